	.target	sm_103a

	.elftype	@"ET_EXEC"


//--------------------- .note.nv.tkinfo           --------------------------
	.section	.note.nv.tkinfo,"",@"SHT_NOTE"
	.sectionflags	@"SHF_NOTE_NV_TKINFO"
	.tkinfo
        /*0018*/ 	.word	0x00000002
        /*0030*/ 	.string	""
        /*0030*/ 	.string	"ptxas"
        /*0030*/ 	.string	"Cuda compilation tools, release 13.0, V13.0.88"
        /*0030*/ 	.string	"Build cuda_13.0.r13.0/compiler.36424714_0"
        /*0030*/ 	.string	"-arch sm_103a -m 64 "



//--------------------- .note.nv.cuinfo           --------------------------
	.section	.note.nv.cuinfo,"",@"SHT_NOTE"
	.sectionflags	@"SHF_NOTE_NV_CUINFO"
        /*0018*/ 	.short	0x0002
        /*001a*/ 	.short	0x0067
        /*001c*/ 	.short	0x0082
	.zero		2


//--------------------- .nv.info                  --------------------------
	.section	.nv.info,"",@"SHT_CUDA_INFO"
	.align	4


	//----- nvinfo : EIATTR_REGCOUNT
	.align		4
        /*0000*/ 	.byte	0x04, 0x2f
        /*0002*/ 	.short	(.L_12 - .L_11)
	.align		4
.L_11:
        /*0004*/ 	.word	index@(_ZN7cutlass13device_kernelIN5flash11enable_sm90INS1_16FlashAttnFwdSm90INS1_25CollectiveMainloopFwdSm90ILi2EN4cute5tupleIJNS5_1CILi1EEES8_S8_EEENS6_IJNS7_ILi128EEENS7_ILi96EEENS7_ILi64EEEEEELi256ENS_10bfloat16_tEfNS_4arch4Sm90ELb1ELb0ELb0ELb1ELb0ELb1ELb1ELb1ELb0ELb1ELb1ELb0EEENS1_21CollectiveEpilogueFwdINS6_IJSA_NS7_ILi256EEESB_EEES9_SE_SG_Li256ELb1ELb1ELb1ELb0EEENS1_36VarlenDynamicPersistentTileSchedulerILi128ELi96ELi256ELi128ELb1ELb1ELb1ELb1ELb1ELb1EEEEEEEEEvNT_6ParamsE)
        /*0008*/ 	.word	0x00000004


	//----- nvinfo : EIATTR_FRAME_SIZE
	.align		4
.L_12:
        /*000c*/ 	.byte	0x04, 0x11
        /*000e*/ 	.short	(.L_14 - .L_13)
	.align		4
.L_13:
        /*0010*/ 	.word	index@(_ZN7cutlass13device_kernelIN5flash11enable_sm90INS1_16FlashAttnFwdSm90INS1_25CollectiveMainloopFwdSm90ILi2EN4cute5tupleIJNS5_1CILi1EEES8_S8_EEENS6_IJNS7_ILi128EEENS7_ILi96EEENS7_ILi64EEEEEELi256ENS_10bfloat16_tEfNS_4arch4Sm90ELb1ELb0ELb0ELb1ELb0ELb1ELb1ELb1ELb0ELb1ELb1ELb0EEENS1_21CollectiveEpilogueFwdINS6_IJSA_NS7_ILi256EEESB_EEES9_SE_SG_Li256ELb1ELb1ELb1ELb0EEENS1_36VarlenDynamicPersistentTileSchedulerILi128ELi96ELi256ELi128ELb1ELb1ELb1ELb1ELb1ELb1EEEEEEEEEvNT_6ParamsE)
        /*0014*/ 	.word	0x00000000


	//----- nvinfo : EIATTR_REGCOUNT
	.align		4
.L_14:
        /*0018*/ 	.byte	0x04, 0x2f
        /*001a*/ 	.short	(.L_16 - .L_15)
	.align		4
.L_15:
        /*001c*/ 	.word	index@(_ZN7cutlass13device_kernelIN5flash11enable_sm90INS1_16FlashAttnFwdSm90INS1_25CollectiveMainloopFwdSm90ILi2EN4cute5tupleIJNS5_1CILi1EEES8_S8_EEENS6_IJNS7_ILi128EEENS7_ILi96EEENS7_ILi64EEEEEELi256ENS_10bfloat16_tEfNS_4arch4Sm90ELb1ELb0ELb0ELb1ELb0ELb0ELb1ELb1ELb0ELb1ELb1ELb0EEENS1_21CollectiveEpilogueFwdINS6_IJSA_NS7_ILi256EEESB_EEES9_SE_SG_Li256ELb1ELb1ELb1ELb0EEENS1_36VarlenDynamicPersistentTileSchedulerILi128ELi96ELi256ELi128ELb1ELb1ELb1ELb1ELb1ELb1EEEEEEEEEvNT_6ParamsE)
        /*0020*/ 	.word	0x00000004


	//----- nvinfo : EIATTR_FRAME_SIZE
	.align		4
.L_16:
        /*0024*/ 	.byte	0x04, 0x11
        /*0026*/ 	.short	(.L_18 - .L_17)
	.align		4
.L_17:
        /*0028*/ 	.word	index@(_ZN7cutlass13device_kernelIN5flash11enable_sm90INS1_16FlashAttnFwdSm90INS1_25CollectiveMainloopFwdSm90ILi2EN4cute5tupleIJNS5_1CILi1EEES8_S8_EEENS6_IJNS7_ILi128EEENS7_ILi96EEENS7_ILi64EEEEEELi256ENS_10bfloat16_tEfNS_4arch4Sm90ELb1ELb0ELb0ELb1ELb0ELb0ELb1ELb1ELb0ELb1ELb1ELb0EEENS1_21CollectiveEpilogueFwdINS6_IJSA_NS7_ILi256EEESB_EEES9_SE_SG_Li256ELb1ELb1ELb1ELb0EEENS1_36VarlenDynamicPersistentTileSchedulerILi128ELi96ELi256ELi128ELb1ELb1ELb1ELb1ELb1ELb1EEEEEEEEEvNT_6ParamsE)
        /*002c*/ 	.word	0x00000000


	//----- nvinfo : EIATTR_REGCOUNT
	.align		4
.L_18:
        /*0030*/ 	.byte	0x04, 0x2f
        /*0032*/ 	.short	(.L_20 - .L_19)
	.align		4
.L_19:
        /*0034*/ 	.word	index@(_ZN7cutlass13device_kernelIN5flash11enable_sm90INS1_16FlashAttnFwdSm90INS1_25CollectiveMainloopFwdSm90ILi2EN4cute5tupleIJNS5_1CILi1EEES8_S8_EEENS6_IJNS7_ILi128EEENS7_ILi96EEENS7_ILi64EEEEEELi256ENS_10bfloat16_tEfNS_4arch4Sm90ELb1ELb0ELb0ELb1ELb0ELb1ELb0ELb1ELb0ELb1ELb1ELb0EEENS1_21CollectiveEpilogueFwdINS6_IJSA_NS7_ILi256EEESB_EEES9_SE_SG_Li256ELb1ELb1ELb1ELb0EEENS1_36VarlenDynamicPersistentTileSchedulerILi128ELi96ELi256ELi128ELb1ELb1ELb1ELb1ELb1ELb1EEEEEEEEEvNT_6ParamsE)
        /*0038*/ 	.word	0x00000004


	//----- nvinfo : EIATTR_FRAME_SIZE
	.align		4
.L_20:
        /*003c*/ 	.byte	0x04, 0x11
        /*003e*/ 	.short	(.L_22 - .L_21)
	.align		4
.L_21:
        /*0040*/ 	.word	index@(_ZN7cutlass13device_kernelIN5flash11enable_sm90INS1_16FlashAttnFwdSm90INS1_25CollectiveMainloopFwdSm90ILi2EN4cute5tupleIJNS5_1CILi1EEES8_S8_EEENS6_IJNS7_ILi128EEENS7_ILi96EEENS7_ILi64EEEEEELi256ENS_10bfloat16_tEfNS_4arch4Sm90ELb1ELb0ELb0ELb1ELb0ELb1ELb0ELb1ELb0ELb1ELb1ELb0EEENS1_21CollectiveEpilogueFwdINS6_IJSA_NS7_ILi256EEESB_EEES9_SE_SG_Li256ELb1ELb1ELb1ELb0EEENS1_36VarlenDynamicPersistentTileSchedulerILi128ELi96ELi256ELi128ELb1ELb1ELb1ELb1ELb1ELb1EEEEEEEEEvNT_6ParamsE)
        /*0044*/ 	.word	0x00000000


	//----- nvinfo : EIATTR_REGCOUNT
	.align		4
.L_22:
        /*0048*/ 	.byte	0x04, 0x2f
        /*004a*/ 	.short	(.L_24 - .L_23)
	.align		4
.L_23:
        /*004c*/ 	.word	index@(_ZN7cutlass13device_kernelIN5flash11enable_sm90INS1_16FlashAttnFwdSm90INS1_25CollectiveMainloopFwdSm90ILi2EN4cute5tupleIJNS5_1CILi1EEES8_S8_EEENS6_IJNS7_ILi128EEENS7_ILi96EEENS7_ILi64EEEEEELi256ENS_10bfloat16_tEfNS_4arch4Sm90ELb1ELb0ELb0ELb1ELb0ELb0ELb0ELb1ELb0ELb1ELb1ELb0EEENS1_21CollectiveEpilogueFwdINS6_IJSA_NS7_ILi256EEESB_EEES9_SE_SG_Li256ELb1ELb1ELb1ELb0EEENS1_36VarlenDynamicPersistentTileSchedulerILi128ELi96ELi256ELi128ELb1ELb1ELb1ELb1ELb1ELb1EEEEEEEEEvNT_6ParamsE)
        /*0050*/ 	.word	0x00000004


	//----- nvinfo : EIATTR_FRAME_SIZE
	.align		4
.L_24:
        /*0054*/ 	.byte	0x04, 0x11
        /*0056*/ 	.short	(.L_26 - .L_25)
	.align		4
.L_25:
        /*0058*/ 	.word	index@(_ZN7cutlass13device_kernelIN5flash11enable_sm90INS1_16FlashAttnFwdSm90INS1_25CollectiveMainloopFwdSm90ILi2EN4cute5tupleIJNS5_1CILi1EEES8_S8_EEENS6_IJNS7_ILi128EEENS7_ILi96EEENS7_ILi64EEEEEELi256ENS_10bfloat16_tEfNS_4arch4Sm90ELb1ELb0ELb0ELb1ELb0ELb0ELb0ELb1ELb0ELb1ELb1ELb0EEENS1_21CollectiveEpilogueFwdINS6_IJSA_NS7_ILi256EEESB_EEES9_SE_SG_Li256ELb1ELb1ELb1ELb0EEENS1_36VarlenDynamicPersistentTileSchedulerILi128ELi96ELi256ELi128ELb1ELb1ELb1ELb1ELb1ELb1EEEEEEEEEvNT_6ParamsE)
        /*005c*/ 	.word	0x00000000


	//----- nvinfo : EIATTR_REGCOUNT
	.align		4
.L_26:
        /*0060*/ 	.byte	0x04, 0x2f
        /*0062*/ 	.short	(.L_28 - .L_27)
	.align		4
.L_27:
        /*0064*/ 	.word	index@(_ZN7cutlass13device_kernelIN5flash11enable_sm90INS1_16FlashAttnFwdSm90INS1_25CollectiveMainloopFwdSm90ILi2EN4cute5tupleIJNS5_1CILi1EEES8_S8_EEENS6_IJNS7_ILi128EEENS7_ILi96EEENS7_ILi64EEEEEELi256ENS_10bfloat16_tEfNS_4arch4Sm90ELb1ELb0ELb0ELb0ELb0ELb0ELb1ELb1ELb0ELb1ELb1ELb0EEENS1_21CollectiveEpilogueFwdINS6_IJSA_NS7_ILi256EEESB_EEES9_SE_SG_Li256ELb0ELb1ELb1ELb0EEENS1_19SingleTileSchedulerILb0ELb1ELb1ELi128EEEEEEEEEvNT_6ParamsE)
        /*0068*/ 	.word	0x00000004


	//----- nvinfo : EIATTR_FRAME_SIZE
	.align		4
.L_28:
        /*006c*/ 	.byte	0x04, 0x11
        /*006e*/ 	.short	(.L_30 - .L_29)
	.align		4
.L_29:
        /*0070*/ 	.word	index@(_ZN7cutlass13device_kernelIN5flash11enable_sm90INS1_16FlashAttnFwdSm90INS1_25CollectiveMainloopFwdSm90ILi2EN4cute5tupleIJNS5_1CILi1EEES8_S8_EEENS6_IJNS7_ILi128EEENS7_ILi96EEENS7_ILi64EEEEEELi256ENS_10bfloat16_tEfNS_4arch4Sm90ELb1ELb0ELb0ELb0ELb0ELb0ELb1ELb1ELb0ELb1ELb1ELb0EEENS1_21CollectiveEpilogueFwdINS6_IJSA_NS7_ILi256EEESB_EEES9_SE_SG_Li256ELb0ELb1ELb1ELb0EEENS1_19SingleTileSchedulerILb0ELb1ELb1ELi128EEEEEEEEEvNT_6ParamsE)
        /*0074*/ 	.word	0x00000000


	//----- nvinfo : EIATTR_REGCOUNT
	.align		4
.L_30:
        /*0078*/ 	.byte	0x04, 0x2f
        /*007a*/ 	.short	(.L_32 - .L_31)
	.align		4
.L_31:
        /*007c*/ 	.word	index@(_ZN7cutlass13device_kernelIN5flash11enable_sm90INS1_16FlashAttnFwdSm90INS1_25CollectiveMainloopFwdSm90ILi2EN4cute5tupleIJNS5_1CILi1EEES8_S8_EEENS6_IJNS7_ILi128EEENS7_ILi96EEENS7_ILi64EEEEEELi256ENS_10bfloat16_tEfNS_4arch4Sm90ELb1ELb0ELb0ELb0ELb0ELb0ELb0ELb1ELb0ELb1ELb1ELb0EEENS1_21CollectiveEpilogueFwdINS6_IJSA_NS7_ILi256EEESB_EEES9_SE_SG_Li256ELb0ELb1ELb1ELb0EEENS1_19SingleTileSchedulerILb0ELb1ELb1ELi128EEEEEEEEEvNT_6ParamsE)
        /*0080*/ 	.word	0x00000004


	//----- nvinfo : EIATTR_FRAME_SIZE
	.align		4
.L_32:
        /*0084*/ 	.byte	0x04, 0x11
        /*0086*/ 	.short	(.L_34 - .L_33)
	.align		4
.L_33:
        /*0088*/ 	.word	index@(_ZN7cutlass13device_kernelIN5flash11enable_sm90INS1_16FlashAttnFwdSm90INS1_25CollectiveMainloopFwdSm90ILi2EN4cute5tupleIJNS5_1CILi1EEES8_S8_EEENS6_IJNS7_ILi128EEENS7_ILi96EEENS7_ILi64EEEEEELi256ENS_10bfloat16_tEfNS_4arch4Sm90ELb1ELb0ELb0ELb0ELb0ELb0ELb0ELb1ELb0ELb1ELb1ELb0EEENS1_21CollectiveEpilogueFwdINS6_IJSA_NS7_ILi256EEESB_EEES9_SE_SG_Li256ELb0ELb1ELb1ELb0EEENS1_19SingleTileSchedulerILb0ELb1ELb1ELi128EEEEEEEEEvNT_6ParamsE)
        /*008c*/ 	.word	0x00000000


	//----- nvinfo : EIATTR_REGCOUNT
	.align		4
.L_34:
        /*0090*/ 	.byte	0x04, 0x2f
        /*0092*/ 	.short	(.L_36 - .L_35)
	.align		4
.L_35:
        /*0094*/ 	.word	index@(_ZN7cutlass13device_kernelIN5flash11enable_sm90INS1_16FlashAttnFwdSm90INS1_25CollectiveMainloopFwdSm90ILi2EN4cute5tupleIJNS5_1CILi1EEES8_S8_EEENS6_IJNS7_ILi128EEENS7_ILi96EEENS7_ILi64EEEEEELi256ENS_10bfloat16_tEfNS_4arch4Sm90ELb0ELb1ELb0ELb1ELb0ELb1ELb1ELb1ELb0ELb1ELb1ELb0EEENS1_21CollectiveEpilogueFwdINS6_IJSA_NS7_ILi256EEESB_EEES9_SE_SG_Li256ELb1ELb1ELb1ELb0EEENS1_36VarlenDynamicPersistentTileSchedulerILi128ELi96ELi256ELi128ELb1ELb1ELb1ELb1ELb0ELb1EEEEEEEEEvNT_6ParamsE)
        /*0098*/ 	.word	0x00000004


	//----- nvinfo : EIATTR_FRAME_SIZE
	.align		4
.L_36:
        /*009c*/ 	.byte	0x04, 0x11
        /*009e*/ 	.short	(.L_38 - .L_37)
	.align		4
.L_37:
        /*00a0*/ 	.word	index@(_ZN7cutlass13device_kernelIN5flash11enable_sm90INS1_16FlashAttnFwdSm90INS1_25CollectiveMainloopFwdSm90ILi2EN4cute5tupleIJNS5_1CILi1EEES8_S8_EEENS6_IJNS7_ILi128EEENS7_ILi96EEENS7_ILi64EEEEEELi256ENS_10bfloat16_tEfNS_4arch4Sm90ELb0ELb1ELb0ELb1ELb0ELb1ELb1ELb1ELb0ELb1ELb1ELb0EEENS1_21CollectiveEpilogueFwdINS6_IJSA_NS7_ILi256EEESB_EEES9_SE_SG_Li256ELb1ELb1ELb1ELb0EEENS1_36VarlenDynamicPersistentTileSchedulerILi128ELi96ELi256ELi128ELb1ELb1ELb1ELb1ELb0ELb1EEEEEEEEEvNT_6ParamsE)
        /*00a4*/ 	.word	0x00000000


	//----- nvinfo : EIATTR_REGCOUNT
	.align		4
.L_38:
        /*00a8*/ 	.byte	0x04, 0x2f
        /*00aa*/ 	.short	(.L_40 - .L_39)
	.align		4
.L_39:
        /*00ac*/ 	.word	index@(_ZN7cutlass13device_kernelIN5flash11enable_sm90INS1_16FlashAttnFwdSm90INS1_25CollectiveMainloopFwdSm90ILi2EN4cute5tupleIJNS5_1CILi1EEES8_S8_EEENS6_IJNS7_ILi128EEENS7_ILi96EEENS7_ILi64EEEEEELi256ENS_10bfloat16_tEfNS_4arch4Sm90ELb0ELb1ELb0ELb1ELb0ELb0ELb1ELb1ELb0ELb1ELb1ELb0EEENS1_21CollectiveEpilogueFwdINS6_IJSA_NS7_ILi256EEESB_EEES9_SE_SG_Li256ELb1ELb1ELb1ELb0EEENS1_36VarlenDynamicPersistentTileSchedulerILi128ELi96ELi256ELi128ELb1ELb1ELb1ELb1ELb0ELb1EEEEEEEEEvNT_6ParamsE)
        /*00b0*/ 	.word	0x00000004


	//----- nvinfo : EIATTR_FRAME_SIZE
	.align		4
.L_40:
        /*00b4*/ 	.byte	0x04, 0x11
        /*00b6*/ 	.short	(.L_42 - .L_41)
	.align		4
.L_41:
        /*00b8*/ 	.word	index@(_ZN7cutlass13device_kernelIN5flash11enable_sm90INS1_16FlashAttnFwdSm90INS1_25CollectiveMainloopFwdSm90ILi2EN4cute5tupleIJNS5_1CILi1EEES8_S8_EEENS6_IJNS7_ILi128EEENS7_ILi96EEENS7_ILi64EEEEEELi256ENS_10bfloat16_tEfNS_4arch4Sm90ELb0ELb1ELb0ELb1ELb0ELb0ELb1ELb1ELb0ELb1ELb1ELb0EEENS1_21CollectiveEpilogueFwdINS6_IJSA_NS7_ILi256EEESB_EEES9_SE_SG_Li256ELb1ELb1ELb1ELb0EEENS1_36VarlenDynamicPersistentTileSchedulerILi128ELi96ELi256ELi128ELb1ELb1ELb1ELb1ELb0ELb1EEEEEEEEEvNT_6ParamsE)
        /*00bc*/ 	.word	0x00000000


	//----- nvinfo : EIATTR_REGCOUNT
	.align		4
.L_42:
        /*00c0*/ 	.byte	0x04, 0x2f
        /*00c2*/ 	.short	(.L_44 - .L_43)
	.align		4
.L_43:
        /*00c4*/ 	.word	index@(_ZN7cutlass13device_kernelIN5flash11enable_sm90INS1_16FlashAttnFwdSm90INS1_25CollectiveMainloopFwdSm90ILi2EN4cute5tupleIJNS5_1CILi1EEES8_S8_EEENS6_IJNS7_ILi128EEENS7_ILi96EEENS7_ILi64EEEEEELi256ENS_10bfloat16_tEfNS_4arch4Sm90ELb0ELb1ELb0ELb1ELb0ELb1ELb0ELb1ELb0ELb1ELb1ELb0EEENS1_21CollectiveEpilogueFwdINS6_IJSA_NS7_ILi256EEESB_EEES9_SE_SG_Li256ELb1ELb1ELb1ELb0EEENS1_36VarlenDynamicPersistentTileSchedulerILi128ELi96ELi256ELi128ELb1ELb1ELb1ELb1ELb0ELb1EEEEEEEEEvNT_6ParamsE)
        /*00c8*/ 	.word	0x00000004


	//----- nvinfo : EIATTR_FRAME_SIZE
	.align		4
.L_44:
        /*00cc*/ 	.byte	0x04, 0x11
        /*00ce*/ 	.short	(.L_46 - .L_45)
	.align		4
.L_45:
        /*00d0*/ 	.word	index@(_ZN7cutlass13device_kernelIN5flash11enable_sm90INS1_16FlashAttnFwdSm90INS1_25CollectiveMainloopFwdSm90ILi2EN4cute5tupleIJNS5_1CILi1EEES8_S8_EEENS6_IJNS7_ILi128EEENS7_ILi96EEENS7_ILi64EEEEEELi256ENS_10bfloat16_tEfNS_4arch4Sm90ELb0ELb1ELb0ELb1ELb0ELb1ELb0ELb1ELb0ELb1ELb1ELb0EEENS1_21CollectiveEpilogueFwdINS6_IJSA_NS7_ILi256EEESB_EEES9_SE_SG_Li256ELb1ELb1ELb1ELb0EEENS1_36VarlenDynamicPersistentTileSchedulerILi128ELi96ELi256ELi128ELb1ELb1ELb1ELb1ELb0ELb1EEEEEEEEEvNT_6ParamsE)
        /*00d4*/ 	.word	0x00000000


	//----- nvinfo : EIATTR_REGCOUNT
	.align		4
.L_46:
        /*00d8*/ 	.byte	0x04, 0x2f
        /*00da*/ 	.short	(.L_48 - .L_47)
	.align		4
.L_47:
        /*00dc*/ 	.word	index@(_ZN7cutlass13device_kernelIN5flash11enable_sm90INS1_16FlashAttnFwdSm90INS1_25CollectiveMainloopFwdSm90ILi2EN4cute5tupleIJNS5_1CILi1EEES8_S8_EEENS6_IJNS7_ILi128EEENS7_ILi96EEENS7_ILi64EEEEEELi256ENS_10bfloat16_tEfNS_4arch4Sm90ELb0ELb1ELb0ELb1ELb0ELb0ELb0ELb1ELb0ELb1ELb1ELb0EEENS1_21CollectiveEpilogueFwdINS6_IJSA_NS7_ILi256EEESB_EEES9_SE_SG_Li256ELb1ELb1ELb1ELb0EEENS1_36VarlenDynamicPersistentTileSchedulerILi128ELi96ELi256ELi128ELb1ELb1ELb1ELb1ELb0ELb1EEEEEEEEEvNT_6ParamsE)
        /*00e0*/ 	.word	0x00000004


	//----- nvinfo : EIATTR_FRAME_SIZE
	.align		4
.L_48:
        /*00e4*/ 	.byte	0x04, 0x11
        /*00e6*/ 	.short	(.L_50 - .L_49)
	.align		4
.L_49:
        /*00e8*/ 	.word	index@(_ZN7cutlass13device_kernelIN5flash11enable_sm90INS1_16FlashAttnFwdSm90INS1_25CollectiveMainloopFwdSm90ILi2EN4cute5tupleIJNS5_1CILi1EEES8_S8_EEENS6_IJNS7_ILi128EEENS7_ILi96EEENS7_ILi64EEEEEELi256ENS_10bfloat16_tEfNS_4arch4Sm90ELb0ELb1ELb0ELb1ELb0ELb0ELb0ELb1ELb0ELb1ELb1ELb0EEENS1_21CollectiveEpilogueFwdINS6_IJSA_NS7_ILi256EEESB_EEES9_SE_SG_Li256ELb1ELb1ELb1ELb0EEENS1_36VarlenDynamicPersistentTileSchedulerILi128ELi96ELi256ELi128ELb1ELb1ELb1ELb1ELb0ELb1EEEEEEEEEvNT_6ParamsE)
        /*00ec*/ 	.word	0x00000000


	//----- nvinfo : EIATTR_REGCOUNT
	.align		4
.L_50:
        /*00f0*/ 	.byte	0x04, 0x2f
        /*00f2*/ 	.short	(.L_52 - .L_51)
	.align		4
.L_51:
        /*00f4*/ 	.word	index@(_ZN7cutlass13device_kernelIN5flash11enable_sm90INS1_16FlashAttnFwdSm90INS1_25CollectiveMainloopFwdSm90ILi2EN4cute5tupleIJNS5_1CILi1EEES8_S8_EEENS6_IJNS7_ILi128EEENS7_ILi96EEENS7_ILi64EEEEEELi256ENS_10bfloat16_tEfNS_4arch4Sm90ELb0ELb1ELb0ELb0ELb0ELb0ELb1ELb1ELb0ELb1ELb1ELb0EEENS1_21CollectiveEpilogueFwdINS6_IJSA_NS7_ILi256EEESB_EEES9_SE_SG_Li256ELb0ELb1ELb1ELb0EEENS1_19SingleTileSchedulerILb0ELb1ELb1ELi128EEEEEEEEEvNT_6ParamsE)
        /*00f8*/ 	.word	0x00000004


	//----- nvinfo : EIATTR_FRAME_SIZE
	.align		4
.L_52:
        /*00fc*/ 	.byte	0x04, 0x11
        /*00fe*/ 	.short	(.L_54 - .L_53)
	.align		4
.L_53:
        /*0100*/ 	.word	index@(_ZN7cutlass13device_kernelIN5flash11enable_sm90INS1_16FlashAttnFwdSm90INS1_25CollectiveMainloopFwdSm90ILi2EN4cute5tupleIJNS5_1CILi1EEES8_S8_EEENS6_IJNS7_ILi128EEENS7_ILi96EEENS7_ILi64EEEEEELi256ENS_10bfloat16_tEfNS_4arch4Sm90ELb0ELb1ELb0ELb0ELb0ELb0ELb1ELb1ELb0ELb1ELb1ELb0EEENS1_21CollectiveEpilogueFwdINS6_IJSA_NS7_ILi256EEESB_EEES9_SE_SG_Li256ELb0ELb1ELb1ELb0EEENS1_19SingleTileSchedulerILb0ELb1ELb1ELi128EEEEEEEEEvNT_6ParamsE)
        /*0104*/ 	.word	0x00000000


	//----- nvinfo : EIATTR_REGCOUNT
	.align		4
.L_54:
        /*0108*/ 	.byte	0x04, 0x2f
        /*010a*/ 	.short	(.L_56 - .L_55)
	.align		4
.L_55:
        /*010c*/ 	.word	index@(_ZN7cutlass13device_kernelIN5flash11enable_sm90INS1_16FlashAttnFwdSm90INS1_25CollectiveMainloopFwdSm90ILi2EN4cute5tupleIJNS5_1CILi1EEES8_S8_EEENS6_IJNS7_ILi128EEENS7_ILi96EEENS7_ILi64EEEEEELi256ENS_10bfloat16_tEfNS_4arch4Sm90ELb0ELb1ELb0ELb0ELb0ELb0ELb0ELb1ELb0ELb1ELb1ELb0EEENS1_21CollectiveEpilogueFwdINS6_IJSA_NS7_ILi256EEESB_EEES9_SE_SG_Li256ELb0ELb1ELb1ELb0EEENS1_19SingleTileSchedulerILb0ELb1ELb1ELi128EEEEEEEEEvNT_6ParamsE)
        /*0110*/ 	.word	0x00000004


	//----- nvinfo : EIATTR_FRAME_SIZE
	.align		4
.L_56:
        /*0114*/ 	.byte	0x04, 0x11
        /*0116*/ 	.short	(.L_58 - .L_57)
	.align		4
.L_57:
        /*0118*/ 	.word	index@(_ZN7cutlass13device_kernelIN5flash11enable_sm90INS1_16FlashAttnFwdSm90INS1_25CollectiveMainloopFwdSm90ILi2EN4cute5tupleIJNS5_1CILi1EEES8_S8_EEENS6_IJNS7_ILi128EEENS7_ILi96EEENS7_ILi64EEEEEELi256ENS_10bfloat16_tEfNS_4arch4Sm90ELb0ELb1ELb0ELb0ELb0ELb0ELb0ELb1ELb0ELb1ELb1ELb0EEENS1_21CollectiveEpilogueFwdINS6_IJSA_NS7_ILi256EEESB_EEES9_SE_SG_Li256ELb0ELb1ELb1ELb0EEENS1_19SingleTileSchedulerILb0ELb1ELb1ELi128EEEEEEEEEvNT_6ParamsE)
        /*011c*/ 	.word	0x00000000


	//----- nvinfo : EIATTR_REGCOUNT
	.align		4
.L_58:
        /*0120*/ 	.byte	0x04, 0x2f
        /*0122*/ 	.short	(.L_60 - .L_59)
	.align		4
.L_59:
        /*0124*/ 	.word	index@(_ZN7cutlass13device_kernelIN5flash11enable_sm90INS1_16FlashAttnFwdSm90INS1_25CollectiveMainloopFwdSm90ILi2EN4cute5tupleIJNS5_1CILi1EEES8_S8_EEENS6_IJNS7_ILi128EEENS7_ILi96EEENS7_ILi64EEEEEELi256ENS_10bfloat16_tEfNS_4arch4Sm90ELb0ELb0ELb0ELb1ELb0ELb1ELb1ELb1ELb0ELb1ELb1ELb0EEENS1_21CollectiveEpilogueFwdINS6_IJSA_NS7_ILi256EEESB_EEES9_SE_SG_Li256ELb1ELb1ELb1ELb0EEENS1_36VarlenDynamicPersistentTileSchedulerILi128ELi96ELi256ELi128ELb1ELb1ELb1ELb0ELb1ELb1EEEEEEEEEvNT_6ParamsE)
        /*0128*/ 	.word	0x00000004


	//----- nvinfo : EIATTR_FRAME_SIZE
	.align		4
.L_60:
        /*012c*/ 	.byte	0x04, 0x11
        /*012e*/ 	.short	(.L_62 - .L_61)
	.align		4
.L_61:
        /*0130*/ 	.word	index@(_ZN7cutlass13device_kernelIN5flash11enable_sm90INS1_16FlashAttnFwdSm90INS1_25CollectiveMainloopFwdSm90ILi2EN4cute5tupleIJNS5_1CILi1EEES8_S8_EEENS6_IJNS7_ILi128EEENS7_ILi96EEENS7_ILi64EEEEEELi256ENS_10bfloat16_tEfNS_4arch4Sm90ELb0ELb0ELb0ELb1ELb0ELb1ELb1ELb1ELb0ELb1ELb1ELb0EEENS1_21CollectiveEpilogueFwdINS6_IJSA_NS7_ILi256EEESB_EEES9_SE_SG_Li256ELb1ELb1ELb1ELb0EEENS1_36VarlenDynamicPersistentTileSchedulerILi128ELi96ELi256ELi128ELb1ELb1ELb1ELb0ELb1ELb1EEEEEEEEEvNT_6ParamsE)
        /*0134*/ 	.word	0x00000000


	//----- nvinfo : EIATTR_REGCOUNT
	.align		4
.L_62:
        /*0138*/ 	.byte	0x04, 0x2f
        /*013a*/ 	.short	(.L_64 - .L_63)
	.align		4
.L_63:
        /*013c*/ 	.word	index@(_ZN7cutlass13device_kernelIN5flash11enable_sm90INS1_16FlashAttnFwdSm90INS1_25CollectiveMainloopFwdSm90ILi2EN4cute5tupleIJNS5_1CILi1EEES8_S8_EEENS6_IJNS7_ILi128EEENS7_ILi96EEENS7_ILi64EEEEEELi256ENS_10bfloat16_tEfNS_4arch4Sm90ELb0ELb0ELb0ELb1ELb0ELb0ELb1ELb1ELb0ELb1ELb1ELb0EEENS1_21CollectiveEpilogueFwdINS6_IJSA_NS7_ILi256EEESB_EEES9_SE_SG_Li256ELb1ELb1ELb1ELb0EEENS1_36VarlenDynamicPersistentTileSchedulerILi128ELi96ELi256ELi128ELb1ELb1ELb1ELb0ELb1ELb1EEEEEEEEEvNT_6ParamsE)
        /*0140*/ 	.word	0x00000004


	//----- nvinfo : EIATTR_FRAME_SIZE
	.align		4
.L_64:
        /*0144*/ 	.byte	0x04, 0x11
        /*0146*/ 	.short	(.L_66 - .L_65)
	.align		4
.L_65:
        /*0148*/ 	.word	index@(_ZN7cutlass13device_kernelIN5flash11enable_sm90INS1_16FlashAttnFwdSm90INS1_25CollectiveMainloopFwdSm90ILi2EN4cute5tupleIJNS5_1CILi1EEES8_S8_EEENS6_IJNS7_ILi128EEENS7_ILi96EEENS7_ILi64EEEEEELi256ENS_10bfloat16_tEfNS_4arch4Sm90ELb0ELb0ELb0ELb1ELb0ELb0ELb1ELb1ELb0ELb1ELb1ELb0EEENS1_21CollectiveEpilogueFwdINS6_IJSA_NS7_ILi256EEESB_EEES9_SE_SG_Li256ELb1ELb1ELb1ELb0EEENS1_36VarlenDynamicPersistentTileSchedulerILi128ELi96ELi256ELi128ELb1ELb1ELb1ELb0ELb1ELb1EEEEEEEEEvNT_6ParamsE)
        /*014c*/ 	.word	0x00000000


	//----- nvinfo : EIATTR_REGCOUNT
	.align		4
.L_66:
        /*0150*/ 	.byte	0x04, 0x2f
        /*0152*/ 	.short	(.L_68 - .L_67)
	.align		4
.L_67:
        /*0154*/ 	.word	index@(_ZN7cutlass13device_kernelIN5flash11enable_sm90INS1_16FlashAttnFwdSm90INS1_25CollectiveMainloopFwdSm90ILi2EN4cute5tupleIJNS5_1CILi1EEES8_S8_EEENS6_IJNS7_ILi128EEENS7_ILi96EEENS7_ILi64EEEEEELi256ENS_10bfloat16_tEfNS_4arch4Sm90ELb0ELb0ELb0ELb1ELb0ELb1ELb0ELb1ELb0ELb1ELb1ELb0EEENS1_21CollectiveEpilogueFwdINS6_IJSA_NS7_ILi256EEESB_EEES9_SE_SG_Li256ELb1ELb1ELb1ELb0EEENS1_36VarlenDynamicPersistentTileSchedulerILi128ELi96ELi256ELi128ELb1ELb1ELb1ELb0ELb1ELb1EEEEEEEEEvNT_6ParamsE)
        /*0158*/ 	.word	0x00000004


	//----- nvinfo : EIATTR_FRAME_SIZE
	.align		4
.L_68:
        /*015c*/ 	.byte	0x04, 0x11
        /*015e*/ 	.short	(.L_70 - .L_69)
	.align		4
.L_69:
        /*0160*/ 	.word	index@(_ZN7cutlass13device_kernelIN5flash11enable_sm90INS1_16FlashAttnFwdSm90INS1_25CollectiveMainloopFwdSm90ILi2EN4cute5tupleIJNS5_1CILi1EEES8_S8_EEENS6_IJNS7_ILi128EEENS7_ILi96EEENS7_ILi64EEEEEELi256ENS_10bfloat16_tEfNS_4arch4Sm90ELb0ELb0ELb0ELb1ELb0ELb1ELb0ELb1ELb0ELb1ELb1ELb0EEENS1_21CollectiveEpilogueFwdINS6_IJSA_NS7_ILi256EEESB_EEES9_SE_SG_Li256ELb1ELb1ELb1ELb0EEENS1_36VarlenDynamicPersistentTileSchedulerILi128ELi96ELi256ELi128ELb1ELb1ELb1ELb0ELb1ELb1EEEEEEEEEvNT_6ParamsE)
        /*0164*/ 	.word	0x00000000


	//----- nvinfo : EIATTR_REGCOUNT
	.align		4
.L_70:
        /*0168*/ 	.byte	0x04, 0x2f
        /*016a*/ 	.short	(.L_72 - .L_71)
	.align		4
.L_71:
        /*016c*/ 	.word	index@(_ZN7cutlass13device_kernelIN5flash11enable_sm90INS1_16FlashAttnFwdSm90INS1_25CollectiveMainloopFwdSm90ILi2EN4cute5tupleIJNS5_1CILi1EEES8_S8_EEENS6_IJNS7_ILi128EEENS7_ILi96EEENS7_ILi64EEEEEELi256ENS_10bfloat16_tEfNS_4arch4Sm90ELb0ELb0ELb0ELb1ELb0ELb0ELb0ELb1ELb0ELb1ELb1ELb0EEENS1_21CollectiveEpilogueFwdINS6_IJSA_NS7_ILi256EEESB_EEES9_SE_SG_Li256ELb1ELb1ELb1ELb0EEENS1_36VarlenDynamicPersistentTileSchedulerILi128ELi96ELi256ELi128ELb1ELb1ELb1ELb0ELb1ELb1EEEEEEEEEvNT_6ParamsE)
        /*0170*/ 	.word	0x00000004


	//----- nvinfo : EIATTR_FRAME_SIZE
	.align		4
.L_72:
        /*0174*/ 	.byte	0x04, 0x11
        /*0176*/ 	.short	(.L_74 - .L_73)
	.align		4
.L_73:
        /*0178*/ 	.word	index@(_ZN7cutlass13device_kernelIN5flash11enable_sm90INS1_16FlashAttnFwdSm90INS1_25CollectiveMainloopFwdSm90ILi2EN4cute5tupleIJNS5_1CILi1EEES8_S8_EEENS6_IJNS7_ILi128EEENS7_ILi96EEENS7_ILi64EEEEEELi256ENS_10bfloat16_tEfNS_4arch4Sm90ELb0ELb0ELb0ELb1ELb0ELb0ELb0ELb1ELb0ELb1ELb1ELb0EEENS1_21CollectiveEpilogueFwdINS6_IJSA_NS7_ILi256EEESB_EEES9_SE_SG_Li256ELb1ELb1ELb1ELb0EEENS1_36VarlenDynamicPersistentTileSchedulerILi128ELi96ELi256ELi128ELb1ELb1ELb1ELb0ELb1ELb1EEEEEEEEEvNT_6ParamsE)
        /*017c*/ 	.word	0x00000000


	//----- nvinfo : EIATTR_REGCOUNT
	.align		4
.L_74:
        /*0180*/ 	.byte	0x04, 0x2f
        /*0182*/ 	.short	(.L_76 - .L_75)
	.align		4
.L_75:
        /*0184*/ 	.word	index@(_ZN7cutlass13device_kernelIN5flash11enable_sm90INS1_16FlashAttnFwdSm90INS1_25CollectiveMainloopFwdSm90ILi2EN4cute5tupleIJNS5_1CILi1EEES8_S8_EEENS6_IJNS7_ILi128EEENS7_ILi96EEENS7_ILi64EEEEEELi256ENS_10bfloat16_tEfNS_4arch4Sm90ELb0ELb0ELb0ELb0ELb0ELb0ELb1ELb1ELb0ELb1ELb1ELb0EEENS1_21CollectiveEpilogueFwdINS6_IJSA_NS7_ILi256EEESB_EEES9_SE_SG_Li256ELb0ELb1ELb1ELb0EEENS1_19SingleTileSchedulerILb0ELb1ELb1ELi128EEEEEEEEEvNT_6ParamsE)
        /*0188*/ 	.word	0x00000004


	//----- nvinfo : EIATTR_FRAME_SIZE
	.align		4
.L_76:
        /*018c*/ 	.byte	0x04, 0x11
        /*018e*/ 	.short	(.L_78 - .L_77)
	.align		4
.L_77:
        /*0190*/ 	.word	index@(_ZN7cutlass13device_kernelIN5flash11enable_sm90INS1_16FlashAttnFwdSm90INS1_25CollectiveMainloopFwdSm90ILi2EN4cute5tupleIJNS5_1CILi1EEES8_S8_EEENS6_IJNS7_ILi128EEENS7_ILi96EEENS7_ILi64EEEEEELi256ENS_10bfloat16_tEfNS_4arch4Sm90ELb0ELb0ELb0ELb0ELb0ELb0ELb1ELb1ELb0ELb1ELb1ELb0EEENS1_21CollectiveEpilogueFwdINS6_IJSA_NS7_ILi256EEESB_EEES9_SE_SG_Li256ELb0ELb1ELb1ELb0EEENS1_19SingleTileSchedulerILb0ELb1ELb1ELi128EEEEEEEEEvNT_6ParamsE)
        /*0194*/ 	.word	0x00000000


	//----- nvinfo : EIATTR_REGCOUNT
	.align		4
.L_78:
        /*0198*/ 	.byte	0x04, 0x2f
        /*019a*/ 	.short	(.L_80 - .L_79)
	.align		4
.L_79:
        /*019c*/ 	.word	index@(_ZN7cutlass13device_kernelIN5flash11enable_sm90INS1_16FlashAttnFwdSm90INS1_25CollectiveMainloopFwdSm90ILi2EN4cute5tupleIJNS5_1CILi1EEES8_S8_EEENS6_IJNS7_ILi128EEENS7_ILi96EEENS7_ILi64EEEEEELi256ENS_10bfloat16_tEfNS_4arch4Sm90ELb0ELb0ELb0ELb0ELb0ELb0ELb0ELb1ELb0ELb1ELb1ELb0EEENS1_21CollectiveEpilogueFwdINS6_IJSA_NS7_ILi256EEESB_EEES9_SE_SG_Li256ELb0ELb1ELb1ELb0EEENS1_19SingleTileSchedulerILb0ELb1ELb1ELi128EEEEEEEEEvNT_6ParamsE)
        /*01a0*/ 	.word	0x00000004


	//----- nvinfo : EIATTR_FRAME_SIZE
	.align		4
.L_80:
        /*01a4*/ 	.byte	0x04, 0x11
        /*01a6*/ 	.short	(.L_82 - .L_81)
	.align		4
.L_81:
        /*01a8*/ 	.word	index@(_ZN7cutlass13device_kernelIN5flash11enable_sm90INS1_16FlashAttnFwdSm90INS1_25CollectiveMainloopFwdSm90ILi2EN4cute5tupleIJNS5_1CILi1EEES8_S8_EEENS6_IJNS7_ILi128EEENS7_ILi96EEENS7_ILi64EEEEEELi256ENS_10bfloat16_tEfNS_4arch4Sm90ELb0ELb0ELb0ELb0ELb0ELb0ELb0ELb1ELb0ELb1ELb1ELb0EEENS1_21CollectiveEpilogueFwdINS6_IJSA_NS7_ILi256EEESB_EEES9_SE_SG_Li256ELb0ELb1ELb1ELb0EEENS1_19SingleTileSchedulerILb0ELb1ELb1ELi128EEEEEEEEEvNT_6ParamsE)
        /*01ac*/ 	.word	0x00000000


	//----- nvinfo : EIATTR_REGCOUNT
	.align		4
.L_82:
        /*01b0*/ 	.byte	0x04, 0x2f
        /*01b2*/ 	.short	(.L_84 - .L_83)
	.align		4
.L_83:
        /*01b4*/ 	.word	index@(_ZN7cutlass13device_kernelIN5flash11enable_sm90INS1_16FlashAttnFwdSm90INS1_25CollectiveMainloopFwdSm90ILi2EN4cute5tupleIJNS5_1CILi1EEES8_S8_EEENS6_IJNS7_ILi64EEESA_SA_EEELi512ENS_10bfloat16_tEfNS_4arch4Sm90ELb1ELb0ELb0ELb1ELb0ELb1ELb1ELb0ELb0ELb1ELb1ELb0EEENS1_21CollectiveEpilogueFwdINS6_IJSA_NS7_ILi512EEESA_EEES9_SC_SE_Li256ELb1ELb1ELb1ELb0EEENS1_36VarlenDynamicPersistentTileSchedulerILi64ELi64ELi256ELi128ELb1ELb1ELb1ELb1ELb1ELb1EEEEEEEEEvNT_6ParamsE)
        /*01b8*/ 	.word	0x00000004


	//----- nvinfo : EIATTR_FRAME_SIZE
	.align		4
.L_84:
        /*01bc*/ 	.byte	0x04, 0x11
        /*01be*/ 	.short	(.L_86 - .L_85)
	.align		4
.L_85:
        /*01c0*/ 	.word	index@(_ZN7cutlass13device_kernelIN5flash11enable_sm90INS1_16FlashAttnFwdSm90INS1_25CollectiveMainloopFwdSm90ILi2EN4cute5tupleIJNS5_1CILi1EEES8_S8_EEENS6_IJNS7_ILi64EEESA_SA_EEELi512ENS_10bfloat16_tEfNS_4arch4Sm90ELb1ELb0ELb0ELb1ELb0ELb1ELb1ELb0ELb0ELb1ELb1ELb0EEENS1_21CollectiveEpilogueFwdINS6_IJSA_NS7_ILi512EEESA_EEES9_SC_SE_Li256ELb1ELb1ELb1ELb0EEENS1_36VarlenDynamicPersistentTileSchedulerILi64ELi64ELi256ELi128ELb1ELb1ELb1ELb1ELb1ELb1EEEEEEEEEvNT_6ParamsE)
        /*01c4*/ 	.word	0x00000000


	//----- nvinfo : EIATTR_REGCOUNT
	.align		4
.L_86:
        /*01c8*/ 	.byte	0x04, 0x2f
        /*01ca*/ 	.short	(.L_88 - .L_87)
	.align		4
.L_87:
        /*01cc*/ 	.word	index@(_ZN7cutlass13device_kernelIN5flash11enable_sm90INS1_16FlashAttnFwdSm90INS1_25CollectiveMainloopFwdSm90ILi2EN4cute5tupleIJNS5_1CILi1EEES8_S8_EEENS6_IJNS7_ILi64EEESA_SA_EEELi512ENS_10bfloat16_tEfNS_4arch4Sm90ELb1ELb0ELb0ELb1ELb0ELb0ELb1ELb0ELb0ELb1ELb1ELb0EEENS1_21CollectiveEpilogueFwdINS6_IJSA_NS7_ILi512EEESA_EEES9_SC_SE_Li256ELb1ELb1ELb1ELb0EEENS1_36VarlenDynamicPersistentTileSchedulerILi64ELi64ELi256ELi128ELb1ELb1ELb1ELb1ELb1ELb1EEEEEEEEEvNT_6ParamsE)
        /*01d0*/ 	.word	0x00000004


	//----- nvinfo : EIATTR_FRAME_SIZE
	.align		4
.L_88:
        /*01d4*/ 	.byte	0x04, 0x11
        /*01d6*/ 	.short	(.L_90 - .L_89)
	.align		4
.L_89:
        /*01d8*/ 	.word	index@(_ZN7cutlass13device_kernelIN5flash11enable_sm90INS1_16FlashAttnFwdSm90INS1_25CollectiveMainloopFwdSm90ILi2EN4cute5tupleIJNS5_1CILi1EEES8_S8_EEENS6_IJNS7_ILi64EEESA_SA_EEELi512ENS_10bfloat16_tEfNS_4arch4Sm90ELb1ELb0ELb0ELb1ELb0ELb0ELb1ELb0ELb0ELb1ELb1ELb0EEENS1_21CollectiveEpilogueFwdINS6_IJSA_NS7_ILi512EEESA_EEES9_SC_SE_Li256ELb1ELb1ELb1ELb0EEENS1_36VarlenDynamicPersistentTileSchedulerILi64ELi64ELi256ELi128ELb1ELb1ELb1ELb1ELb1ELb1EEEEEEEEEvNT_6ParamsE)
        /*01dc*/ 	.word	0x00000000


	//----- nvinfo : EIATTR_REGCOUNT
	.align		4
.L_90:
        /*01e0*/ 	.byte	0x04, 0x2f
        /*01e2*/ 	.short	(.L_92 - .L_91)
	.align		4
.L_91:
        /*01e4*/ 	.word	index@(_ZN7cutlass13device_kernelIN5flash11enable_sm90INS1_16FlashAttnFwdSm90INS1_25CollectiveMainloopFwdSm90ILi2EN4cute5tupleIJNS5_1CILi1EEES8_S8_EEENS6_IJNS7_ILi64EEESA_SA_EEELi512ENS_10bfloat16_tEfNS_4arch4Sm90ELb1ELb0ELb0ELb1ELb0ELb1ELb0ELb0ELb0ELb1ELb1ELb0EEENS1_21CollectiveEpilogueFwdINS6_IJSA_NS7_ILi512EEESA_EEES9_SC_SE_Li256ELb1ELb1ELb1ELb0EEENS1_36VarlenDynamicPersistentTileSchedulerILi64ELi64ELi256ELi128ELb1ELb1ELb1ELb1ELb1ELb1EEEEEEEEEvNT_6ParamsE)
        /*01e8*/ 	.word	0x00000004


	//----- nvinfo : EIATTR_FRAME_SIZE
	.align		4
.L_92:
        /*01ec*/ 	.byte	0x04, 0x11
        /*01ee*/ 	.short	(.L_94 - .L_93)
	.align		4
.L_93:
        /*01f0*/ 	.word	index@(_ZN7cutlass13device_kernelIN5flash11enable_sm90INS1_16FlashAttnFwdSm90INS1_25CollectiveMainloopFwdSm90ILi2EN4cute5tupleIJNS5_1CILi1EEES8_S8_EEENS6_IJNS7_ILi64EEESA_SA_EEELi512ENS_10bfloat16_tEfNS_4arch4Sm90ELb1ELb0ELb0ELb1ELb0ELb1ELb0ELb0ELb0ELb1ELb1ELb0EEENS1_21CollectiveEpilogueFwdINS6_IJSA_NS7_ILi512EEESA_EEES9_SC_SE_Li256ELb1ELb1ELb1ELb0EEENS1_36VarlenDynamicPersistentTileSchedulerILi64ELi64ELi256ELi128ELb1ELb1ELb1ELb1ELb1ELb1EEEEEEEEEvNT_6ParamsE)
        /*01f4*/ 	.word	0x00000000


	//----- nvinfo : EIATTR_REGCOUNT
	.align		4
.L_94:
        /*01f8*/ 	.byte	0x04, 0x2f
        /*01fa*/ 	.short	(.L_96 - .L_95)
	.align		4
.L_95:
        /*01fc*/ 	.word	index@(_ZN7cutlass13device_kernelIN5flash11enable_sm90INS1_16FlashAttnFwdSm90INS1_25CollectiveMainloopFwdSm90ILi2EN4cute5tupleIJNS5_1CILi1EEES8_S8_EEENS6_IJNS7_ILi64EEESA_SA_EEELi512ENS_10bfloat16_tEfNS_4arch4Sm90ELb1ELb0ELb0ELb1ELb0ELb0ELb0ELb0ELb0ELb1ELb1ELb0EEENS1_21CollectiveEpilogueFwdINS6_IJSA_NS7_ILi512EEESA_EEES9_SC_SE_Li256ELb1ELb1ELb1ELb0EEENS1_36VarlenDynamicPersistentTileSchedulerILi64ELi64ELi256ELi128ELb1ELb1ELb1ELb1ELb1ELb1EEEEEEEEEvNT_6ParamsE)
        /*0200*/ 	.word	0x00000004


	//----- nvinfo : EIATTR_FRAME_SIZE
	.align		4
.L_96:
        /*0204*/ 	.byte	0x04, 0x11
        /*0206*/ 	.short	(.L_98 - .L_97)
	.align		4
.L_97:
        /*0208*/ 	.word	index@(_ZN7cutlass13device_kernelIN5flash11enable_sm90INS1_16FlashAttnFwdSm90INS1_25CollectiveMainloopFwdSm90ILi2EN4cute5tupleIJNS5_1CILi1EEES8_S8_EEENS6_IJNS7_ILi64EEESA_SA_EEELi512ENS_10bfloat16_tEfNS_4arch4Sm90ELb1ELb0ELb0ELb1ELb0ELb0ELb0ELb0ELb0ELb1ELb1ELb0EEENS1_21CollectiveEpilogueFwdINS6_IJSA_NS7_ILi512EEESA_EEES9_SC_SE_Li256ELb1ELb1ELb1ELb0EEENS1_36VarlenDynamicPersistentTileSchedulerILi64ELi64ELi256ELi128ELb1ELb1ELb1ELb1ELb1ELb1EEEEEEEEEvNT_6ParamsE)
        /*020c*/ 	.word	0x00000000


	//----- nvinfo : EIATTR_REGCOUNT
	.align		4
.L_98:
        /*0210*/ 	.byte	0x04, 0x2f
        /*0212*/ 	.short	(.L_100 - .L_99)
	.align		4
.L_99:
        /*0214*/ 	.word	index@(_ZN7cutlass13device_kernelIN5flash11enable_sm90INS1_16FlashAttnFwdSm90INS1_25CollectiveMainloopFwdSm90ILi2EN4cute5tupleIJNS5_1CILi1EEES8_S8_EEENS6_IJNS7_ILi64EEESA_SA_EEELi512ENS_10bfloat16_tEfNS_4arch4Sm90ELb1ELb0ELb0ELb0ELb0ELb0ELb1ELb0ELb0ELb1ELb1ELb0EEENS1_21CollectiveEpilogueFwdINS6_IJSA_NS7_ILi512EEESA_EEES9_SC_SE_Li256ELb0ELb1ELb1ELb0EEENS1_19SingleTileSchedulerILb0ELb1ELb1ELi64EEEEEEEEEvNT_6ParamsE)
        /*0218*/ 	.word	0x00000004


	//----- nvinfo : EIATTR_FRAME_SIZE
	.align		4
.L_100:
        /*021c*/ 	.byte	0x04, 0x11
        /*021e*/ 	.short	(.L_102 - .L_101)
	.align		4
.L_101:
        /*0220*/ 	.word	index@(_ZN7cutlass13device_kernelIN5flash11enable_sm90INS1_16FlashAttnFwdSm90INS1_25CollectiveMainloopFwdSm90ILi2EN4cute5tupleIJNS5_1CILi1EEES8_S8_EEENS6_IJNS7_ILi64EEESA_SA_EEELi512ENS_10bfloat16_tEfNS_4arch4Sm90ELb1ELb0ELb0ELb0ELb0ELb0ELb1ELb0ELb0ELb1ELb1ELb0EEENS1_21CollectiveEpilogueFwdINS6_IJSA_NS7_ILi512EEESA_EEES9_SC_SE_Li256ELb0ELb1ELb1ELb0EEENS1_19SingleTileSchedulerILb0ELb1ELb1ELi64EEEEEEEEEvNT_6ParamsE)
        /*0224*/ 	.word	0x00000000


	//----- nvinfo : EIATTR_REGCOUNT
	.align		4
.L_102:
        /*0228*/ 	.byte	0x04, 0x2f
        /*022a*/ 	.short	(.L_104 - .L_103)
	.align		4
.L_103:
        /*022c*/ 	.word	index@(_ZN7cutlass13device_kernelIN5flash11enable_sm90INS1_16FlashAttnFwdSm90INS1_25CollectiveMainloopFwdSm90ILi2EN4cute5tupleIJNS5_1CILi1EEES8_S8_EEENS6_IJNS7_ILi64EEESA_SA_EEELi512ENS_10bfloat16_tEfNS_4arch4Sm90ELb1ELb0ELb0ELb0ELb0ELb0ELb0ELb0ELb0ELb1ELb1ELb0EEENS1_21CollectiveEpilogueFwdINS6_IJSA_NS7_ILi512EEESA_EEES9_SC_SE_Li256ELb0ELb1ELb1ELb0EEENS1_19SingleTileSchedulerILb0ELb1ELb1ELi64EEEEEEEEEvNT_6ParamsE)
        /*0230*/ 	.word	0x00000004


	//----- nvinfo : EIATTR_FRAME_SIZE
	.align		4
.L_104:
        /*0234*/ 	.byte	0x04, 0x11
        /*0236*/ 	.short	(.L_106 - .L_105)
	.align		4
.L_105:
        /*0238*/ 	.word	index@(_ZN7cutlass13device_kernelIN5flash11enable_sm90INS1_16FlashAttnFwdSm90INS1_25CollectiveMainloopFwdSm90ILi2EN4cute5tupleIJNS5_1CILi1EEES8_S8_EEENS6_IJNS7_ILi64EEESA_SA_EEELi512ENS_10bfloat16_tEfNS_4arch4Sm90ELb1ELb0ELb0ELb0ELb0ELb0ELb0ELb0ELb0ELb1ELb1ELb0EEENS1_21CollectiveEpilogueFwdINS6_IJSA_NS7_ILi512EEESA_EEES9_SC_SE_Li256ELb0ELb1ELb1ELb0EEENS1_19SingleTileSchedulerILb0ELb1ELb1ELi64EEEEEEEEEvNT_6ParamsE)
        /*023c*/ 	.word	0x00000000


	//----- nvinfo : EIATTR_REGCOUNT
	.align		4
.L_106:
        /*0240*/ 	.byte	0x04, 0x2f
        /*0242*/ 	.short	(.L_108 - .L_107)
	.align		4
.L_107:
        /*0244*/ 	.word	index@(_ZN7cutlass13device_kernelIN5flash11enable_sm90INS1_16FlashAttnFwdSm90INS1_25CollectiveMainloopFwdSm90ILi2EN4cute5tupleIJNS5_1CILi1EEES8_S8_EEENS6_IJNS7_ILi64EEESA_SA_EEELi512ENS_10bfloat16_tEfNS_4arch4Sm90ELb0ELb1ELb0ELb1ELb0ELb1ELb1ELb0ELb0ELb1ELb1ELb0EEENS1_21CollectiveEpilogueFwdINS6_IJSA_NS7_ILi512EEESA_EEES9_SC_SE_Li256ELb1ELb1ELb1ELb0EEENS1_36VarlenDynamicPersistentTileSchedulerILi64ELi64ELi256ELi128ELb1ELb1ELb1ELb1ELb0ELb1EEEEEEEEEvNT_6ParamsE)
        /*0248*/ 	.word	0x00000004


	//----- nvinfo : EIATTR_FRAME_SIZE
	.align		4
.L_108:
        /*024c*/ 	.byte	0x04, 0x11
        /*024e*/ 	.short	(.L_110 - .L_109)
	.align		4
.L_109:
        /*0250*/ 	.word	index@(_ZN7cutlass13device_kernelIN5flash11enable_sm90INS1_16FlashAttnFwdSm90INS1_25CollectiveMainloopFwdSm90ILi2EN4cute5tupleIJNS5_1CILi1EEES8_S8_EEENS6_IJNS7_ILi64EEESA_SA_EEELi512ENS_10bfloat16_tEfNS_4arch4Sm90ELb0ELb1ELb0ELb1ELb0ELb1ELb1ELb0ELb0ELb1ELb1ELb0EEENS1_21CollectiveEpilogueFwdINS6_IJSA_NS7_ILi512EEESA_EEES9_SC_SE_Li256ELb1ELb1ELb1ELb0EEENS1_36VarlenDynamicPersistentTileSchedulerILi64ELi64ELi256ELi128ELb1ELb1ELb1ELb1ELb0ELb1EEEEEEEEEvNT_6ParamsE)
        /*0254*/ 	.word	0x00000000


	//----- nvinfo : EIATTR_REGCOUNT
	.align		4
.L_110:
        /*0258*/ 	.byte	0x04, 0x2f
        /*025a*/ 	.short	(.L_112 - .L_111)
	.align		4
.L_111:
        /*025c*/ 	.word	index@(_ZN7cutlass13device_kernelIN5flash11enable_sm90INS1_16FlashAttnFwdSm90INS1_25CollectiveMainloopFwdSm90ILi2EN4cute5tupleIJNS5_1CILi1EEES8_S8_EEENS6_IJNS7_ILi64EEESA_SA_EEELi512ENS_10bfloat16_tEfNS_4arch4Sm90ELb0ELb1ELb0ELb1ELb0ELb0ELb1ELb0ELb0ELb1ELb1ELb0EEENS1_21CollectiveEpilogueFwdINS6_IJSA_NS7_ILi512EEESA_EEES9_SC_SE_Li256ELb1ELb1ELb1ELb0EEENS1_36VarlenDynamicPersistentTileSchedulerILi64ELi64ELi256ELi128ELb1ELb1ELb1ELb1ELb0ELb1EEEEEEEEEvNT_6ParamsE)
        /*0260*/ 	.word	0x00000004


	//----- nvinfo : EIATTR_FRAME_SIZE
	.align		4
.L_112:
        /*0264*/ 	.byte	0x04, 0x11
        /*0266*/ 	.short	(.L_114 - .L_113)
	.align		4
.L_113:
        /*0268*/ 	.word	index@(_ZN7cutlass13device_kernelIN5flash11enable_sm90INS1_16FlashAttnFwdSm90INS1_25CollectiveMainloopFwdSm90ILi2EN4cute5tupleIJNS5_1CILi1EEES8_S8_EEENS6_IJNS7_ILi64EEESA_SA_EEELi512ENS_10bfloat16_tEfNS_4arch4Sm90ELb0ELb1ELb0ELb1ELb0ELb0ELb1ELb0ELb0ELb1ELb1ELb0EEENS1_21CollectiveEpilogueFwdINS6_IJSA_NS7_ILi512EEESA_EEES9_SC_SE_Li256ELb1ELb1ELb1ELb0EEENS1_36VarlenDynamicPersistentTileSchedulerILi64ELi64ELi256ELi128ELb1ELb1ELb1ELb1ELb0ELb1EEEEEEEEEvNT_6ParamsE)
        /*026c*/ 	.word	0x00000000


	//----- nvinfo : EIATTR_REGCOUNT
	.align		4
.L_114:
        /*0270*/ 	.byte	0x04, 0x2f
        /*0272*/ 	.short	(.L_116 - .L_115)
	.align		4
.L_115:
        /*0274*/ 	.word	index@(_ZN7cutlass13device_kernelIN5flash11enable_sm90INS1_16FlashAttnFwdSm90INS1_25CollectiveMainloopFwdSm90ILi2EN4cute5tupleIJNS5_1CILi1EEES8_S8_EEENS6_IJNS7_ILi64EEESA_SA_EEELi512ENS_10bfloat16_tEfNS_4arch4Sm90ELb0ELb1ELb0ELb1ELb0ELb1ELb0ELb0ELb0ELb1ELb1ELb0EEENS1_21CollectiveEpilogueFwdINS6_IJSA_NS7_ILi512EEESA_EEES9_SC_SE_Li256ELb1ELb1ELb1ELb0EEENS1_36VarlenDynamicPersistentTileSchedulerILi64ELi64ELi256ELi128ELb1ELb1ELb1ELb1ELb0ELb1EEEEEEEEEvNT_6ParamsE)
        /*0278*/ 	.word	0x00000004


	//----- nvinfo : EIATTR_FRAME_SIZE
	.align		4
.L_116:
        /*027c*/ 	.byte	0x04, 0x11
        /*027e*/ 	.short	(.L_118 - .L_117)
	.align		4
.L_117:
        /*0280*/ 	.word	index@(_ZN7cutlass13device_kernelIN5flash11enable_sm90INS1_16FlashAttnFwdSm90INS1_25CollectiveMainloopFwdSm90ILi2EN4cute5tupleIJNS5_1CILi1EEES8_S8_EEENS6_IJNS7_ILi64EEESA_SA_EEELi512ENS_10bfloat16_tEfNS_4arch4Sm90ELb0ELb1ELb0ELb1ELb0ELb1ELb0ELb0ELb0ELb1ELb1ELb0EEENS1_21CollectiveEpilogueFwdINS6_IJSA_NS7_ILi512EEESA_EEES9_SC_SE_Li256ELb1ELb1ELb1ELb0EEENS1_36VarlenDynamicPersistentTileSchedulerILi64ELi64ELi256ELi128ELb1ELb1ELb1ELb1ELb0ELb1EEEEEEEEEvNT_6ParamsE)
        /*0284*/ 	.word	0x00000000


	//----- nvinfo : EIATTR_REGCOUNT
	.align		4
.L_118:
        /*0288*/ 	.byte	0x04, 0x2f
        /*028a*/ 	.short	(.L_120 - .L_119)
	.align		4
.L_119:
        /*028c*/ 	.word	index@(_ZN7cutlass13device_kernelIN5flash11enable_sm90INS1_16FlashAttnFwdSm90INS1_25CollectiveMainloopFwdSm90ILi2EN4cute5tupleIJNS5_1CILi1EEES8_S8_EEENS6_IJNS7_ILi64EEESA_SA_EEELi512ENS_10bfloat16_tEfNS_4arch4Sm90ELb0ELb1ELb0ELb1ELb0ELb0ELb0ELb0ELb0ELb1ELb1ELb0EEENS1_21CollectiveEpilogueFwdINS6_IJSA_NS7_ILi512EEESA_EEES9_SC_SE_Li256ELb1ELb1ELb1ELb0EEENS1_36VarlenDynamicPersistentTileSchedulerILi64ELi64ELi256ELi128ELb1ELb1ELb1ELb1ELb0ELb1EEEEEEEEEvNT_6ParamsE)
        /*0290*/ 	.word	0x00000004


	//----- nvinfo : EIATTR_FRAME_SIZE
	.align		4
.L_120:
        /*0294*/ 	.byte	0x04, 0x11
        /*0296*/ 	.short	(.L_122 - .L_121)
	.align		4
.L_121:
        /*0298*/ 	.word	index@(_ZN7cutlass13device_kernelIN5flash11enable_sm90INS1_16FlashAttnFwdSm90INS1_25CollectiveMainloopFwdSm90ILi2EN4cute5tupleIJNS5_1CILi1EEES8_S8_EEENS6_IJNS7_ILi64EEESA_SA_EEELi512ENS_10bfloat16_tEfNS_4arch4Sm90ELb0ELb1ELb0ELb1ELb0ELb0ELb0ELb0ELb0ELb1ELb1ELb0EEENS1_21CollectiveEpilogueFwdINS6_IJSA_NS7_ILi512EEESA_EEES9_SC_SE_Li256ELb1ELb1ELb1ELb0EEENS1_36VarlenDynamicPersistentTileSchedulerILi64ELi64ELi256ELi128ELb1ELb1ELb1ELb1ELb0ELb1EEEEEEEEEvNT_6ParamsE)
        /*029c*/ 	.word	0x00000000


	//----- nvinfo : EIATTR_REGCOUNT
	.align		4
.L_122:
        /*02a0*/ 	.byte	0x04, 0x2f
        /*02a2*/ 	.short	(.L_124 - .L_123)
	.align		4
.L_123:
        /*02a4*/ 	.word	index@(_ZN7cutlass13device_kernelIN5flash11enable_sm90INS1_16FlashAttnFwdSm90INS1_25CollectiveMainloopFwdSm90ILi2EN4cute5tupleIJNS5_1CILi1EEES8_S8_EEENS6_IJNS7_ILi64EEESA_SA_EEELi512ENS_10bfloat16_tEfNS_4arch4Sm90ELb0ELb1ELb0ELb0ELb0ELb0ELb1ELb0ELb0ELb1ELb1ELb0EEENS1_21CollectiveEpilogueFwdINS6_IJSA_NS7_ILi512EEESA_EEES9_SC_SE_Li256ELb0ELb1ELb1ELb0EEENS1_19SingleTileSchedulerILb0ELb1ELb1ELi64EEEEEEEEEvNT_6ParamsE)
        /*02a8*/ 	.word	0x00000004


	//----- nvinfo : EIATTR_FRAME_SIZE
	.align		4
.L_124:
        /*02ac*/ 	.byte	0x04, 0x11
        /*02ae*/ 	.short	(.L_126 - .L_125)
	.align		4
.L_125:
        /*02b0*/ 	.word	index@(_ZN7cutlass13device_kernelIN5flash11enable_sm90INS1_16FlashAttnFwdSm90INS1_25CollectiveMainloopFwdSm90ILi2EN4cute5tupleIJNS5_1CILi1EEES8_S8_EEENS6_IJNS7_ILi64EEESA_SA_EEELi512ENS_10bfloat16_tEfNS_4arch4Sm90ELb0ELb1ELb0ELb0ELb0ELb0ELb1ELb0ELb0ELb1ELb1ELb0EEENS1_21CollectiveEpilogueFwdINS6_IJSA_NS7_ILi512EEESA_EEES9_SC_SE_Li256ELb0ELb1ELb1ELb0EEENS1_19SingleTileSchedulerILb0ELb1ELb1ELi64EEEEEEEEEvNT_6ParamsE)
        /*02b4*/ 	.word	0x00000000


	//----- nvinfo : EIATTR_REGCOUNT
	.align		4
.L_126:
        /*02b8*/ 	.byte	0x04, 0x2f
        /*02ba*/ 	.short	(.L_128 - .L_127)
	.align		4
.L_127:
        /*02bc*/ 	.word	index@(_ZN7cutlass13device_kernelIN5flash11enable_sm90INS1_16FlashAttnFwdSm90INS1_25CollectiveMainloopFwdSm90ILi2EN4cute5tupleIJNS5_1CILi1EEES8_S8_EEENS6_IJNS7_ILi64EEESA_SA_EEELi512ENS_10bfloat16_tEfNS_4arch4Sm90ELb0ELb1ELb0ELb0ELb0ELb0ELb0ELb0ELb0ELb1ELb1ELb0EEENS1_21CollectiveEpilogueFwdINS6_IJSA_NS7_ILi512EEESA_EEES9_SC_SE_Li256ELb0ELb1ELb1ELb0EEENS1_19SingleTileSchedulerILb0ELb1ELb1ELi64EEEEEEEEEvNT_6ParamsE)
        /*02c0*/ 	.word	0x00000004


	//----- nvinfo : EIATTR_FRAME_SIZE
	.align		4
.L_128:
        /*02c4*/ 	.byte	0x04, 0x11
        /*02c6*/ 	.short	(.L_130 - .L_129)
	.align		4
.L_129:
        /*02c8*/ 	.word	index@(_ZN7cutlass13device_kernelIN5flash11enable_sm90INS1_16FlashAttnFwdSm90INS1_25CollectiveMainloopFwdSm90ILi2EN4cute5tupleIJNS5_1CILi1EEES8_S8_EEENS6_IJNS7_ILi64EEESA_SA_EEELi512ENS_10bfloat16_tEfNS_4arch4Sm90ELb0ELb1ELb0ELb0ELb0ELb0ELb0ELb0ELb0ELb1ELb1ELb0EEENS1_21CollectiveEpilogueFwdINS6_IJSA_NS7_ILi512EEESA_EEES9_SC_SE_Li256ELb0ELb1ELb1ELb0EEENS1_19SingleTileSchedulerILb0ELb1ELb1ELi64EEEEEEEEEvNT_6ParamsE)
        /*02cc*/ 	.word	0x00000000


	//----- nvinfo : EIATTR_REGCOUNT
	.align		4
.L_130:
        /*02d0*/ 	.byte	0x04, 0x2f
        /*02d2*/ 	.short	(.L_132 - .L_131)
	.align		4
.L_131:
        /*02d4*/ 	.word	index@(_ZN7cutlass13device_kernelIN5flash11enable_sm90INS1_16FlashAttnFwdSm90INS1_25CollectiveMainloopFwdSm90ILi2EN4cute5tupleIJNS5_1CILi1EEES8_S8_EEENS6_IJNS7_ILi64EEESA_SA_EEELi512ENS_10bfloat16_tEfNS_4arch4Sm90ELb0ELb0ELb0ELb1ELb0ELb1ELb1ELb0ELb0ELb1ELb1ELb0EEENS1_21CollectiveEpilogueFwdINS6_IJSA_NS7_ILi512EEESA_EEES9_SC_SE_Li256ELb1ELb1ELb1ELb0EEENS1_36VarlenDynamicPersistentTileSchedulerILi64ELi64ELi256ELi128ELb1ELb1ELb1ELb0ELb1ELb1EEEEEEEEEvNT_6ParamsE)
        /*02d8*/ 	.word	0x00000004


	//----- nvinfo : EIATTR_FRAME_SIZE
	.align		4
.L_132:
        /*02dc*/ 	.byte	0x04, 0x11
        /*02de*/ 	.short	(.L_134 - .L_133)
	.align		4
.L_133:
        /*02e0*/ 	.word	index@(_ZN7cutlass13device_kernelIN5flash11enable_sm90INS1_16FlashAttnFwdSm90INS1_25CollectiveMainloopFwdSm90ILi2EN4cute5tupleIJNS5_1CILi1EEES8_S8_EEENS6_IJNS7_ILi64EEESA_SA_EEELi512ENS_10bfloat16_tEfNS_4arch4Sm90ELb0ELb0ELb0ELb1ELb0ELb1ELb1ELb0ELb0ELb1ELb1ELb0EEENS1_21CollectiveEpilogueFwdINS6_IJSA_NS7_ILi512EEESA_EEES9_SC_SE_Li256ELb1ELb1ELb1ELb0EEENS1_36VarlenDynamicPersistentTileSchedulerILi64ELi64ELi256ELi128ELb1ELb1ELb1ELb0ELb1ELb1EEEEEEEEEvNT_6ParamsE)
        /*02e4*/ 	.word	0x00000000


	//----- nvinfo : EIATTR_REGCOUNT
	.align		4
.L_134:
        /*02e8*/ 	.byte	0x04, 0x2f
        /*02ea*/ 	.short	(.L_136 - .L_135)
	.align		4
.L_135:
        /*02ec*/ 	.word	index@(_ZN7cutlass13device_kernelIN5flash11enable_sm90INS1_16FlashAttnFwdSm90INS1_25CollectiveMainloopFwdSm90ILi2EN4cute5tupleIJNS5_1CILi1EEES8_S8_EEENS6_IJNS7_ILi64EEESA_SA_EEELi512ENS_10bfloat16_tEfNS_4arch4Sm90ELb0ELb0ELb0ELb1ELb0ELb0ELb1ELb0ELb0ELb1ELb1ELb0EEENS1_21CollectiveEpilogueFwdINS6_IJSA_NS7_ILi512EEESA_EEES9_SC_SE_Li256ELb1ELb1ELb1ELb0EEENS1_36VarlenDynamicPersistentTileSchedulerILi64ELi64ELi256ELi128ELb1ELb1ELb1ELb0ELb1ELb1EEEEEEEEEvNT_6ParamsE)
        /*02f0*/ 	.word	0x00000004


	//----- nvinfo : EIATTR_FRAME_SIZE
	.align		4
.L_136:
        /*02f4*/ 	.byte	0x04, 0x11
        /*02f6*/ 	.short	(.L_138 - .L_137)
	.align		4
.L_137:
        /*02f8*/ 	.word	index@(_ZN7cutlass13device_kernelIN5flash11enable_sm90INS1_16FlashAttnFwdSm90INS1_25CollectiveMainloopFwdSm90ILi2EN4cute5tupleIJNS5_1CILi1EEES8_S8_EEENS6_IJNS7_ILi64EEESA_SA_EEELi512ENS_10bfloat16_tEfNS_4arch4Sm90ELb0ELb0ELb0ELb1ELb0ELb0ELb1ELb0ELb0ELb1ELb1ELb0EEENS1_21CollectiveEpilogueFwdINS6_IJSA_NS7_ILi512EEESA_EEES9_SC_SE_Li256ELb1ELb1ELb1ELb0EEENS1_36VarlenDynamicPersistentTileSchedulerILi64ELi64ELi256ELi128ELb1ELb1ELb1ELb0ELb1ELb1EEEEEEEEEvNT_6ParamsE)
        /*02fc*/ 	.word	0x00000000


	//----- nvinfo : EIATTR_REGCOUNT
	.align		4
.L_138:
        /*0300*/ 	.byte	0x04, 0x2f
        /*0302*/ 	.short	(.L_140 - .L_139)
	.align		4
.L_139:
        /*0304*/ 	.word	index@(_ZN7cutlass13device_kernelIN5flash11enable_sm90INS1_16FlashAttnFwdSm90INS1_25CollectiveMainloopFwdSm90ILi2EN4cute5tupleIJNS5_1CILi1EEES8_S8_EEENS6_IJNS7_ILi64EEESA_SA_EEELi512ENS_10bfloat16_tEfNS_4arch4Sm90ELb0ELb0ELb0ELb1ELb0ELb1ELb0ELb0ELb0ELb1ELb1ELb0EEENS1_21CollectiveEpilogueFwdINS6_IJSA_NS7_ILi512EEESA_EEES9_SC_SE_Li256ELb1ELb1ELb1ELb0EEENS1_36VarlenDynamicPersistentTileSchedulerILi64ELi64ELi256ELi128ELb1ELb1ELb1ELb0ELb1ELb1EEEEEEEEEvNT_6ParamsE)
        /*0308*/ 	.word	0x00000004


	//----- nvinfo : EIATTR_FRAME_SIZE
	.align		4
.L_140:
        /*030c*/ 	.byte	0x04, 0x11
        /*030e*/ 	.short	(.L_142 - .L_141)
	.align		4
.L_141:
        /*0310*/ 	.word	index@(_ZN7cutlass13device_kernelIN5flash11enable_sm90INS1_16FlashAttnFwdSm90INS1_25CollectiveMainloopFwdSm90ILi2EN4cute5tupleIJNS5_1CILi1EEES8_S8_EEENS6_IJNS7_ILi64EEESA_SA_EEELi512ENS_10bfloat16_tEfNS_4arch4Sm90ELb0ELb0ELb0ELb1ELb0ELb1ELb0ELb0ELb0ELb1ELb1ELb0EEENS1_21CollectiveEpilogueFwdINS6_IJSA_NS7_ILi512EEESA_EEES9_SC_SE_Li256ELb1ELb1ELb1ELb0EEENS1_36VarlenDynamicPersistentTileSchedulerILi64ELi64ELi256ELi128ELb1ELb1ELb1ELb0ELb1ELb1EEEEEEEEEvNT_6ParamsE)
        /*0314*/ 	.word	0x00000000


	//----- nvinfo : EIATTR_REGCOUNT
	.align		4
.L_142:
        /*0318*/ 	.byte	0x04, 0x2f
        /*031a*/ 	.short	(.L_144 - .L_143)
	.align		4
.L_143:
        /*031c*/ 	.word	index@(_ZN7cutlass13device_kernelIN5flash11enable_sm90INS1_16FlashAttnFwdSm90INS1_25CollectiveMainloopFwdSm90ILi2EN4cute5tupleIJNS5_1CILi1EEES8_S8_EEENS6_IJNS7_ILi64EEESA_SA_EEELi512ENS_10bfloat16_tEfNS_4arch4Sm90ELb0ELb0ELb0ELb1ELb0ELb0ELb0ELb0ELb0ELb1ELb1ELb0EEENS1_21CollectiveEpilogueFwdINS6_IJSA_NS7_ILi512EEESA_EEES9_SC_SE_Li256ELb1ELb1ELb1ELb0EEENS1_36VarlenDynamicPersistentTileSchedulerILi64ELi64ELi256ELi128ELb1ELb1ELb1ELb0ELb1ELb1EEEEEEEEEvNT_6ParamsE)
        /*0320*/ 	.word	0x00000004


	//----- nvinfo : EIATTR_FRAME_SIZE
	.align		4
.L_144:
        /*0324*/ 	.byte	0x04, 0x11
        /*0326*/ 	.short	(.L_146 - .L_145)
	.align		4
.L_145:
        /*0328*/ 	.word	index@(_ZN7cutlass13device_kernelIN5flash11enable_sm90INS1_16FlashAttnFwdSm90INS1_25CollectiveMainloopFwdSm90ILi2EN4cute5tupleIJNS5_1CILi1EEES8_S8_EEENS6_IJNS7_ILi64EEESA_SA_EEELi512ENS_10bfloat16_tEfNS_4arch4Sm90ELb0ELb0ELb0ELb1ELb0ELb0ELb0ELb0ELb0ELb1ELb1ELb0EEENS1_21CollectiveEpilogueFwdINS6_IJSA_NS7_ILi512EEESA_EEES9_SC_SE_Li256ELb1ELb1ELb1ELb0EEENS1_36VarlenDynamicPersistentTileSchedulerILi64ELi64ELi256ELi128ELb1ELb1ELb1ELb0ELb1ELb1EEEEEEEEEvNT_6ParamsE)
        /*032c*/ 	.word	0x00000000


	//----- nvinfo : EIATTR_REGCOUNT
	.align		4
.L_146:
        /*0330*/ 	.byte	0x04, 0x2f
        /*0332*/ 	.short	(.L_148 - .L_147)
	.align		4
.L_147:
        /*0334*/ 	.word	index@(_ZN7cutlass13device_kernelIN5flash11enable_sm90INS1_16FlashAttnFwdSm90INS1_25CollectiveMainloopFwdSm90ILi2EN4cute5tupleIJNS5_1CILi1EEES8_S8_EEENS6_IJNS7_ILi64EEESA_SA_EEELi512ENS_10bfloat16_tEfNS_4arch4Sm90ELb0ELb0ELb0ELb0ELb0ELb0ELb1ELb0ELb0ELb1ELb1ELb0EEENS1_21CollectiveEpilogueFwdINS6_IJSA_NS7_ILi512EEESA_EEES9_SC_SE_Li256ELb0ELb1ELb1ELb0EEENS1_19SingleTileSchedulerILb0ELb1ELb1ELi64EEEEEEEEEvNT_6ParamsE)
        /*0338*/ 	.word	0x00000004


	//----- nvinfo : EIATTR_FRAME_SIZE
	.align		4
.L_148:
        /*033c*/ 	.byte	0x04, 0x11
        /*033e*/ 	.short	(.L_150 - .L_149)
	.align		4
.L_149:
        /*0340*/ 	.word	index@(_ZN7cutlass13device_kernelIN5flash11enable_sm90INS1_16FlashAttnFwdSm90INS1_25CollectiveMainloopFwdSm90ILi2EN4cute5tupleIJNS5_1CILi1EEES8_S8_EEENS6_IJNS7_ILi64EEESA_SA_EEELi512ENS_10bfloat16_tEfNS_4arch4Sm90ELb0ELb0ELb0ELb0ELb0ELb0ELb1ELb0ELb0ELb1ELb1ELb0EEENS1_21CollectiveEpilogueFwdINS6_IJSA_NS7_ILi512EEESA_EEES9_SC_SE_Li256ELb0ELb1ELb1ELb0EEENS1_19SingleTileSchedulerILb0ELb1ELb1ELi64EEEEEEEEEvNT_6ParamsE)
        /*0344*/ 	.word	0x00000000


	//----- nvinfo : EIATTR_REGCOUNT
	.align		4
.L_150:
        /*0348*/ 	.byte	0x04, 0x2f
        /*034a*/ 	.short	(.L_152 - .L_151)
	.align		4
.L_151:
        /*034c*/ 	.word	index@(_ZN7cutlass13device_kernelIN5flash11enable_sm90INS1_16FlashAttnFwdSm90INS1_25CollectiveMainloopFwdSm90ILi2EN4cute5tupleIJNS5_1CILi1EEES8_S8_EEENS6_IJNS7_ILi64EEESA_SA_EEELi512ENS_10bfloat16_tEfNS_4arch4Sm90ELb0ELb0ELb0ELb0ELb0ELb0ELb0ELb0ELb0ELb1ELb1ELb0EEENS1_21CollectiveEpilogueFwdINS6_IJSA_NS7_ILi512EEESA_EEES9_SC_SE_Li256ELb0ELb1ELb1ELb0EEENS1_19SingleTileSchedulerILb0ELb1ELb1ELi64EEEEEEEEEvNT_6ParamsE)
        /*0350*/ 	.word	0x00000004


	//----- nvinfo : EIATTR_FRAME_SIZE
	.align		4
.L_152:
        /*0354*/ 	.byte	0x04, 0x11
        /*0356*/ 	.short	(.L_154 - .L_153)
	.align		4
.L_153:
        /*0358*/ 	.word	index@(_ZN7cutlass13device_kernelIN5flash11enable_sm90INS1_16FlashAttnFwdSm90INS1_25CollectiveMainloopFwdSm90ILi2EN4cute5tupleIJNS5_1CILi1EEES8_S8_EEENS6_IJNS7_ILi64EEESA_SA_EEELi512ENS_10bfloat16_tEfNS_4arch4Sm90ELb0ELb0ELb0ELb0ELb0ELb0ELb0ELb0ELb0ELb1ELb1ELb0EEENS1_21CollectiveEpilogueFwdINS6_IJSA_NS7_ILi512EEESA_EEES9_SC_SE_Li256ELb0ELb1ELb1ELb0EEENS1_19SingleTileSchedulerILb0ELb1ELb1ELi64EEEEEEEEEvNT_6ParamsE)
        /*035c*/ 	.word	0x00000000


	//----- nvinfo : EIATTR_REGCOUNT
	.align		4
.L_154:
        /*0360*/ 	.byte	0x04, 0x2f
        /*0362*/ 	.short	(.L_156 - .L_155)
	.align		4
.L_155:
        /*0364*/ 	.word	index@(_ZN7cutlass13device_kernelIN5flash11enable_sm90INS1_16FlashAttnFwdSm90INS1_25CollectiveMainloopFwdSm90ILi2EN4cute5tupleIJNS5_1CILi1EEES8_S8_EEENS6_IJNS7_ILi128EEESA_NS7_ILi192EEEEEELi128ENS_10bfloat16_tEfNS_4arch4Sm90ELb1ELb0ELb0ELb1ELb0ELb1ELb0ELb1ELb1ELb1ELb1ELb0EEENS1_21CollectiveEpilogueFwdINS6_IJSA_SA_SA_EEES9_SD_SF_Li256ELb1ELb1ELb1ELb0EEENS1_36VarlenDynamicPersistentTileSchedulerILi128ELi128ELi256ELi128ELb1ELb1ELb1ELb1ELb1ELb1EEEEEEEEEvNT_6ParamsE)
        /*0368*/ 	.word	0x00000004


	//----- nvinfo : EIATTR_FRAME_SIZE
	.align		4
.L_156:
        /*036c*/ 	.byte	0x04, 0x11
        /*036e*/ 	.short	(.L_158 - .L_157)
	.align		4
.L_157:
        /*0370*/ 	.word	index@(_ZN7cutlass13device_kernelIN5flash11enable_sm90INS1_16FlashAttnFwdSm90INS1_25CollectiveMainloopFwdSm90ILi2EN4cute5tupleIJNS5_1CILi1EEES8_S8_EEENS6_IJNS7_ILi128EEESA_NS7_ILi192EEEEEELi128ENS_10bfloat16_tEfNS_4arch4Sm90ELb1ELb0ELb0ELb1ELb0ELb1ELb0ELb1ELb1ELb1ELb1ELb0EEENS1_21CollectiveEpilogueFwdINS6_IJSA_SA_SA_EEES9_SD_SF_Li256ELb1ELb1ELb1ELb0EEENS1_36VarlenDynamicPersistentTileSchedulerILi128ELi128ELi256ELi128ELb1ELb1ELb1ELb1ELb1ELb1EEEEEEEEEvNT_6ParamsE)
        /*0374*/ 	.word	0x00000000


	//----- nvinfo : EIATTR_REGCOUNT
	.align		4
.L_158:
        /*0378*/ 	.byte	0x04, 0x2f
        /*037a*/ 	.short	(.L_160 - .L_159)
	.align		4
.L_159:
        /*037c*/ 	.word	index@(_ZN7cutlass13device_kernelIN5flash11enable_sm90INS1_16FlashAttnFwdSm90INS1_25CollectiveMainloopFwdSm90ILi2EN4cute5tupleIJNS5_1CILi1EEES8_S8_EEENS6_IJNS7_ILi128EEESA_NS7_ILi192EEEEEELi128ENS_10bfloat16_tEfNS_4arch4Sm90ELb1ELb0ELb0ELb1ELb0ELb0ELb0ELb1ELb1ELb1ELb1ELb0EEENS1_21CollectiveEpilogueFwdINS6_IJSA_SA_SA_EEES9_SD_SF_Li256ELb1ELb1ELb1ELb0EEENS1_36VarlenDynamicPersistentTileSchedulerILi128ELi128ELi256ELi128ELb1ELb1ELb1ELb1ELb1ELb1EEEEEEEEEvNT_6ParamsE)
        /*0380*/ 	.word	0x00000004


	//----- nvinfo : EIATTR_FRAME_SIZE
	.align		4
.L_160:
        /*0384*/ 	.byte	0x04, 0x11
        /*0386*/ 	.short	(.L_162 - .L_161)
	.align		4
.L_161:
        /*0388*/ 	.word	index@(_ZN7cutlass13device_kernelIN5flash11enable_sm90INS1_16FlashAttnFwdSm90INS1_25CollectiveMainloopFwdSm90ILi2EN4cute5tupleIJNS5_1CILi1EEES8_S8_EEENS6_IJNS7_ILi128EEESA_NS7_ILi192EEEEEELi128ENS_10bfloat16_tEfNS_4arch4Sm90ELb1ELb0ELb0ELb1ELb0ELb0ELb0ELb1ELb1ELb1ELb1ELb0EEENS1_21CollectiveEpilogueFwdINS6_IJSA_SA_SA_EEES9_SD_SF_Li256ELb1ELb1ELb1ELb0EEENS1_36VarlenDynamicPersistentTileSchedulerILi128ELi128ELi256ELi128ELb1ELb1ELb1ELb1ELb1ELb1EEEEEEEEEvNT_6ParamsE)
        /*038c*/ 	.word	0x00000000


	//----- nvinfo : EIATTR_REGCOUNT
	.align		4
.L_162:
        /*0390*/ 	.byte	0x04, 0x2f
        /*0392*/ 	.short	(.L_164 - .L_163)
	.align		4
.L_163:
        /*0394*/ 	.word	index@(_ZN7cutlass13device_kernelIN5flash11enable_sm90INS1_16FlashAttnFwdSm90INS1_25CollectiveMainloopFwdSm90ILi2EN4cute5tupleIJNS5_1CILi1EEES8_S8_EEENS6_IJNS7_ILi128EEESA_NS7_ILi192EEEEEELi128ENS_10bfloat16_tEfNS_4arch4Sm90ELb1ELb0ELb0ELb0ELb0ELb0ELb0ELb1ELb1ELb1ELb1ELb0EEENS1_21CollectiveEpilogueFwdINS6_IJSA_SA_SA_EEES9_SD_SF_Li256ELb0ELb1ELb1ELb0EEENS1_19SingleTileSchedulerILb0ELb1ELb1ELi128EEEEEEEEEvNT_6ParamsE)
        /*0398*/ 	.word	0x00000004


	//----- nvinfo : EIATTR_FRAME_SIZE
	.align		4
.L_164:
        /*039c*/ 	.byte	0x04, 0x11
        /*039e*/ 	.short	(.L_166 - .L_165)
	.align		4
.L_165:
        /*03a0*/ 	.word	index@(_ZN7cutlass13device_kernelIN5flash11enable_sm90INS1_16FlashAttnFwdSm90INS1_25CollectiveMainloopFwdSm90ILi2EN4cute5tupleIJNS5_1CILi1EEES8_S8_EEENS6_IJNS7_ILi128EEESA_NS7_ILi192EEEEEELi128ENS_10bfloat16_tEfNS_4arch4Sm90ELb1ELb0ELb0ELb0ELb0ELb0ELb0ELb1ELb1ELb1ELb1ELb0EEENS1_21CollectiveEpilogueFwdINS6_IJSA_SA_SA_EEES9_SD_SF_Li256ELb0ELb1ELb1ELb0EEENS1_19SingleTileSchedulerILb0ELb1ELb1ELi128EEEEEEEEEvNT_6ParamsE)
        /*03a4*/ 	.word	0x00000000


	//----- nvinfo : EIATTR_REGCOUNT
	.align		4
.L_166:
        /*03a8*/ 	.byte	0x04, 0x2f
        /*03aa*/ 	.short	(.L_168 - .L_167)
	.align		4
.L_167:
        /*03ac*/ 	.word	index@(_ZN7cutlass13device_kernelIN5flash11enable_sm90INS1_16FlashAttnFwdSm90INS1_25CollectiveMainloopFwdSm90ILi2EN4cute5tupleIJNS5_1CILi1EEES8_S8_EEENS6_IJNS7_ILi128EEENS7_ILi96EEENS7_ILi192EEEEEELi128ENS_10bfloat16_tEfNS_4arch4Sm90ELb0ELb1ELb0ELb1ELb0ELb1ELb0ELb1ELb1ELb1ELb1ELb0EEENS1_21CollectiveEpilogueFwdINS6_IJSA_SA_SB_EEES9_SE_SG_Li256ELb1ELb1ELb1ELb0EEENS1_36VarlenDynamicPersistentTileSchedulerILi128ELi96ELi256ELi128ELb1ELb1ELb1ELb1ELb0ELb1EEEEEEEEEvNT_6ParamsE)
        /*03b0*/ 	.word	0x00000004


	//----- nvinfo : EIATTR_FRAME_SIZE
	.align		4
.L_168:
        /*03b4*/ 	.byte	0x04, 0x11
        /*03b6*/ 	.short	(.L_170 - .L_169)
	.align		4
.L_169:
        /*03b8*/ 	.word	index@(_ZN7cutlass13device_kernelIN5flash11enable_sm90INS1_16FlashAttnFwdSm90INS1_25CollectiveMainloopFwdSm90ILi2EN4cute5tupleIJNS5_1CILi1EEES8_S8_EEENS6_IJNS7_ILi128EEENS7_ILi96EEENS7_ILi192EEEEEELi128ENS_10bfloat16_tEfNS_4arch4Sm90ELb0ELb1ELb0ELb1ELb0ELb1ELb0ELb1ELb1ELb1ELb1ELb0EEENS1_21CollectiveEpilogueFwdINS6_IJSA_SA_SB_EEES9_SE_SG_Li256ELb1ELb1ELb1ELb0EEENS1_36VarlenDynamicPersistentTileSchedulerILi128ELi96ELi256ELi128ELb1ELb1ELb1ELb1ELb0ELb1EEEEEEEEEvNT_6ParamsE)
        /*03bc*/ 	.word	0x00000000


	//----- nvinfo : EIATTR_REGCOUNT
	.align		4
.L_170:
        /*03c0*/ 	.byte	0x04, 0x2f
        /*03c2*/ 	.short	(.L_172 - .L_171)
	.align		4
.L_171:
        /*03c4*/ 	.word	index@(_ZN7cutlass13device_kernelIN5flash11enable_sm90INS1_16FlashAttnFwdSm90INS1_25CollectiveMainloopFwdSm90ILi2EN4cute5tupleIJNS5_1CILi1EEES8_S8_EEENS6_IJNS7_ILi128EEENS7_ILi96EEENS7_ILi192EEEEEELi128ENS_10bfloat16_tEfNS_4arch4Sm90ELb0ELb1ELb0ELb1ELb0ELb0ELb0ELb1ELb1ELb1ELb1ELb0EEENS1_21CollectiveEpilogueFwdINS6_IJSA_SA_SB_EEES9_SE_SG_Li256ELb1ELb1ELb1ELb0EEENS1_36VarlenDynamicPersistentTileSchedulerILi128ELi96ELi256ELi128ELb1ELb1ELb1ELb1ELb0ELb1EEEEEEEEEvNT_6ParamsE)
        /*03c8*/ 	.word	0x00000004


	//----- nvinfo : EIATTR_FRAME_SIZE
	.align		4
.L_172:
        /*03cc*/ 	.byte	0x04, 0x11
        /*03ce*/ 	.short	(.L_174 - .L_173)
	.align		4
.L_173:
        /*03d0*/ 	.word	index@(_ZN7cutlass13device_kernelIN5flash11enable_sm90INS1_16FlashAttnFwdSm90INS1_25CollectiveMainloopFwdSm90ILi2EN4cute5tupleIJNS5_1CILi1EEES8_S8_EEENS6_IJNS7_ILi128EEENS7_ILi96EEENS7_ILi192EEEEEELi128ENS_10bfloat16_tEfNS_4arch4Sm90ELb0ELb1ELb0ELb1ELb0ELb0ELb0ELb1ELb1ELb1ELb1ELb0EEENS1_21CollectiveEpilogueFwdINS6_IJSA_SA_SB_EEES9_SE_SG_Li256ELb1ELb1ELb1ELb0EEENS1_36VarlenDynamicPersistentTileSchedulerILi128ELi96ELi256ELi128ELb1ELb1ELb1ELb1ELb0ELb1EEEEEEEEEvNT_6ParamsE)
        /*03d4*/ 	.word	0x00000000


	//----- nvinfo : EIATTR_REGCOUNT
	.align		4
.L_174:
        /*03d8*/ 	.byte	0x04, 0x2f
        /*03da*/ 	.short	(.L_176 - .L_175)
	.align		4
.L_175:
        /*03dc*/ 	.word	index@(_ZN7cutlass13device_kernelIN5flash11enable_sm90INS1_16FlashAttnFwdSm90INS1_25CollectiveMainloopFwdSm90ILi2EN4cute5tupleIJNS5_1CILi1EEES8_S8_EEENS6_IJNS7_ILi128EEENS7_ILi96EEENS7_ILi192EEEEEELi128ENS_10bfloat16_tEfNS_4arch4Sm90ELb0ELb1ELb0ELb0ELb0ELb0ELb0ELb1ELb1ELb1ELb1ELb0EEENS1_21CollectiveEpilogueFwdINS6_IJSA_SA_SB_EEES9_SE_SG_Li256ELb0ELb1ELb1ELb0EEENS1_19SingleTileSchedulerILb0ELb1ELb1ELi128EEEEEEEEEvNT_6ParamsE)
        /*03e0*/ 	.word	0x00000004


	//----- nvinfo : EIATTR_FRAME_SIZE
	.align		4
.L_176:
        /*03e4*/ 	.byte	0x04, 0x11
        /*03e6*/ 	.short	(.L_178 - .L_177)
	.align		4
.L_177:
        /*03e8*/ 	.word	index@(_ZN7cutlass13device_kernelIN5flash11enable_sm90INS1_16FlashAttnFwdSm90INS1_25CollectiveMainloopFwdSm90ILi2EN4cute5tupleIJNS5_1CILi1EEES8_S8_EEENS6_IJNS7_ILi128EEENS7_ILi96EEENS7_ILi192EEEEEELi128ENS_10bfloat16_tEfNS_4arch4Sm90ELb0ELb1ELb0ELb0ELb0ELb0ELb0ELb1ELb1ELb1ELb1ELb0EEENS1_21CollectiveEpilogueFwdINS6_IJSA_SA_SB_EEES9_SE_SG_Li256ELb0ELb1ELb1ELb0EEENS1_19SingleTileSchedulerILb0ELb1ELb1ELi128EEEEEEEEEvNT_6ParamsE)
        /*03ec*/ 	.word	0x00000000


	//----- nvinfo : EIATTR_REGCOUNT
	.align		4
.L_178:
        /*03f0*/ 	.byte	0x04, 0x2f
        /*03f2*/ 	.short	(.L_180 - .L_179)
	.align		4
.L_179:
        /*03f4*/ 	.word	index@(_ZN7cutlass13device_kernelIN5flash11enable_sm90INS1_16FlashAttnFwdSm90INS1_25CollectiveMainloopFwdSm90ILi2EN4cute5tupleIJNS5_1CILi1EEES8_S8_EEENS6_IJNS7_ILi128EEESA_NS7_ILi192EEEEEELi128ENS_10bfloat16_tEfNS_4arch4Sm90ELb0ELb0ELb0ELb1ELb0ELb1ELb0ELb1ELb1ELb1ELb1ELb0EEENS1_21CollectiveEpilogueFwdINS6_IJSA_SA_SA_EEES9_SD_SF_Li256ELb1ELb1ELb1ELb0EEENS1_36VarlenDynamicPersistentTileSchedulerILi128ELi128ELi256ELi128ELb1ELb1ELb1ELb0ELb1ELb1EEEEEEEEEvNT_6ParamsE)
        /*03f8*/ 	.word	0x00000004


	//----- nvinfo : EIATTR_FRAME_SIZE
	.align		4
.L_180:
        /*03fc*/ 	.byte	0x04, 0x11
        /*03fe*/ 	.short	(.L_182 - .L_181)
	.align		4
.L_181:
        /*0400*/ 	.word	index@(_ZN7cutlass13device_kernelIN5flash11enable_sm90INS1_16FlashAttnFwdSm90INS1_25CollectiveMainloopFwdSm90ILi2EN4cute5tupleIJNS5_1CILi1EEES8_S8_EEENS6_IJNS7_ILi128EEESA_NS7_ILi192EEEEEELi128ENS_10bfloat16_tEfNS_4arch4Sm90ELb0ELb0ELb0ELb1ELb0ELb1ELb0ELb1ELb1ELb1ELb1ELb0EEENS1_21CollectiveEpilogueFwdINS6_IJSA_SA_SA_EEES9_SD_SF_Li256ELb1ELb1ELb1ELb0EEENS1_36VarlenDynamicPersistentTileSchedulerILi128ELi128ELi256ELi128ELb1ELb1ELb1ELb0ELb1ELb1EEEEEEEEEvNT_6ParamsE)
        /*0404*/ 	.word	0x00000000


	//----- nvinfo : EIATTR_REGCOUNT
	.align		4
.L_182:
        /*0408*/ 	.byte	0x04, 0x2f
        /*040a*/ 	.short	(.L_184 - .L_183)
	.align		4
.L_183:
        /*040c*/ 	.word	index@(_ZN7cutlass13device_kernelIN5flash11enable_sm90INS1_16FlashAttnFwdSm90INS1_25CollectiveMainloopFwdSm90ILi2EN4cute5tupleIJNS5_1CILi1EEES8_S8_EEENS6_IJNS7_ILi128EEESA_NS7_ILi192EEEEEELi128ENS_10bfloat16_tEfNS_4arch4Sm90ELb0ELb0ELb0ELb1ELb0ELb0ELb0ELb1ELb1ELb1ELb1ELb0EEENS1_21CollectiveEpilogueFwdINS6_IJSA_SA_SA_EEES9_SD_SF_Li256ELb1ELb1ELb1ELb0EEENS1_36VarlenDynamicPersistentTileSchedulerILi128ELi128ELi256ELi128ELb1ELb1ELb1ELb0ELb1ELb1EEEEEEEEEvNT_6ParamsE)
        /*0410*/ 	.word	0x00000004


	//----- nvinfo : EIATTR_FRAME_SIZE
	.align		4
.L_184:
        /*0414*/ 	.byte	0x04, 0x11
        /*0416*/ 	.short	(.L_186 - .L_185)
	.align		4
.L_185:
        /*0418*/ 	.word	index@(_ZN7cutlass13device_kernelIN5flash11enable_sm90INS1_16FlashAttnFwdSm90INS1_25CollectiveMainloopFwdSm90ILi2EN4cute5tupleIJNS5_1CILi1EEES8_S8_EEENS6_IJNS7_ILi128EEESA_NS7_ILi192EEEEEELi128ENS_10bfloat16_tEfNS_4arch4Sm90ELb0ELb0ELb0ELb1ELb0ELb0ELb0ELb1ELb1ELb1ELb1ELb0EEENS1_21CollectiveEpilogueFwdINS6_IJSA_SA_SA_EEES9_SD_SF_Li256ELb1ELb1ELb1ELb0EEENS1_36VarlenDynamicPersistentTileSchedulerILi128ELi128ELi256ELi128ELb1ELb1ELb1ELb0ELb1ELb1EEEEEEEEEvNT_6ParamsE)
        /*041c*/ 	.word	0x00000000


	//----- nvinfo : EIATTR_REGCOUNT
	.align		4
.L_186:
        /*0420*/ 	.byte	0x04, 0x2f
        /*0422*/ 	.short	(.L_188 - .L_187)
	.align		4
.L_187:
        /*0424*/ 	.word	index@(_ZN7cutlass13device_kernelIN5flash11enable_sm90INS1_16FlashAttnFwdSm90INS1_25CollectiveMainloopFwdSm90ILi2EN4cute5tupleIJNS5_1CILi1EEES8_S8_EEENS6_IJNS7_ILi128EEESA_NS7_ILi192EEEEEELi128ENS_10bfloat16_tEfNS_4arch4Sm90ELb0ELb0ELb0ELb0ELb0ELb0ELb0ELb1ELb1ELb1ELb1ELb0EEENS1_21CollectiveEpilogueFwdINS6_IJSA_SA_SA_EEES9_SD_SF_Li256ELb0ELb1ELb1ELb0EEENS1_19SingleTileSchedulerILb0ELb1ELb1ELi128EEEEEEEEEvNT_6ParamsE)
        /*0428*/ 	.word	0x00000004


	//----- nvinfo : EIATTR_FRAME_SIZE
	.align		4
.L_188:
        /*042c*/ 	.byte	0x04, 0x11
        /*042e*/ 	.short	(.L_190 - .L_189)
	.align		4
.L_189:
        /*0430*/ 	.word	index@(_ZN7cutlass13device_kernelIN5flash11enable_sm90INS1_16FlashAttnFwdSm90INS1_25CollectiveMainloopFwdSm90ILi2EN4cute5tupleIJNS5_1CILi1EEES8_S8_EEENS6_IJNS7_ILi128EEESA_NS7_ILi192EEEEEELi128ENS_10bfloat16_tEfNS_4arch4Sm90ELb0ELb0ELb0ELb0ELb0ELb0ELb0ELb1ELb1ELb1ELb1ELb0EEENS1_21CollectiveEpilogueFwdINS6_IJSA_SA_SA_EEES9_SD_SF_Li256ELb0ELb1ELb1ELb0EEENS1_19SingleTileSchedulerILb0ELb1ELb1ELi128EEEEEEEEEvNT_6ParamsE)
        /*0434*/ 	.word	0x00000000


	//----- nvinfo : EIATTR_MIN_STACK_SIZE
	.align		4
.L_190:
        /*0438*/ 	.byte	0x04, 0x12
        /*043a*/ 	.short	(.L_192 - .L_191)
	.align		4
.L_191:
        /*043c*/ 	.word	index@(_ZN7cutlass13device_kernelIN5flash11enable_sm90INS1_16FlashAttnFwdSm90INS1_25CollectiveMainloopFwdSm90ILi2EN4cute5tupleIJNS5_1CILi1EEES8_S8_EEENS6_IJNS7_ILi128EEESA_NS7_ILi192EEEEEELi128ENS_10bfloat16_tEfNS_4arch4Sm90ELb0ELb0ELb0ELb0ELb0ELb0ELb0ELb1ELb1ELb1ELb1ELb0EEENS1_21CollectiveEpilogueFwdINS6_IJSA_SA_SA_EEES9_SD_SF_Li256ELb0ELb1ELb1ELb0EEENS1_19SingleTileSchedulerILb0ELb1ELb1ELi128EEEEEEEEEvNT_6ParamsE)
        /*0440*/ 	.word	0x00000000


	//----- nvinfo : EIATTR_MIN_STACK_SIZE
	.align		4
.L_192:
        /*0444*/ 	.byte	0x04, 0x12
        /*0446*/ 	.short	(.L_194 - .L_193)
	.align		4
.L_193:
        /*0448*/ 	.word	index@(_ZN7cutlass13device_kernelIN5flash11enable_sm90INS1_16FlashAttnFwdSm90INS1_25CollectiveMainloopFwdSm90ILi2EN4cute5tupleIJNS5_1CILi1EEES8_S8_EEENS6_IJNS7_ILi128EEESA_NS7_ILi192EEEEEELi128ENS_10bfloat16_tEfNS_4arch4Sm90ELb0ELb0ELb0ELb1ELb0ELb0ELb0ELb1ELb1ELb1ELb1ELb0EEENS1_21CollectiveEpilogueFwdINS6_IJSA_SA_SA_EEES9_SD_SF_Li256ELb1ELb1ELb1ELb0EEENS1_36VarlenDynamicPersistentTileSchedulerILi128ELi128ELi256ELi128ELb1ELb1ELb1ELb0ELb1ELb1EEEEEEEEEvNT_6ParamsE)
        /*044c*/ 	.word	0x00000000


	//----- nvinfo : EIATTR_MIN_STACK_SIZE
	.align		4
.L_194:
        /*0450*/ 	.byte	0x04, 0x12
        /*0452*/ 	.short	(.L_196 - .L_195)
	.align		4
.L_195:
        /*0454*/ 	.word	index@(_ZN7cutlass13device_kernelIN5flash11enable_sm90INS1_16FlashAttnFwdSm90INS1_25CollectiveMainloopFwdSm90ILi2EN4cute5tupleIJNS5_1CILi1EEES8_S8_EEENS6_IJNS7_ILi128EEESA_NS7_ILi192EEEEEELi128ENS_10bfloat16_tEfNS_4arch4Sm90ELb0ELb0ELb0ELb1ELb0ELb1ELb0ELb1ELb1ELb1ELb1ELb0EEENS1_21CollectiveEpilogueFwdINS6_IJSA_SA_SA_EEES9_SD_SF_Li256ELb1ELb1ELb1ELb0EEENS1_36VarlenDynamicPersistentTileSchedulerILi128ELi128ELi256ELi128ELb1ELb1ELb1ELb0ELb1ELb1EEEEEEEEEvNT_6ParamsE)
        /*0458*/ 	.word	0x00000000


	//----- nvinfo : EIATTR_MIN_STACK_SIZE
	.align		4
.L_196:
        /*045c*/ 	.byte	0x04, 0x12
        /*045e*/ 	.short	(.L_198 - .L_197)
	.align		4
.L_197:
        /*0460*/ 	.word	index@(_ZN7cutlass13device_kernelIN5flash11enable_sm90INS1_16FlashAttnFwdSm90INS1_25CollectiveMainloopFwdSm90ILi2EN4cute5tupleIJNS5_1CILi1EEES8_S8_EEENS6_IJNS7_ILi128EEENS7_ILi96EEENS7_ILi192EEEEEELi128ENS_10bfloat16_tEfNS_4arch4Sm90ELb0ELb1ELb0ELb0ELb0ELb0ELb0ELb1ELb1ELb1ELb1ELb0EEENS1_21CollectiveEpilogueFwdINS6_IJSA_SA_SB_EEES9_SE_SG_Li256ELb0ELb1ELb1ELb0EEENS1_19SingleTileSchedulerILb0ELb1ELb1ELi128EEEEEEEEEvNT_6ParamsE)
        /*0464*/ 	.word	0x00000000


	//----- nvinfo : EIATTR_MIN_STACK_SIZE
	.align		4
.L_198:
        /*0468*/ 	.byte	0x04, 0x12
        /*046a*/ 	.short	(.L_200 - .L_199)
	.align		4
.L_199:
        /*046c*/ 	.word	index@(_ZN7cutlass13device_kernelIN5flash11enable_sm90INS1_16FlashAttnFwdSm90INS1_25CollectiveMainloopFwdSm90ILi2EN4cute5tupleIJNS5_1CILi1EEES8_S8_EEENS6_IJNS7_ILi128EEENS7_ILi96EEENS7_ILi192EEEEEELi128ENS_10bfloat16_tEfNS_4arch4Sm90ELb0ELb1ELb0ELb1ELb0ELb0ELb0ELb1ELb1ELb1ELb1ELb0EEENS1_21CollectiveEpilogueFwdINS6_IJSA_SA_SB_EEES9_SE_SG_Li256ELb1ELb1ELb1ELb0EEENS1_36VarlenDynamicPersistentTileSchedulerILi128ELi96ELi256ELi128ELb1ELb1ELb1ELb1ELb0ELb1EEEEEEEEEvNT_6ParamsE)
        /*0470*/ 	.word	0x00000000


	//----- nvinfo : EIATTR_MIN_STACK_SIZE
	.align		4
.L_200:
        /*0474*/ 	.byte	0x04, 0x12
        /*0476*/ 	.short	(.L_202 - .L_201)
	.align		4
.L_201:
        /*0478*/ 	.word	index@(_ZN7cutlass13device_kernelIN5flash11enable_sm90INS1_16FlashAttnFwdSm90INS1_25CollectiveMainloopFwdSm90ILi2EN4cute5tupleIJNS5_1CILi1EEES8_S8_EEENS6_IJNS7_ILi128EEENS7_ILi96EEENS7_ILi192EEEEEELi128ENS_10bfloat16_tEfNS_4arch4Sm90ELb0ELb1ELb0ELb1ELb0ELb1ELb0ELb1ELb1ELb1ELb1ELb0EEENS1_21CollectiveEpilogueFwdINS6_IJSA_SA_SB_EEES9_SE_SG_Li256ELb1ELb1ELb1ELb0EEENS1_36VarlenDynamicPersistentTileSchedulerILi128ELi96ELi256ELi128ELb1ELb1ELb1ELb1ELb0ELb1EEEEEEEEEvNT_6ParamsE)
        /*047c*/ 	.word	0x00000000


	//----- nvinfo : EIATTR_MIN_STACK_SIZE
	.align		4
.L_202:
        /*0480*/ 	.byte	0x04, 0x12
        /*0482*/ 	.short	(.L_204 - .L_203)
	.align		4
.L_203:
        /*0484*/ 	.word	index@(_ZN7cutlass13device_kernelIN5flash11enable_sm90INS1_16FlashAttnFwdSm90INS1_25CollectiveMainloopFwdSm90ILi2EN4cute5tupleIJNS5_1CILi1EEES8_S8_EEENS6_IJNS7_ILi128EEESA_NS7_ILi192EEEEEELi128ENS_10bfloat16_tEfNS_4arch4Sm90ELb1ELb0ELb0ELb0ELb0ELb0ELb0ELb1ELb1ELb1ELb1ELb0EEENS1_21CollectiveEpilogueFwdINS6_IJSA_SA_SA_EEES9_SD_SF_Li256ELb0ELb1ELb1ELb0EEENS1_19SingleTileSchedulerILb0ELb1ELb1ELi128EEEEEEEEEvNT_6ParamsE)
        /*0488*/ 	.word	0x00000000


	//----- nvinfo : EIATTR_MIN_STACK_SIZE
	.align		4
.L_204:
        /*048c*/ 	.byte	0x04, 0x12
        /*048e*/ 	.short	(.L_206 - .L_205)
	.align		4
.L_205:
        /*0490*/ 	.word	index@(_ZN7cutlass13device_kernelIN5flash11enable_sm90INS1_16FlashAttnFwdSm90INS1_25CollectiveMainloopFwdSm90ILi2EN4cute5tupleIJNS5_1CILi1EEES8_S8_EEENS6_IJNS7_ILi128EEESA_NS7_ILi192EEEEEELi128ENS_10bfloat16_tEfNS_4arch4Sm90ELb1ELb0ELb0ELb1ELb0ELb0ELb0ELb1ELb1ELb1ELb1ELb0EEENS1_21CollectiveEpilogueFwdINS6_IJSA_SA_SA_EEES9_SD_SF_Li256ELb1ELb1ELb1ELb0EEENS1_36VarlenDynamicPersistentTileSchedulerILi128ELi128ELi256ELi128ELb1ELb1ELb1ELb1ELb1ELb1EEEEEEEEEvNT_6ParamsE)
        /*0494*/ 	.word	0x00000000


	//----- nvinfo : EIATTR_MIN_STACK_SIZE
	.align		4
.L_206:
        /*0498*/ 	.byte	0x04, 0x12
        /*049a*/ 	.short	(.L_208 - .L_207)
	.align		4
.L_207:
        /*049c*/ 	.word	index@(_ZN7cutlass13device_kernelIN5flash11enable_sm90INS1_16FlashAttnFwdSm90INS1_25CollectiveMainloopFwdSm90ILi2EN4cute5tupleIJNS5_1CILi1EEES8_S8_EEENS6_IJNS7_ILi128EEESA_NS7_ILi192EEEEEELi128ENS_10bfloat16_tEfNS_4arch4Sm90ELb1ELb0ELb0ELb1ELb0ELb1ELb0ELb1ELb1ELb1ELb1ELb0EEENS1_21CollectiveEpilogueFwdINS6_IJSA_SA_SA_EEES9_SD_SF_Li256ELb1ELb1ELb1ELb0EEENS1_36VarlenDynamicPersistentTileSchedulerILi128ELi128ELi256ELi128ELb1ELb1ELb1ELb1ELb1ELb1EEEEEEEEEvNT_6ParamsE)
        /*04a0*/ 	.word	0x00000000


	//----- nvinfo : EIATTR_MIN_STACK_SIZE
	.align		4
.L_208:
        /*04a4*/ 	.byte	0x04, 0x12
        /*04a6*/ 	.short	(.L_210 - .L_209)
	.align		4
.L_209:
        /*04a8*/ 	.word	index@(_ZN7cutlass13device_kernelIN5flash11enable_sm90INS1_16FlashAttnFwdSm90INS1_25CollectiveMainloopFwdSm90ILi2EN4cute5tupleIJNS5_1CILi1EEES8_S8_EEENS6_IJNS7_ILi64EEESA_SA_EEELi512ENS_10bfloat16_tEfNS_4arch4Sm90ELb0ELb0ELb0ELb0ELb0ELb0ELb0ELb0ELb0ELb1ELb1ELb0EEENS1_21CollectiveEpilogueFwdINS6_IJSA_NS7_ILi512EEESA_EEES9_SC_SE_Li256ELb0ELb1ELb1ELb0EEENS1_19SingleTileSchedulerILb0ELb1ELb1ELi64EEEEEEEEEvNT_6ParamsE)
        /*04ac*/ 	.word	0x00000000


	//----- nvinfo : EIATTR_MIN_STACK_SIZE
	.align		4
.L_210:
        /*04b0*/ 	.byte	0x04, 0x12
        /*04b2*/ 	.short	(.L_212 - .L_211)
	.align		4
.L_211:
        /*04b4*/ 	.word	index@(_ZN7cutlass13device_kernelIN5flash11enable_sm90INS1_16FlashAttnFwdSm90INS1_25CollectiveMainloopFwdSm90ILi2EN4cute5tupleIJNS5_1CILi1EEES8_S8_EEENS6_IJNS7_ILi64EEESA_SA_EEELi512ENS_10bfloat16_tEfNS_4arch4Sm90ELb0ELb0ELb0ELb0ELb0ELb0ELb1ELb0ELb0ELb1ELb1ELb0EEENS1_21CollectiveEpilogueFwdINS6_IJSA_NS7_ILi512EEESA_EEES9_SC_SE_Li256ELb0ELb1ELb1ELb0EEENS1_19SingleTileSchedulerILb0ELb1ELb1ELi64EEEEEEEEEvNT_6ParamsE)
        /*04b8*/ 	.word	0x00000000


	//----- nvinfo : EIATTR_MIN_STACK_SIZE
	.align		4
.L_212:
        /*04bc*/ 	.byte	0x04, 0x12
        /*04be*/ 	.short	(.L_214 - .L_213)
	.align		4
.L_213:
        /*04c0*/ 	.word	index@(_ZN7cutlass13device_kernelIN5flash11enable_sm90INS1_16FlashAttnFwdSm90INS1_25CollectiveMainloopFwdSm90ILi2EN4cute5tupleIJNS5_1CILi1EEES8_S8_EEENS6_IJNS7_ILi64EEESA_SA_EEELi512ENS_10bfloat16_tEfNS_4arch4Sm90ELb0ELb0ELb0ELb1ELb0ELb0ELb0ELb0ELb0ELb1ELb1ELb0EEENS1_21CollectiveEpilogueFwdINS6_IJSA_NS7_ILi512EEESA_EEES9_SC_SE_Li256ELb1ELb1ELb1ELb0EEENS1_36VarlenDynamicPersistentTileSchedulerILi64ELi64ELi256ELi128ELb1ELb1ELb1ELb0ELb1ELb1EEEEEEEEEvNT_6ParamsE)
        /*04c4*/ 	.word	0x00000000


	//----- nvinfo : EIATTR_MIN_STACK_SIZE
	.align		4
.L_214:
        /*04c8*/ 	.byte	0x04, 0x12
        /*04ca*/ 	.short	(.L_216 - .L_215)
	.align		4
.L_215:
        /*04cc*/ 	.word	index@(_ZN7cutlass13device_kernelIN5flash11enable_sm90INS1_16FlashAttnFwdSm90INS1_25CollectiveMainloopFwdSm90ILi2EN4cute5tupleIJNS5_1CILi1EEES8_S8_EEENS6_IJNS7_ILi64EEESA_SA_EEELi512ENS_10bfloat16_tEfNS_4arch4Sm90ELb0ELb0ELb0ELb1ELb0ELb1ELb0ELb0ELb0ELb1ELb1ELb0EEENS1_21CollectiveEpilogueFwdINS6_IJSA_NS7_ILi512EEESA_EEES9_SC_SE_Li256ELb1ELb1ELb1ELb0EEENS1_36VarlenDynamicPersistentTileSchedulerILi64ELi64ELi256ELi128ELb1ELb1ELb1ELb0ELb1ELb1EEEEEEEEEvNT_6ParamsE)
        /*04d0*/ 	.word	0x00000000


	//----- nvinfo : EIATTR_MIN_STACK_SIZE
	.align		4
.L_216:
        /*04d4*/ 	.byte	0x04, 0x12
        /*04d6*/ 	.short	(.L_218 - .L_217)
	.align		4
.L_217:
        /*04d8*/ 	.word	index@(_ZN7cutlass13device_kernelIN5flash11enable_sm90INS1_16FlashAttnFwdSm90INS1_25CollectiveMainloopFwdSm90ILi2EN4cute5tupleIJNS5_1CILi1EEES8_S8_EEENS6_IJNS7_ILi64EEESA_SA_EEELi512ENS_10bfloat16_tEfNS_4arch4Sm90ELb0ELb0ELb0ELb1ELb0ELb0ELb1ELb0ELb0ELb1ELb1ELb0EEENS1_21CollectiveEpilogueFwdINS6_IJSA_NS7_ILi512EEESA_EEES9_SC_SE_Li256ELb1ELb1ELb1ELb0EEENS1_36VarlenDynamicPersistentTileSchedulerILi64ELi64ELi256ELi128ELb1ELb1ELb1ELb0ELb1ELb1EEEEEEEEEvNT_6ParamsE)
        /*04dc*/ 	.word	0x00000000


	//----- nvinfo : EIATTR_MIN_STACK_SIZE
	.align		4
.L_218:
        /*04e0*/ 	.byte	0x04, 0x12
        /*04e2*/ 	.short	(.L_220 - .L_219)
	.align		4
.L_219:
        /*04e4*/ 	.word	index@(_ZN7cutlass13device_kernelIN5flash11enable_sm90INS1_16FlashAttnFwdSm90INS1_25CollectiveMainloopFwdSm90ILi2EN4cute5tupleIJNS5_1CILi1EEES8_S8_EEENS6_IJNS7_ILi64EEESA_SA_EEELi512ENS_10bfloat16_tEfNS_4arch4Sm90ELb0ELb0ELb0ELb1ELb0ELb1ELb1ELb0ELb0ELb1ELb1ELb0EEENS1_21CollectiveEpilogueFwdINS6_IJSA_NS7_ILi512EEESA_EEES9_SC_SE_Li256ELb1ELb1ELb1ELb0EEENS1_36VarlenDynamicPersistentTileSchedulerILi64ELi64ELi256ELi128ELb1ELb1ELb1ELb0ELb1ELb1EEEEEEEEEvNT_6ParamsE)
        /*04e8*/ 	.word	0x00000000


	//----- nvinfo : EIATTR_MIN_STACK_SIZE
	.align		4
.L_220:
        /*04ec*/ 	.byte	0x04, 0x12
        /*04ee*/ 	.short	(.L_222 - .L_221)
	.align		4
.L_221:
        /*04f0*/ 	.word	index@(_ZN7cutlass13device_kernelIN5flash11enable_sm90INS1_16FlashAttnFwdSm90INS1_25CollectiveMainloopFwdSm90ILi2EN4cute5tupleIJNS5_1CILi1EEES8_S8_EEENS6_IJNS7_ILi64EEESA_SA_EEELi512ENS_10bfloat16_tEfNS_4arch4Sm90ELb0ELb1ELb0ELb0ELb0ELb0ELb0ELb0ELb0ELb1ELb1ELb0EEENS1_21CollectiveEpilogueFwdINS6_IJSA_NS7_ILi512EEESA_EEES9_SC_SE_Li256ELb0ELb1ELb1ELb0EEENS1_19SingleTileSchedulerILb0ELb1ELb1ELi64EEEEEEEEEvNT_6ParamsE)
        /*04f4*/ 	.word	0x00000000


	//----- nvinfo : EIATTR_MIN_STACK_SIZE
	.align		4
.L_222:
        /*04f8*/ 	.byte	0x04, 0x12
        /*04fa*/ 	.short	(.L_224 - .L_223)
	.align		4
.L_223:
        /*04fc*/ 	.word	index@(_ZN7cutlass13device_kernelIN5flash11enable_sm90INS1_16FlashAttnFwdSm90INS1_25CollectiveMainloopFwdSm90ILi2EN4cute5tupleIJNS5_1CILi1EEES8_S8_EEENS6_IJNS7_ILi64EEESA_SA_EEELi512ENS_10bfloat16_tEfNS_4arch4Sm90ELb0ELb1ELb0ELb0ELb0ELb0ELb1ELb0ELb0ELb1ELb1ELb0EEENS1_21CollectiveEpilogueFwdINS6_IJSA_NS7_ILi512EEESA_EEES9_SC_SE_Li256ELb0ELb1ELb1ELb0EEENS1_19SingleTileSchedulerILb0ELb1ELb1ELi64EEEEEEEEEvNT_6ParamsE)
        /*0500*/ 	.word	0x00000000


	//----- nvinfo : EIATTR_MIN_STACK_SIZE
	.align		4
.L_224:
        /*0504*/ 	.byte	0x04, 0x12
        /*0506*/ 	.short	(.L_226 - .L_225)
	.align		4
.L_225:
        /*0508*/ 	.word	index@(_ZN7cutlass13device_kernelIN5flash11enable_sm90INS1_16FlashAttnFwdSm90INS1_25CollectiveMainloopFwdSm90ILi2EN4cute5tupleIJNS5_1CILi1EEES8_S8_EEENS6_IJNS7_ILi64EEESA_SA_EEELi512ENS_10bfloat16_tEfNS_4arch4Sm90ELb0ELb1ELb0ELb1ELb0ELb0ELb0ELb0ELb0ELb1ELb1ELb0EEENS1_21CollectiveEpilogueFwdINS6_IJSA_NS7_ILi512EEESA_EEES9_SC_SE_Li256ELb1ELb1ELb1ELb0EEENS1_36VarlenDynamicPersistentTileSchedulerILi64ELi64ELi256ELi128ELb1ELb1ELb1ELb1ELb0ELb1EEEEEEEEEvNT_6ParamsE)
        /*050c*/ 	.word	0x00000000


	//----- nvinfo : EIATTR_MIN_STACK_SIZE
	.align		4
.L_226:
        /*0510*/ 	.byte	0x04, 0x12
        /*0512*/ 	.short	(.L_228 - .L_227)
	.align		4
.L_227:
        /*0514*/ 	.word	index@(_ZN7cutlass13device_kernelIN5flash11enable_sm90INS1_16FlashAttnFwdSm90INS1_25CollectiveMainloopFwdSm90ILi2EN4cute5tupleIJNS5_1CILi1EEES8_S8_EEENS6_IJNS7_ILi64EEESA_SA_EEELi512ENS_10bfloat16_tEfNS_4arch4Sm90ELb0ELb1ELb0ELb1ELb0ELb1ELb0ELb0ELb0ELb1ELb1ELb0EEENS1_21CollectiveEpilogueFwdINS6_IJSA_NS7_ILi512EEESA_EEES9_SC_SE_Li256ELb1ELb1ELb1ELb0EEENS1_36VarlenDynamicPersistentTileSchedulerILi64ELi64ELi256ELi128ELb1ELb1ELb1ELb1ELb0ELb1EEEEEEEEEvNT_6ParamsE)
        /*0518*/ 	.word	0x00000000


	//----- nvinfo : EIATTR_MIN_STACK_SIZE
	.align		4
.L_228:
        /*051c*/ 	.byte	0x04, 0x12
        /*051e*/ 	.short	(.L_230 - .L_229)
	.align		4
.L_229:
        /*0520*/ 	.word	index@(_ZN7cutlass13device_kernelIN5flash11enable_sm90INS1_16FlashAttnFwdSm90INS1_25CollectiveMainloopFwdSm90ILi2EN4cute5tupleIJNS5_1CILi1EEES8_S8_EEENS6_IJNS7_ILi64EEESA_SA_EEELi512ENS_10bfloat16_tEfNS_4arch4Sm90ELb0ELb1ELb0ELb1ELb0ELb0ELb1ELb0ELb0ELb1ELb1ELb0EEENS1_21CollectiveEpilogueFwdINS6_IJSA_NS7_ILi512EEESA_EEES9_SC_SE_Li256ELb1ELb1ELb1ELb0EEENS1_36VarlenDynamicPersistentTileSchedulerILi64ELi64ELi256ELi128ELb1ELb1ELb1ELb1ELb0ELb1EEEEEEEEEvNT_6ParamsE)
        /*0524*/ 	.word	0x00000000


	//----- nvinfo : EIATTR_MIN_STACK_SIZE
	.align		4
.L_230:
        /*0528*/ 	.byte	0x04, 0x12
        /*052a*/ 	.short	(.L_232 - .L_231)
	.align		4
.L_231:
        /*052c*/ 	.word	index@(_ZN7cutlass13device_kernelIN5flash11enable_sm90INS1_16FlashAttnFwdSm90INS1_25CollectiveMainloopFwdSm90ILi2EN4cute5tupleIJNS5_1CILi1EEES8_S8_EEENS6_IJNS7_ILi64EEESA_SA_EEELi512ENS_10bfloat16_tEfNS_4arch4Sm90ELb0ELb1ELb0ELb1ELb0ELb1ELb1ELb0ELb0ELb1ELb1ELb0EEENS1_21CollectiveEpilogueFwdINS6_IJSA_NS7_ILi512EEESA_EEES9_SC_SE_Li256ELb1ELb1ELb1ELb0EEENS1_36VarlenDynamicPersistentTileSchedulerILi64ELi64ELi256ELi128ELb1ELb1ELb1ELb1ELb0ELb1EEEEEEEEEvNT_6ParamsE)
        /*0530*/ 	.word	0x00000000


	//----- nvinfo : EIATTR_MIN_STACK_SIZE
	.align		4
.L_232:
        /*0534*/ 	.byte	0x04, 0x12
        /*0536*/ 	.short	(.L_234 - .L_233)
	.align		4
.L_233:
        /*0538*/ 	.word	index@(_ZN7cutlass13device_kernelIN5flash11enable_sm90INS1_16FlashAttnFwdSm90INS1_25CollectiveMainloopFwdSm90ILi2EN4cute5tupleIJNS5_1CILi1EEES8_S8_EEENS6_IJNS7_ILi64EEESA_SA_EEELi512ENS_10bfloat16_tEfNS_4arch4Sm90ELb1ELb0ELb0ELb0ELb0ELb0ELb0ELb0ELb0ELb1ELb1ELb0EEENS1_21CollectiveEpilogueFwdINS6_IJSA_NS7_ILi512EEESA_EEES9_SC_SE_Li256ELb0ELb1ELb1ELb0EEENS1_19SingleTileSchedulerILb0ELb1ELb1ELi64EEEEEEEEEvNT_6ParamsE)
        /*053c*/ 	.word	0x00000000


	//----- nvinfo : EIATTR_MIN_STACK_SIZE
	.align		4
.L_234:
        /*0540*/ 	.byte	0x04, 0x12
        /*0542*/ 	.short	(.L_236 - .L_235)
	.align		4
.L_235:
        /*0544*/ 	.word	index@(_ZN7cutlass13device_kernelIN5flash11enable_sm90INS1_16FlashAttnFwdSm90INS1_25CollectiveMainloopFwdSm90ILi2EN4cute5tupleIJNS5_1CILi1EEES8_S8_EEENS6_IJNS7_ILi64EEESA_SA_EEELi512ENS_10bfloat16_tEfNS_4arch4Sm90ELb1ELb0ELb0ELb0ELb0ELb0ELb1ELb0ELb0ELb1ELb1ELb0EEENS1_21CollectiveEpilogueFwdINS6_IJSA_NS7_ILi512EEESA_EEES9_SC_SE_Li256ELb0ELb1ELb1ELb0EEENS1_19SingleTileSchedulerILb0ELb1ELb1ELi64EEEEEEEEEvNT_6ParamsE)
        /*0548*/ 	.word	0x00000000


	//----- nvinfo : EIATTR_MIN_STACK_SIZE
	.align		4
.L_236:
        /*054c*/ 	.byte	0x04, 0x12
        /*054e*/ 	.short	(.L_238 - .L_237)
	.align		4
.L_237:
        /*0550*/ 	.word	index@(_ZN7cutlass13device_kernelIN5flash11enable_sm90INS1_16FlashAttnFwdSm90INS1_25CollectiveMainloopFwdSm90ILi2EN4cute5tupleIJNS5_1CILi1EEES8_S8_EEENS6_IJNS7_ILi64EEESA_SA_EEELi512ENS_10bfloat16_tEfNS_4arch4Sm90ELb1ELb0ELb0ELb1ELb0ELb0ELb0ELb0ELb0ELb1ELb1ELb0EEENS1_21CollectiveEpilogueFwdINS6_IJSA_NS7_ILi512EEESA_EEES9_SC_SE_Li256ELb1ELb1ELb1ELb0EEENS1_36VarlenDynamicPersistentTileSchedulerILi64ELi64ELi256ELi128ELb1ELb1ELb1ELb1ELb1ELb1EEEEEEEEEvNT_6ParamsE)
        /*0554*/ 	.word	0x00000000


	//----- nvinfo : EIATTR_MIN_STACK_SIZE
	.align		4
.L_238:
        /*0558*/ 	.byte	0x04, 0x12
        /*055a*/ 	.short	(.L_240 - .L_239)
	.align		4
.L_239:
        /*055c*/ 	.word	index@(_ZN7cutlass13device_kernelIN5flash11enable_sm90INS1_16FlashAttnFwdSm90INS1_25CollectiveMainloopFwdSm90ILi2EN4cute5tupleIJNS5_1CILi1EEES8_S8_EEENS6_IJNS7_ILi64EEESA_SA_EEELi512ENS_10bfloat16_tEfNS_4arch4Sm90ELb1ELb0ELb0ELb1ELb0ELb1ELb0ELb0ELb0ELb1ELb1ELb0EEENS1_21CollectiveEpilogueFwdINS6_IJSA_NS7_ILi512EEESA_EEES9_SC_SE_Li256ELb1ELb1ELb1ELb0EEENS1_36VarlenDynamicPersistentTileSchedulerILi64ELi64ELi256ELi128ELb1ELb1ELb1ELb1ELb1ELb1EEEEEEEEEvNT_6ParamsE)
        /*0560*/ 	.word	0x00000000


	//----- nvinfo : EIATTR_MIN_STACK_SIZE
	.align		4
.L_240:
        /*0564*/ 	.byte	0x04, 0x12
        /*0566*/ 	.short	(.L_242 - .L_241)
	.align		4
.L_241:
        /*0568*/ 	.word	index@(_ZN7cutlass13device_kernelIN5flash11enable_sm90INS1_16FlashAttnFwdSm90INS1_25CollectiveMainloopFwdSm90ILi2EN4cute5tupleIJNS5_1CILi1EEES8_S8_EEENS6_IJNS7_ILi64EEESA_SA_EEELi512ENS_10bfloat16_tEfNS_4arch4Sm90ELb1ELb0ELb0ELb1ELb0ELb0ELb1ELb0ELb0ELb1ELb1ELb0EEENS1_21CollectiveEpilogueFwdINS6_IJSA_NS7_ILi512EEESA_EEES9_SC_SE_Li256ELb1ELb1ELb1ELb0EEENS1_36VarlenDynamicPersistentTileSchedulerILi64ELi64ELi256ELi128ELb1ELb1ELb1ELb1ELb1ELb1EEEEEEEEEvNT_6ParamsE)
        /*056c*/ 	.word	0x00000000


	//----- nvinfo : EIATTR_MIN_STACK_SIZE
	.align		4
.L_242:
        /*0570*/ 	.byte	0x04, 0x12
        /*0572*/ 	.short	(.L_244 - .L_243)
	.align		4
.L_243:
        /*0574*/ 	.word	index@(_ZN7cutlass13device_kernelIN5flash11enable_sm90INS1_16FlashAttnFwdSm90INS1_25CollectiveMainloopFwdSm90ILi2EN4cute5tupleIJNS5_1CILi1EEES8_S8_EEENS6_IJNS7_ILi64EEESA_SA_EEELi512ENS_10bfloat16_tEfNS_4arch4Sm90ELb1ELb0ELb0ELb1ELb0ELb1ELb1ELb0ELb0ELb1ELb1ELb0EEENS1_21CollectiveEpilogueFwdINS6_IJSA_NS7_ILi512EEESA_EEES9_SC_SE_Li256ELb1ELb1ELb1ELb0EEENS1_36VarlenDynamicPersistentTileSchedulerILi64ELi64ELi256ELi128ELb1ELb1ELb1ELb1ELb1ELb1EEEEEEEEEvNT_6ParamsE)
        /*0578*/ 	.word	0x00000000


	//----- nvinfo : EIATTR_MIN_STACK_SIZE
	.align		4
.L_244:
        /*057c*/ 	.byte	0x04, 0x12
        /*057e*/ 	.short	(.L_246 - .L_245)
	.align		4
.L_245:
        /*0580*/ 	.word	index@(_ZN7cutlass13device_kernelIN5flash11enable_sm90INS1_16FlashAttnFwdSm90INS1_25CollectiveMainloopFwdSm90ILi2EN4cute5tupleIJNS5_1CILi1EEES8_S8_EEENS6_IJNS7_ILi128EEENS7_ILi96EEENS7_ILi64EEEEEELi256ENS_10bfloat16_tEfNS_4arch4Sm90ELb0ELb0ELb0ELb0ELb0ELb0ELb0ELb1ELb0ELb1ELb1ELb0EEENS1_21CollectiveEpilogueFwdINS6_IJSA_NS7_ILi256EEESB_EEES9_SE_SG_Li256ELb0ELb1ELb1ELb0EEENS1_19SingleTileSchedulerILb0ELb1ELb1ELi128EEEEEEEEEvNT_6ParamsE)
        /*0584*/ 	.word	0x00000000


	//----- nvinfo : EIATTR_MIN_STACK_SIZE
	.align		4
.L_246:
        /*0588*/ 	.byte	0x04, 0x12
        /*058a*/ 	.short	(.L_248 - .L_247)
	.align		4
.L_247:
        /*058c*/ 	.word	index@(_ZN7cutlass13device_kernelIN5flash11enable_sm90INS1_16FlashAttnFwdSm90INS1_25CollectiveMainloopFwdSm90ILi2EN4cute5tupleIJNS5_1CILi1EEES8_S8_EEENS6_IJNS7_ILi128EEENS7_ILi96EEENS7_ILi64EEEEEELi256ENS_10bfloat16_tEfNS_4arch4Sm90ELb0ELb0ELb0ELb0ELb0ELb0ELb1ELb1ELb0ELb1ELb1ELb0EEENS1_21CollectiveEpilogueFwdINS6_IJSA_NS7_ILi256EEESB_EEES9_SE_SG_Li256ELb0ELb1ELb1ELb0EEENS1_19SingleTileSchedulerILb0ELb1ELb1ELi128EEEEEEEEEvNT_6ParamsE)
        /*0590*/ 	.word	0x00000000


	//----- nvinfo : EIATTR_MIN_STACK_SIZE
	.align		4
.L_248:
        /*0594*/ 	.byte	0x04, 0x12
        /*0596*/ 	.short	(.L_250 - .L_249)
	.align		4
.L_249:
        /*0598*/ 	.word	index@(_ZN7cutlass13device_kernelIN5flash11enable_sm90INS1_16FlashAttnFwdSm90INS1_25CollectiveMainloopFwdSm90ILi2EN4cute5tupleIJNS5_1CILi1EEES8_S8_EEENS6_IJNS7_ILi128EEENS7_ILi96EEENS7_ILi64EEEEEELi256ENS_10bfloat16_tEfNS_4arch4Sm90ELb0ELb0ELb0ELb1ELb0ELb0ELb0ELb1ELb0ELb1ELb1ELb0EEENS1_21CollectiveEpilogueFwdINS6_IJSA_NS7_ILi256EEESB_EEES9_SE_SG_Li256ELb1ELb1ELb1ELb0EEENS1_36VarlenDynamicPersistentTileSchedulerILi128ELi96ELi256ELi128ELb1ELb1ELb1ELb0ELb1ELb1EEEEEEEEEvNT_6ParamsE)
        /*059c*/ 	.word	0x00000000


	//----- nvinfo : EIATTR_MIN_STACK_SIZE
	.align		4
.L_250:
        /*05a0*/ 	.byte	0x04, 0x12
        /*05a2*/ 	.short	(.L_252 - .L_251)
	.align		4
.L_251:
        /*05a4*/ 	.word	index@(_ZN7cutlass13device_kernelIN5flash11enable_sm90INS1_16FlashAttnFwdSm90INS1_25CollectiveMainloopFwdSm90ILi2EN4cute5tupleIJNS5_1CILi1EEES8_S8_EEENS6_IJNS7_ILi128EEENS7_ILi96EEENS7_ILi64EEEEEELi256ENS_10bfloat16_tEfNS_4arch4Sm90ELb0ELb0ELb0ELb1ELb0ELb1ELb0ELb1ELb0ELb1ELb1ELb0EEENS1_21CollectiveEpilogueFwdINS6_IJSA_NS7_ILi256EEESB_EEES9_SE_SG_Li256ELb1ELb1ELb1ELb0EEENS1_36VarlenDynamicPersistentTileSchedulerILi128ELi96ELi256ELi128ELb1ELb1ELb1ELb0ELb1ELb1EEEEEEEEEvNT_6ParamsE)
        /*05a8*/ 	.word	0x00000000


	//----- nvinfo : EIATTR_MIN_STACK_SIZE
	.align		4
.L_252:
        /*05ac*/ 	.byte	0x04, 0x12
        /*05ae*/ 	.short	(.L_254 - .L_253)
	.align		4
.L_253:
        /*05b0*/ 	.word	index@(_ZN7cutlass13device_kernelIN5flash11enable_sm90INS1_16FlashAttnFwdSm90INS1_25CollectiveMainloopFwdSm90ILi2EN4cute5tupleIJNS5_1CILi1EEES8_S8_EEENS6_IJNS7_ILi128EEENS7_ILi96EEENS7_ILi64EEEEEELi256ENS_10bfloat16_tEfNS_4arch4Sm90ELb0ELb0ELb0ELb1ELb0ELb0ELb1ELb1ELb0ELb1ELb1ELb0EEENS1_21CollectiveEpilogueFwdINS6_IJSA_NS7_ILi256EEESB_EEES9_SE_SG_Li256ELb1ELb1ELb1ELb0EEENS1_36VarlenDynamicPersistentTileSchedulerILi128ELi96ELi256ELi128ELb1ELb1ELb1ELb0ELb1ELb1EEEEEEEEEvNT_6ParamsE)
        /*05b4*/ 	.word	0x00000000


	//----- nvinfo : EIATTR_MIN_STACK_SIZE
	.align		4
.L_254:
        /*05b8*/ 	.byte	0x04, 0x12
        /*05ba*/ 	.short	(.L_256 - .L_255)
	.align		4
.L_255:
        /*05bc*/ 	.word	index@(_ZN7cutlass13device_kernelIN5flash11enable_sm90INS1_16FlashAttnFwdSm90INS1_25CollectiveMainloopFwdSm90ILi2EN4cute5tupleIJNS5_1CILi1EEES8_S8_EEENS6_IJNS7_ILi128EEENS7_ILi96EEENS7_ILi64EEEEEELi256ENS_10bfloat16_tEfNS_4arch4Sm90ELb0ELb0ELb0ELb1ELb0ELb1ELb1ELb1ELb0ELb1ELb1ELb0EEENS1_21CollectiveEpilogueFwdINS6_IJSA_NS7_ILi256EEESB_EEES9_SE_SG_Li256ELb1ELb1ELb1ELb0EEENS1_36VarlenDynamicPersistentTileSchedulerILi128ELi96ELi256ELi128ELb1ELb1ELb1ELb0ELb1ELb1EEEEEEEEEvNT_6ParamsE)
        /*05c0*/ 	.word	0x00000000


	//----- nvinfo : EIATTR_MIN_STACK_SIZE
	.align		4
.L_256:
        /*05c4*/ 	.byte	0x04, 0x12
        /*05c6*/ 	.short	(.L_258 - .L_257)
	.align		4
.L_257:
        /*05c8*/ 	.word	index@(_ZN7cutlass13device_kernelIN5flash11enable_sm90INS1_16FlashAttnFwdSm90INS1_25CollectiveMainloopFwdSm90ILi2EN4cute5tupleIJNS5_1CILi1EEES8_S8_EEENS6_IJNS7_ILi128EEENS7_ILi96EEENS7_ILi64EEEEEELi256ENS_10bfloat16_tEfNS_4arch4Sm90ELb0ELb1ELb0ELb0ELb0ELb0ELb0ELb1ELb0ELb1ELb1ELb0EEENS1_21CollectiveEpilogueFwdINS6_IJSA_NS7_ILi256EEESB_EEES9_SE_SG_Li256ELb0ELb1ELb1ELb0EEENS1_19SingleTileSchedulerILb0ELb1ELb1ELi128EEEEEEEEEvNT_6ParamsE)
        /*05cc*/ 	.word	0x00000000


	//----- nvinfo : EIATTR_MIN_STACK_SIZE
	.align		4
.L_258:
        /*05d0*/ 	.byte	0x04, 0x12
        /*05d2*/ 	.short	(.L_260 - .L_259)
	.align		4
.L_259:
        /*05d4*/ 	.word	index@(_ZN7cutlass13device_kernelIN5flash11enable_sm90INS1_16FlashAttnFwdSm90INS1_25CollectiveMainloopFwdSm90ILi2EN4cute5tupleIJNS5_1CILi1EEES8_S8_EEENS6_IJNS7_ILi128EEENS7_ILi96EEENS7_ILi64EEEEEELi256ENS_10bfloat16_tEfNS_4arch4Sm90ELb0ELb1ELb0ELb0ELb0ELb0ELb1ELb1ELb0ELb1ELb1ELb0EEENS1_21CollectiveEpilogueFwdINS6_IJSA_NS7_ILi256EEESB_EEES9_SE_SG_Li256ELb0ELb1ELb1ELb0EEENS1_19SingleTileSchedulerILb0ELb1ELb1ELi128EEEEEEEEEvNT_6ParamsE)
        /*05d8*/ 	.word	0x00000000


	//----- nvinfo : EIATTR_MIN_STACK_SIZE
	.align		4
.L_260:
        /*05dc*/ 	.byte	0x04, 0x12
        /*05de*/ 	.short	(.L_262 - .L_261)
	.align		4
.L_261:
        /*05e0*/ 	.word	index@(_ZN7cutlass13device_kernelIN5flash11enable_sm90INS1_16FlashAttnFwdSm90INS1_25CollectiveMainloopFwdSm90ILi2EN4cute5tupleIJNS5_1CILi1EEES8_S8_EEENS6_IJNS7_ILi128EEENS7_ILi96EEENS7_ILi64EEEEEELi256ENS_10bfloat16_tEfNS_4arch4Sm90ELb0ELb1ELb0ELb1ELb0ELb0ELb0ELb1ELb0ELb1ELb1ELb0EEENS1_21CollectiveEpilogueFwdINS6_IJSA_NS7_ILi256EEESB_EEES9_SE_SG_Li256ELb1ELb1ELb1ELb0EEENS1_36VarlenDynamicPersistentTileSchedulerILi128ELi96ELi256ELi128ELb1ELb1ELb1ELb1ELb0ELb1EEEEEEEEEvNT_6ParamsE)
        /*05e4*/ 	.word	0x00000000


	//----- nvinfo : EIATTR_MIN_STACK_SIZE
	.align		4
.L_262:
        /*05e8*/ 	.byte	0x04, 0x12
        /*05ea*/ 	.short	(.L_264 - .L_263)
	.align		4
.L_263:
        /*05ec*/ 	.word	index@(_ZN7cutlass13device_kernelIN5flash11enable_sm90INS1_16FlashAttnFwdSm90INS1_25CollectiveMainloopFwdSm90ILi2EN4cute5tupleIJNS5_1CILi1EEES8_S8_EEENS6_IJNS7_ILi128EEENS7_ILi96EEENS7_ILi64EEEEEELi256ENS_10bfloat16_tEfNS_4arch4Sm90ELb0ELb1ELb0ELb1ELb0ELb1ELb0ELb1ELb0ELb1ELb1ELb0EEENS1_21CollectiveEpilogueFwdINS6_IJSA_NS7_ILi256EEESB_EEES9_SE_SG_Li256ELb1ELb1ELb1ELb0EEENS1_36VarlenDynamicPersistentTileSchedulerILi128ELi96ELi256ELi128ELb1ELb1ELb1ELb1ELb0ELb1EEEEEEEEEvNT_6ParamsE)
        /*05f0*/ 	.word	0x00000000


	//----- nvinfo : EIATTR_MIN_STACK_SIZE
	.align		4
.L_264:
        /*05f4*/ 	.byte	0x04, 0x12
        /*05f6*/ 	.short	(.L_266 - .L_265)
	.align		4
.L_265:
        /*05f8*/ 	.word	index@(_ZN7cutlass13device_kernelIN5flash11enable_sm90INS1_16FlashAttnFwdSm90INS1_25CollectiveMainloopFwdSm90ILi2EN4cute5tupleIJNS5_1CILi1EEES8_S8_EEENS6_IJNS7_ILi128EEENS7_ILi96EEENS7_ILi64EEEEEELi256ENS_10bfloat16_tEfNS_4arch4Sm90ELb0ELb1ELb0ELb1ELb0ELb0ELb1ELb1ELb0ELb1ELb1ELb0EEENS1_21CollectiveEpilogueFwdINS6_IJSA_NS7_ILi256EEESB_EEES9_SE_SG_Li256ELb1ELb1ELb1ELb0EEENS1_36VarlenDynamicPersistentTileSchedulerILi128ELi96ELi256ELi128ELb1ELb1ELb1ELb1ELb0ELb1EEEEEEEEEvNT_6ParamsE)
        /*05fc*/ 	.word	0x00000000


	//----- nvinfo : EIATTR_MIN_STACK_SIZE
	.align		4
.L_266:
        /*0600*/ 	.byte	0x04, 0x12
        /*0602*/ 	.short	(.L_268 - .L_267)
	.align		4
.L_267:
        /*0604*/ 	.word	index@(_ZN7cutlass13device_kernelIN5flash11enable_sm90INS1_16FlashAttnFwdSm90INS1_25CollectiveMainloopFwdSm90ILi2EN4cute5tupleIJNS5_1CILi1EEES8_S8_EEENS6_IJNS7_ILi128EEENS7_ILi96EEENS7_ILi64EEEEEELi256ENS_10bfloat16_tEfNS_4arch4Sm90ELb0ELb1ELb0ELb1ELb0ELb1ELb1ELb1ELb0ELb1ELb1ELb0EEENS1_21CollectiveEpilogueFwdINS6_IJSA_NS7_ILi256EEESB_EEES9_SE_SG_Li256ELb1ELb1ELb1ELb0EEENS1_36VarlenDynamicPersistentTileSchedulerILi128ELi96ELi256ELi128ELb1ELb1ELb1ELb1ELb0ELb1EEEEEEEEEvNT_6ParamsE)
        /*0608*/ 	.word	0x00000000


	//----- nvinfo : EIATTR_MIN_STACK_SIZE
	.align		4
.L_268:
        /*060c*/ 	.byte	0x04, 0x12
        /*060e*/ 	.short	(.L_270 - .L_269)
	.align		4
.L_269:
        /*0610*/ 	.word	index@(_ZN7cutlass13device_kernelIN5flash11enable_sm90INS1_16FlashAttnFwdSm90INS1_25CollectiveMainloopFwdSm90ILi2EN4cute5tupleIJNS5_1CILi1EEES8_S8_EEENS6_IJNS7_ILi128EEENS7_ILi96EEENS7_ILi64EEEEEELi256ENS_10bfloat16_tEfNS_4arch4Sm90ELb1ELb0ELb0ELb0ELb0ELb0ELb0ELb1ELb0ELb1ELb1ELb0EEENS1_21CollectiveEpilogueFwdINS6_IJSA_NS7_ILi256EEESB_EEES9_SE_SG_Li256ELb0ELb1ELb1ELb0EEENS1_19SingleTileSchedulerILb0ELb1ELb1ELi128EEEEEEEEEvNT_6ParamsE)
        /*0614*/ 	.word	0x00000000


	//----- nvinfo : EIATTR_MIN_STACK_SIZE
	.align		4
.L_270:
        /*0618*/ 	.byte	0x04, 0x12
        /*061a*/ 	.short	(.L_272 - .L_271)
	.align		4
.L_271:
        /*061c*/ 	.word	index@(_ZN7cutlass13device_kernelIN5flash11enable_sm90INS1_16FlashAttnFwdSm90INS1_25CollectiveMainloopFwdSm90ILi2EN4cute5tupleIJNS5_1CILi1EEES8_S8_EEENS6_IJNS7_ILi128EEENS7_ILi96EEENS7_ILi64EEEEEELi256ENS_10bfloat16_tEfNS_4arch4Sm90ELb1ELb0ELb0ELb0ELb0ELb0ELb1ELb1ELb0ELb1ELb1ELb0EEENS1_21CollectiveEpilogueFwdINS6_IJSA_NS7_ILi256EEESB_EEES9_SE_SG_Li256ELb0ELb1ELb1ELb0EEENS1_19SingleTileSchedulerILb0ELb1ELb1ELi128EEEEEEEEEvNT_6ParamsE)
        /*0620*/ 	.word	0x00000000


	//----- nvinfo : EIATTR_MIN_STACK_SIZE
	.align		4
.L_272:
        /*0624*/ 	.byte	0x04, 0x12
        /*0626*/ 	.short	(.L_274 - .L_273)
	.align		4
.L_273:
        /*0628*/ 	.word	index@(_ZN7cutlass13device_kernelIN5flash11enable_sm90INS1_16FlashAttnFwdSm90INS1_25CollectiveMainloopFwdSm90ILi2EN4cute5tupleIJNS5_1CILi1EEES8_S8_EEENS6_IJNS7_ILi128EEENS7_ILi96EEENS7_ILi64EEEEEELi256ENS_10bfloat16_tEfNS_4arch4Sm90ELb1ELb0ELb0ELb1ELb0ELb0ELb0ELb1ELb0ELb1ELb1ELb0EEENS1_21CollectiveEpilogueFwdINS6_IJSA_NS7_ILi256EEESB_EEES9_SE_SG_Li256ELb1ELb1ELb1ELb0EEENS1_36VarlenDynamicPersistentTileSchedulerILi128ELi96ELi256ELi128ELb1ELb1ELb1ELb1ELb1ELb1EEEEEEEEEvNT_6ParamsE)
        /*062c*/ 	.word	0x00000000


	//----- nvinfo : EIATTR_MIN_STACK_SIZE
	.align		4
.L_274:
        /*0630*/ 	.byte	0x04, 0x12
        /*0632*/ 	.short	(.L_276 - .L_275)
	.align		4
.L_275:
        /*0634*/ 	.word	index@(_ZN7cutlass13device_kernelIN5flash11enable_sm90INS1_16FlashAttnFwdSm90INS1_25CollectiveMainloopFwdSm90ILi2EN4cute5tupleIJNS5_1CILi1EEES8_S8_EEENS6_IJNS7_ILi128EEENS7_ILi96EEENS7_ILi64EEEEEELi256ENS_10bfloat16_tEfNS_4arch4Sm90ELb1ELb0ELb0ELb1ELb0ELb1ELb0ELb1ELb0ELb1ELb1ELb0EEENS1_21CollectiveEpilogueFwdINS6_IJSA_NS7_ILi256EEESB_EEES9_SE_SG_Li256ELb1ELb1ELb1ELb0EEENS1_36VarlenDynamicPersistentTileSchedulerILi128ELi96ELi256ELi128ELb1ELb1ELb1ELb1ELb1ELb1EEEEEEEEEvNT_6ParamsE)
        /*0638*/ 	.word	0x00000000


	//----- nvinfo : EIATTR_MIN_STACK_SIZE
	.align		4
.L_276:
        /*063c*/ 	.byte	0x04, 0x12
        /*063e*/ 	.short	(.L_278 - .L_277)
	.align		4
.L_277:
        /*0640*/ 	.word	index@(_ZN7cutlass13device_kernelIN5flash11enable_sm90INS1_16FlashAttnFwdSm90INS1_25CollectiveMainloopFwdSm90ILi2EN4cute5tupleIJNS5_1CILi1EEES8_S8_EEENS6_IJNS7_ILi128EEENS7_ILi96EEENS7_ILi64EEEEEELi256ENS_10bfloat16_tEfNS_4arch4Sm90ELb1ELb0ELb0ELb1ELb0ELb0ELb1ELb1ELb0ELb1ELb1ELb0EEENS1_21CollectiveEpilogueFwdINS6_IJSA_NS7_ILi256EEESB_EEES9_SE_SG_Li256ELb1ELb1ELb1ELb0EEENS1_36VarlenDynamicPersistentTileSchedulerILi128ELi96ELi256ELi128ELb1ELb1ELb1ELb1ELb1ELb1EEEEEEEEEvNT_6ParamsE)
        /*0644*/ 	.word	0x00000000


	//----- nvinfo : EIATTR_MIN_STACK_SIZE
	.align		4
.L_278:
        /*0648*/ 	.byte	0x04, 0x12
        /*064a*/ 	.short	(.L_280 - .L_279)
	.align		4
.L_279:
        /*064c*/ 	.word	index@(_ZN7cutlass13device_kernelIN5flash11enable_sm90INS1_16FlashAttnFwdSm90INS1_25CollectiveMainloopFwdSm90ILi2EN4cute5tupleIJNS5_1CILi1EEES8_S8_EEENS6_IJNS7_ILi128EEENS7_ILi96EEENS7_ILi64EEEEEELi256ENS_10bfloat16_tEfNS_4arch4Sm90ELb1ELb0ELb0ELb1ELb0ELb1ELb1ELb1ELb0ELb1ELb1ELb0EEENS1_21CollectiveEpilogueFwdINS6_IJSA_NS7_ILi256EEESB_EEES9_SE_SG_Li256ELb1ELb1ELb1ELb0EEENS1_36VarlenDynamicPersistentTileSchedulerILi128ELi96ELi256ELi128ELb1ELb1ELb1ELb1ELb1ELb1EEEEEEEEEvNT_6ParamsE)
        /*0650*/ 	.word	0x00000000
.L_280:


//--------------------- .nv.compat                --------------------------
	.section	.nv.compat,"",@"SHT_CUDA_COMPAT_INFO"
	.align	4
        /*0000*/ 	.byte	0x02, 0x09, 0x01, 0x00, 0x02, 0x02, 0x01, 0x00, 0x02, 0x05, 0x05, 0x00, 0x03, 0x07, 0x01, 0x01
        /*0010*/ 	.byte	0x02, 0x03, 0x00, 0x00, 0x02, 0x06, 0x01, 0x00, 0x04, 0x0b, 0x08, 0x00, 0x00, 0x00, 0x00, 0x00
        /*0020*/ 	.byte	0x00, 0x00, 0x00, 0x00


//--------------------- .nv.info._ZN7cutlass13device_kernelIN5flash11enable_sm90INS1_16FlashAttnFwdSm90INS1_25CollectiveMainloopFwdSm90ILi2EN4cute5tupleIJNS5_1CILi1EEES8_S8_EEENS6_IJNS7_ILi128EEESA_NS7_ILi192EEEEEELi128ENS_10bfloat16_tEfNS_4arch4Sm90ELb0ELb0ELb0ELb0ELb0ELb0ELb0ELb1ELb1ELb1ELb1ELb0EEENS1_21CollectiveEpilogueFwdINS6_IJSA_SA_SA_EEES9_SD_SF_Li256ELb0ELb1ELb1ELb0EEENS1_19SingleTileSchedulerILb0ELb1ELb1ELi128EEEEEEEEEvNT_6ParamsE --------------------------
	.section	.nv.info._ZN7cutlass13device_kernelIN5flash11enable_sm90INS1_16FlashAttnFwdSm90INS1_25CollectiveMainloopFwdSm90ILi2EN4cute5tupleIJNS5_1CILi1EEES8_S8_EEENS6_IJNS7_ILi128EEESA_NS7_ILi192EEEEEELi128ENS_10bfloat16_tEfNS_4arch4Sm90ELb0ELb0ELb0ELb0ELb0ELb0ELb0ELb1ELb1ELb1ELb1ELb0EEENS1_21CollectiveEpilogueFwdINS6_IJSA_SA_SA_EEES9_SD_SF_Li256ELb0ELb1ELb1ELb0EEENS1_19SingleTileSchedulerILb0ELb1ELb1ELi128EEEEEEEEEvNT_6ParamsE,"",@"SHT_CUDA_INFO"
	.sectionflags	@""
	.align	4


	//----- nvinfo : EIATTR_CUDA_API_VERSION
	.align		4
        /*0000*/ 	.byte	0x04, 0x37
        /*0002*/ 	.short	(.L_282 - .L_281)
.L_281:
        /*0004*/ 	.word	0x00000082


	//----- nvinfo : EIATTR_KPARAM_INFO
	.align		4
.L_282:
        /*0008*/ 	.byte	0x04, 0x17
        /*000a*/ 	.short	(.L_284 - .L_283)
.L_283:
        /*000c*/ 	.word	0x00000000
        /*0010*/ 	.short	0x0000
        /*0012*/ 	.short	0x0000
        /*0014*/ 	.byte	0x00, 0xf0, 0x01, 0x28


	//----- nvinfo : EIATTR_SPARSE_MMA_MASK
	.align		4
.L_284:
        /*0018*/ 	.byte	0x03, 0x50
        /*001a*/ 	.short	0x0000


	//----- nvinfo : EIATTR_MAXREG_COUNT
	.align		4
        /*001c*/ 	.byte	0x03, 0x1b
        /*001e*/ 	.short	0x00a8


	//----- nvinfo : EIATTR_MERCURY_ISA_VERSION
	.align		4
        /*0020*/ 	.byte	0x03, 0x5f
        /*0022*/ 	.short	0x0101


	//----- nvinfo : EIATTR_VRC_CTA_INIT_COUNT
	.align		4
        /*0024*/ 	.byte	0x02, 0x4a
	.zero		1
	.zero		1


	//----- nvinfo : EIATTR_EXIT_INSTR_OFFSETS
	.align		4
        /*0028*/ 	.byte	0x04, 0x1c
        /*002a*/ 	.short	(.L_286 - .L_285)


	//   ....[0]....
.L_285:
        /*002c*/ 	.word	0x00000010


	//----- nvinfo : EIATTR_MAX_THREADS
	.align		4
.L_286:
        /*0030*/ 	.byte	0x04, 0x05
        /*0032*/ 	.short	(.L_288 - .L_287)
.L_287:
        /*0034*/ 	.word	0x00000180
        /*0038*/ 	.word	0x00000001
        /*003c*/ 	.word	0x00000001


	//----- nvinfo : EIATTR_CBANK_PARAM_SIZE
	.align		4
.L_288:
        /*0040*/ 	.byte	0x03, 0x19
        /*0042*/ 	.short	0x0a00


	//----- nvinfo : EIATTR_PARAM_CBANK
	.align		4
        /*0044*/ 	.byte	0x04, 0x0a
        /*0046*/ 	.short	(.L_290 - .L_289)
	.align		4
.L_289:
        /*0048*/ 	.word	index@(.nv.constant0._ZN7cutlass13device_kernelIN5flash11enable_sm90INS1_16FlashAttnFwdSm90INS1_25CollectiveMainloopFwdSm90ILi2EN4cute5tupleIJNS5_1CILi1EEES8_S8_EEENS6_IJNS7_ILi128EEESA_NS7_ILi192EEEEEELi128ENS_10bfloat16_tEfNS_4arch4Sm90ELb0ELb0ELb0ELb0ELb0ELb0ELb0ELb1ELb1ELb1ELb1ELb0EEENS1_21CollectiveEpilogueFwdINS6_IJSA_SA_SA_EEES9_SD_SF_Li256ELb0ELb1ELb1ELb0EEENS1_19SingleTileSchedulerILb0ELb1ELb1ELi128EEEEEEEEEvNT_6ParamsE)
        /*004c*/ 	.short	0x0380
        /*004e*/ 	.short	0x0a00


	//----- nvinfo : EIATTR_SW_WAR
	.align		4
.L_290:
        /*0050*/ 	.byte	0x04, 0x36
        /*0052*/ 	.short	(.L_292 - .L_291)
.L_291:
        /*0054*/ 	.word	0x00000008
.L_292:


//--------------------- .nv.info._ZN7cutlass13device_kernelIN5flash11enable_sm90INS1_16FlashAttnFwdSm90INS1_25CollectiveMainloopFwdSm90ILi2EN4cute5tupleIJNS5_1CILi1EEES8_S8_EEENS6_IJNS7_ILi128EEESA_NS7_ILi192EEEEEELi128ENS_10bfloat16_tEfNS_4arch4Sm90ELb0ELb0ELb0ELb1ELb0ELb0ELb0ELb1ELb1ELb1ELb1ELb0EEENS1_21CollectiveEpilogueFwdINS6_IJSA_SA_SA_EEES9_SD_SF_Li256ELb1ELb1ELb1ELb0EEENS1_36VarlenDynamicPersistentTileSchedulerILi128ELi128ELi256ELi128ELb1ELb1ELb1ELb0ELb1ELb1EEEEEEEEEvNT_6ParamsE --------------------------
	.section	.nv.info._ZN7cutlass13device_kernelIN5flash11enable_sm90INS1_16FlashAttnFwdSm90INS1_25CollectiveMainloopFwdSm90ILi2EN4cute5tupleIJNS5_1CILi1EEES8_S8_EEENS6_IJNS7_ILi128EEESA_NS7_ILi192EEEEEELi128ENS_10bfloat16_tEfNS_4arch4Sm90ELb0ELb0ELb0ELb1ELb0ELb0ELb0ELb1ELb1ELb1ELb1ELb0EEENS1_21CollectiveEpilogueFwdINS6_IJSA_SA_SA_EEES9_SD_SF_Li256ELb1ELb1ELb1ELb0EEENS1_36VarlenDynamicPersistentTileSchedulerILi128ELi128ELi256ELi128ELb1ELb1ELb1ELb0ELb1ELb1EEEEEEEEEvNT_6ParamsE,"",@"SHT_CUDA_INFO"
	.sectionflags	@""
	.align	4


	//----- nvinfo : EIATTR_CUDA_API_VERSION
	.align		4
        /*0000*/ 	.byte	0x04, 0x37
        /*0002*/ 	.short	(.L_294 - .L_293)
.L_293:
        /*0004*/ 	.word	0x00000082


	//----- nvinfo : EIATTR_KPARAM_INFO
	.align		4
.L_294:
        /*0008*/ 	.byte	0x04, 0x17
        /*000a*/ 	.short	(.L_296 - .L_295)
.L_295:
        /*000c*/ 	.word	0x00000000
        /*0010*/ 	.short	0x0000
        /*0012*/ 	.short	0x0000
        /*0014*/ 	.byte	0x00, 0xf0, 0x01, 0x2a


	//----- nvinfo : EIATTR_SPARSE_MMA_MASK
	.align		4
.L_296:
        /*0018*/ 	.byte	0x03, 0x50
        /*001a*/ 	.short	0x0000


	//----- nvinfo : EIATTR_MAXREG_COUNT
	.align		4
        /*001c*/ 	.byte	0x03, 0x1b
        /*001e*/ 	.short	0x00a8


	//----- nvinfo : EIATTR_MERCURY_ISA_VERSION
	.align		4
        /*0020*/ 	.byte	0x03, 0x5f
        /*0022*/ 	.short	0x0101


	//----- nvinfo : EIATTR_VRC_CTA_INIT_COUNT
	.align		4
        /*0024*/ 	.byte	0x02, 0x4a
	.zero		1
	.zero		1


	//----- nvinfo : EIATTR_EXIT_INSTR_OFFSETS
	.align		4
        /*0028*/ 	.byte	0x04, 0x1c
        /*002a*/ 	.short	(.L_298 - .L_297)


	//   ....[0]....
.L_297:
        /*002c*/ 	.word	0x00000010


	//----- nvinfo : EIATTR_MAX_THREADS
	.align		4
.L_298:
        /*0030*/ 	.byte	0x04, 0x05
        /*0032*/ 	.short	(.L_300 - .L_299)
.L_299:
        /*0034*/ 	.word	0x00000180
        /*0038*/ 	.word	0x00000001
        /*003c*/ 	.word	0x00000001


	//----- nvinfo : EIATTR_CBANK_PARAM_SIZE
	.align		4
.L_300:
        /*0040*/ 	.byte	0x03, 0x19
        /*0042*/ 	.short	0x0a80


	//----- nvinfo : EIATTR_PARAM_CBANK
	.align		4
        /*0044*/ 	.byte	0x04, 0x0a
        /*0046*/ 	.short	(.L_302 - .L_301)
	.align		4
.L_301:
        /*0048*/ 	.word	index@(.nv.constant0._ZN7cutlass13device_kernelIN5flash11enable_sm90INS1_16FlashAttnFwdSm90INS1_25CollectiveMainloopFwdSm90ILi2EN4cute5tupleIJNS5_1CILi1EEES8_S8_EEENS6_IJNS7_ILi128EEESA_NS7_ILi192EEEEEELi128ENS_10bfloat16_tEfNS_4arch4Sm90ELb0ELb0ELb0ELb1ELb0ELb0ELb0ELb1ELb1ELb1ELb1ELb0EEENS1_21CollectiveEpilogueFwdINS6_IJSA_SA_SA_EEES9_SD_SF_Li256ELb1ELb1ELb1ELb0EEENS1_36VarlenDynamicPersistentTileSchedulerILi128ELi128ELi256ELi128ELb1ELb1ELb1ELb0ELb1ELb1EEEEEEEEEvNT_6ParamsE)
        /*004c*/ 	.short	0x0380
        /*004e*/ 	.short	0x0a80


	//----- nvinfo : EIATTR_SW_WAR
	.align		4
.L_302:
        /*0050*/ 	.byte	0x04, 0x36
        /*0052*/ 	.short	(.L_304 - .L_303)
.L_303:
        /*0054*/ 	.word	0x00000008
.L_304:


//--------------------- .nv.info._ZN7cutlass13device_kernelIN5flash11enable_sm90INS1_16FlashAttnFwdSm90INS1_25CollectiveMainloopFwdSm90ILi2EN4cute5tupleIJNS5_1CILi1EEES8_S8_EEENS6_IJNS7_ILi128EEESA_NS7_ILi192EEEEEELi128ENS_10bfloat16_tEfNS_4arch4Sm90ELb0ELb0ELb0ELb1ELb0ELb1ELb0ELb1ELb1ELb1ELb1ELb0EEENS1_21CollectiveEpilogueFwdINS6_IJSA_SA_SA_EEES9_SD_SF_Li256ELb1ELb1ELb1ELb0EEENS1_36VarlenDynamicPersistentTileSchedulerILi128ELi128ELi256ELi128ELb1ELb1ELb1ELb0ELb1ELb1EEEEEEEEEvNT_6ParamsE --------------------------
	.section	.nv.info._ZN7cutlass13device_kernelIN5flash11enable_sm90INS1_16FlashAttnFwdSm90INS1_25CollectiveMainloopFwdSm90ILi2EN4cute5tupleIJNS5_1CILi1EEES8_S8_EEENS6_IJNS7_ILi128EEESA_NS7_ILi192EEEEEELi128ENS_10bfloat16_tEfNS_4arch4Sm90ELb0ELb0ELb0ELb1ELb0ELb1ELb0ELb1ELb1ELb1ELb1ELb0EEENS1_21CollectiveEpilogueFwdINS6_IJSA_SA_SA_EEES9_SD_SF_Li256ELb1ELb1ELb1ELb0EEENS1_36VarlenDynamicPersistentTileSchedulerILi128ELi128ELi256ELi128ELb1ELb1ELb1ELb0ELb1ELb1EEEEEEEEEvNT_6ParamsE,"",@"SHT_CUDA_INFO"
	.sectionflags	@""
	.align	4


	//----- nvinfo : EIATTR_CUDA_API_VERSION
	.align		4
        /*0000*/ 	.byte	0x04, 0x37
        /*0002*/ 	.short	(.L_306 - .L_305)
.L_305:
        /*0004*/ 	.word	0x00000082


	//----- nvinfo : EIATTR_KPARAM_INFO
	.align		4
.L_306:
        /*0008*/ 	.byte	0x04, 0x17
        /*000a*/ 	.short	(.L_308 - .L_307)
.L_307:
        /*000c*/ 	.word	0x00000000
        /*0010*/ 	.short	0x0000
        /*0012*/ 	.short	0x0000
        /*0014*/ 	.byte	0x00, 0xf0, 0x01, 0x2a


	//----- nvinfo : EIATTR_SPARSE_MMA_MASK
	.align		4
.L_308:
        /*0018*/ 	.byte	0x03, 0x50
        /*001a*/ 	.short	0x0000


	//----- nvinfo : EIATTR_MAXREG_COUNT
	.align		4
        /*001c*/ 	.byte	0x03, 0x1b
        /*001e*/ 	.short	0x00a8


	//----- nvinfo : EIATTR_MERCURY_ISA_VERSION
	.align		4
        /*0020*/ 	.byte	0x03, 0x5f
        /*0022*/ 	.short	0x0101


	//----- nvinfo : EIATTR_VRC_CTA_INIT_COUNT
	.align		4
        /*0024*/ 	.byte	0x02, 0x4a
	.zero		1
	.zero		1


	//----- nvinfo : EIATTR_EXIT_INSTR_OFFSETS
	.align		4
        /*0028*/ 	.byte	0x04, 0x1c
        /*002a*/ 	.short	(.L_310 - .L_309)


	//   ....[0]....
.L_309:
        /*002c*/ 	.word	0x00000010


	//----- nvinfo : EIATTR_MAX_THREADS
	.align		4
.L_310:
        /*0030*/ 	.byte	0x04, 0x05
        /*0032*/ 	.short	(.L_312 - .L_311)
.L_311:
        /*0034*/ 	.word	0x00000180
        /*0038*/ 	.word	0x00000001
        /*003c*/ 	.word	0x00000001


	//----- nvinfo : EIATTR_CBANK_PARAM_SIZE
	.align		4
.L_312:
        /*0040*/ 	.byte	0x03, 0x19
        /*0042*/ 	.short	0x0a80


	//----- nvinfo : EIATTR_PARAM_CBANK
	.align		4
        /*0044*/ 	.byte	0x04, 0x0a
        /*0046*/ 	.short	(.L_314 - .L_313)
	.align		4
.L_313:
        /*0048*/ 	.word	index@(.nv.constant0._ZN7cutlass13device_kernelIN5flash11enable_sm90INS1_16FlashAttnFwdSm90INS1_25CollectiveMainloopFwdSm90ILi2EN4cute5tupleIJNS5_1CILi1EEES8_S8_EEENS6_IJNS7_ILi128EEESA_NS7_ILi192EEEEEELi128ENS_10bfloat16_tEfNS_4arch4Sm90ELb0ELb0ELb0ELb1ELb0ELb1ELb0ELb1ELb1ELb1ELb1ELb0EEENS1_21CollectiveEpilogueFwdINS6_IJSA_SA_SA_EEES9_SD_SF_Li256ELb1ELb1ELb1ELb0EEENS1_36VarlenDynamicPersistentTileSchedulerILi128ELi128ELi256ELi128ELb1ELb1ELb1ELb0ELb1ELb1EEEEEEEEEvNT_6ParamsE)
        /*004c*/ 	.short	0x0380
        /*004e*/ 	.short	0x0a80


	//----- nvinfo : EIATTR_SW_WAR
	.align		4
.L_314:
        /*0050*/ 	.byte	0x04, 0x36
        /*0052*/ 	.short	(.L_316 - .L_315)
.L_315:
        /*0054*/ 	.word	0x00000008
.L_316:


//--------------------- .nv.info._ZN7cutlass13device_kernelIN5flash11enable_sm90INS1_16FlashAttnFwdSm90INS1_25CollectiveMainloopFwdSm90ILi2EN4cute5tupleIJNS5_1CILi1EEES8_S8_EEENS6_IJNS7_ILi128EEENS7_ILi96EEENS7_ILi192EEEEEELi128ENS_10bfloat16_tEfNS_4arch4Sm90ELb0ELb1ELb0ELb0ELb0ELb0ELb0ELb1ELb1ELb1ELb1ELb0EEENS1_21CollectiveEpilogueFwdINS6_IJSA_SA_SB_EEES9_SE_SG_Li256ELb0ELb1ELb1ELb0EEENS1_19SingleTileSchedulerILb0ELb1ELb1ELi128EEEEEEEEEvNT_6ParamsE --------------------------
	.section	.nv.info._ZN7cutlass13device_kernelIN5flash11enable_sm90INS1_16FlashAttnFwdSm90INS1_25CollectiveMainloopFwdSm90ILi2EN4cute5tupleIJNS5_1CILi1EEES8_S8_EEENS6_IJNS7_ILi128EEENS7_ILi96EEENS7_ILi192EEEEEELi128ENS_10bfloat16_tEfNS_4arch4Sm90ELb0ELb1ELb0ELb0ELb0ELb0ELb0ELb1ELb1ELb1ELb1ELb0EEENS1_21CollectiveEpilogueFwdINS6_IJSA_SA_SB_EEES9_SE_SG_Li256ELb0ELb1ELb1ELb0EEENS1_19SingleTileSchedulerILb0ELb1ELb1ELi128EEEEEEEEEvNT_6ParamsE,"",@"SHT_CUDA_INFO"
	.sectionflags	@""
	.align	4


	//----- nvinfo : EIATTR_CUDA_API_VERSION
	.align		4
        /*0000*/ 	.byte	0x04, 0x37
        /*0002*/ 	.short	(.L_318 - .L_317)
.L_317:
        /*0004*/ 	.word	0x00000082


	//----- nvinfo : EIATTR_KPARAM_INFO
	.align		4
.L_318:
        /*0008*/ 	.byte	0x04, 0x17
        /*000a*/ 	.short	(.L_320 - .L_319)
.L_319:
        /*000c*/ 	.word	0x00000000
        /*0010*/ 	.short	0x0000
        /*0012*/ 	.short	0x0000
        /*0014*/ 	.byte	0x00, 0xf0, 0x01, 0x28


	//----- nvinfo : EIATTR_SPARSE_MMA_MASK
	.align		4
.L_320:
        /*0018*/ 	.byte	0x03, 0x50
        /*001a*/ 	.short	0x0000


	//----- nvinfo : EIATTR_MAXREG_COUNT
	.align		4
        /*001c*/ 	.byte	0x03, 0x1b
        /*001e*/ 	.short	0x00a8


	//----- nvinfo : EIATTR_MERCURY_ISA_VERSION
	.align		4
        /*0020*/ 	.byte	0x03, 0x5f
        /*0022*/ 	.short	0x0101


	//----- nvinfo : EIATTR_VRC_CTA_INIT_COUNT
	.align		4
        /*0024*/ 	.byte	0x02, 0x4a
	.zero		1
	.zero		1


	//----- nvinfo : EIATTR_EXIT_INSTR_OFFSETS
	.align		4
        /*0028*/ 	.byte	0x04, 0x1c
        /*002a*/ 	.short	(.L_322 - .L_321)


	//   ....[0]....
.L_321:
        /*002c*/ 	.word	0x00000010


	//----- nvinfo : EIATTR_MAX_THREADS
	.align		4
.L_322:
        /*0030*/ 	.byte	0x04, 0x05
        /*0032*/ 	.short	(.L_324 - .L_323)
.L_323:
        /*0034*/ 	.word	0x00000180
        /*0038*/ 	.word	0x00000001
        /*003c*/ 	.word	0x00000001


	//----- nvinfo : EIATTR_CBANK_PARAM_SIZE
	.align		4
.L_324:
        /*0040*/ 	.byte	0x03, 0x19
        /*0042*/ 	.short	0x0a00


	//----- nvinfo : EIATTR_PARAM_CBANK
	.align		4
        /*0044*/ 	.byte	0x04, 0x0a
        /*0046*/ 	.short	(.L_326 - .L_325)
	.align		4
.L_325:
        /*0048*/ 	.word	index@(.nv.constant0._ZN7cutlass13device_kernelIN5flash11enable_sm90INS1_16FlashAttnFwdSm90INS1_25CollectiveMainloopFwdSm90ILi2EN4cute5tupleIJNS5_1CILi1EEES8_S8_EEENS6_IJNS7_ILi128EEENS7_ILi96EEENS7_ILi192EEEEEELi128ENS_10bfloat16_tEfNS_4arch4Sm90ELb0ELb1ELb0ELb0ELb0ELb0ELb0ELb1ELb1ELb1ELb1ELb0EEENS1_21CollectiveEpilogueFwdINS6_IJSA_SA_SB_EEES9_SE_SG_Li256ELb0ELb1ELb1ELb0EEENS1_19SingleTileSchedulerILb0ELb1ELb1ELi128EEEEEEEEEvNT_6ParamsE)
        /*004c*/ 	.short	0x0380
        /*004e*/ 	.short	0x0a00


	//----- nvinfo : EIATTR_SW_WAR
	.align		4
.L_326:
        /*0050*/ 	.byte	0x04, 0x36
        /*0052*/ 	.short	(.L_328 - .L_327)
.L_327:
        /*0054*/ 	.word	0x00000008
.L_328:


//--------------------- .nv.info._ZN7cutlass13device_kernelIN5flash11enable_sm90INS1_16FlashAttnFwdSm90INS1_25CollectiveMainloopFwdSm90ILi2EN4cute5tupleIJNS5_1CILi1EEES8_S8_EEENS6_IJNS7_ILi128EEENS7_ILi96EEENS7_ILi192EEEEEELi128ENS_10bfloat16_tEfNS_4arch4Sm90ELb0ELb1ELb0ELb1ELb0ELb0ELb0ELb1ELb1ELb1ELb1ELb0EEENS1_21CollectiveEpilogueFwdINS6_IJSA_SA_SB_EEES9_SE_SG_Li256ELb1ELb1ELb1ELb0EEENS1_36VarlenDynamicPersistentTileSchedulerILi128ELi96ELi256ELi128ELb1ELb1ELb1ELb1ELb0ELb1EEEEEEEEEvNT_6ParamsE --------------------------
	.section	.nv.info._ZN7cutlass13device_kernelIN5flash11enable_sm90INS1_16FlashAttnFwdSm90INS1_25CollectiveMainloopFwdSm90ILi2EN4cute5tupleIJNS5_1CILi1EEES8_S8_EEENS6_IJNS7_ILi128EEENS7_ILi96EEENS7_ILi192EEEEEELi128ENS_10bfloat16_tEfNS_4arch4Sm90ELb0ELb1ELb0ELb1ELb0ELb0ELb0ELb1ELb1ELb1ELb1ELb0EEENS1_21CollectiveEpilogueFwdINS6_IJSA_SA_SB_EEES9_SE_SG_Li256ELb1ELb1ELb1ELb0EEENS1_36VarlenDynamicPersistentTileSchedulerILi128ELi96ELi256ELi128ELb1ELb1ELb1ELb1ELb0ELb1EEEEEEEEEvNT_6ParamsE,"",@"SHT_CUDA_INFO"
	.sectionflags	@""
	.align	4


	//----- nvinfo : EIATTR_CUDA_API_VERSION
	.align		4
        /*0000*/ 	.byte	0x04, 0x37
        /*0002*/ 	.short	(.L_330 - .L_329)
.L_329:
        /*0004*/ 	.word	0x00000082


	//----- nvinfo : EIATTR_KPARAM_INFO
	.align		4
.L_330:
        /*0008*/ 	.byte	0x04, 0x17
        /*000a*/ 	.short	(.L_332 - .L_331)
.L_331:
        /*000c*/ 	.word	0x00000000
        /*0010*/ 	.short	0x0000
        /*0012*/ 	.short	0x0000
        /*0014*/ 	.byte	0x00, 0xf0, 0x01, 0x2a


	//----- nvinfo : EIATTR_SPARSE_MMA_MASK
	.align		4
.L_332:
        /*0018*/ 	.byte	0x03, 0x50
        /*001a*/ 	.short	0x0000


	//----- nvinfo : EIATTR_MAXREG_COUNT
	.align		4
        /*001c*/ 	.byte	0x03, 0x1b
        /*001e*/ 	.short	0x00a8


	//----- nvinfo : EIATTR_MERCURY_ISA_VERSION
	.align		4
        /*0020*/ 	.byte	0x03, 0x5f
        /*0022*/ 	.short	0x0101


	//----- nvinfo : EIATTR_VRC_CTA_INIT_COUNT
	.align		4
        /*0024*/ 	.byte	0x02, 0x4a
	.zero		1
	.zero		1


	//----- nvinfo : EIATTR_EXIT_INSTR_OFFSETS
	.align		4
        /*0028*/ 	.byte	0x04, 0x1c
        /*002a*/ 	.short	(.L_334 - .L_333)


	//   ....[0]....
.L_333:
        /*002c*/ 	.word	0x00000010


	//----- nvinfo : EIATTR_MAX_THREADS
	.align		4
.L_334:
        /*0030*/ 	.byte	0x04, 0x05
        /*0032*/ 	.short	(.L_336 - .L_335)
.L_335:
        /*0034*/ 	.word	0x00000180
        /*0038*/ 	.word	0x00000001
        /*003c*/ 	.word	0x00000001


	//----- nvinfo : EIATTR_CBANK_PARAM_SIZE
	.align		4
.L_336:
        /*0040*/ 	.byte	0x03, 0x19
        /*0042*/ 	.short	0x0a80


	//----- nvinfo : EIATTR_PARAM_CBANK
	.align		4
        /*0044*/ 	.byte	0x04, 0x0a
        /*0046*/ 	.short	(.L_338 - .L_337)
	.align		4
.L_337:
        /*0048*/ 	.word	index@(.nv.constant0._ZN7cutlass13device_kernelIN5flash11enable_sm90INS1_16FlashAttnFwdSm90INS1_25CollectiveMainloopFwdSm90ILi2EN4cute5tupleIJNS5_1CILi1EEES8_S8_EEENS6_IJNS7_ILi128EEENS7_ILi96EEENS7_ILi192EEEEEELi128ENS_10bfloat16_tEfNS_4arch4Sm90ELb0ELb1ELb0ELb1ELb0ELb0ELb0ELb1ELb1ELb1ELb1ELb0EEENS1_21CollectiveEpilogueFwdINS6_IJSA_SA_SB_EEES9_SE_SG_Li256ELb1ELb1ELb1ELb0EEENS1_36VarlenDynamicPersistentTileSchedulerILi128ELi96ELi256ELi128ELb1ELb1ELb1ELb1ELb0ELb1EEEEEEEEEvNT_6ParamsE)
        /*004c*/ 	.short	0x0380
        /*004e*/ 	.short	0x0a80


	//----- nvinfo : EIATTR_SW_WAR
	.align		4
.L_338:
        /*0050*/ 	.byte	0x04, 0x36
        /*0052*/ 	.short	(.L_340 - .L_339)
.L_339:
        /*0054*/ 	.word	0x00000008
.L_340:


//--------------------- .nv.info._ZN7cutlass13device_kernelIN5flash11enable_sm90INS1_16FlashAttnFwdSm90INS1_25CollectiveMainloopFwdSm90ILi2EN4cute5tupleIJNS5_1CILi1EEES8_S8_EEENS6_IJNS7_ILi128EEENS7_ILi96EEENS7_ILi192EEEEEELi128ENS_10bfloat16_tEfNS_4arch4Sm90ELb0ELb1ELb0ELb1ELb0ELb1ELb0ELb1ELb1ELb1ELb1ELb0EEENS1_21CollectiveEpilogueFwdINS6_IJSA_SA_SB_EEES9_SE_SG_Li256ELb1ELb1ELb1ELb0EEENS1_36VarlenDynamicPersistentTileSchedulerILi128ELi96ELi256ELi128ELb1ELb1ELb1ELb1ELb0ELb1EEEEEEEEEvNT_6ParamsE --------------------------
	.section	.nv.info._ZN7cutlass13device_kernelIN5flash11enable_sm90INS1_16FlashAttnFwdSm90INS1_25CollectiveMainloopFwdSm90ILi2EN4cute5tupleIJNS5_1CILi1EEES8_S8_EEENS6_IJNS7_ILi128EEENS7_ILi96EEENS7_ILi192EEEEEELi128ENS_10bfloat16_tEfNS_4arch4Sm90ELb0ELb1ELb0ELb1ELb0ELb1ELb0ELb1ELb1ELb1ELb1ELb0EEENS1_21CollectiveEpilogueFwdINS6_IJSA_SA_SB_EEES9_SE_SG_Li256ELb1ELb1ELb1ELb0EEENS1_36VarlenDynamicPersistentTileSchedulerILi128ELi96ELi256ELi128ELb1ELb1ELb1ELb1ELb0ELb1EEEEEEEEEvNT_6ParamsE,"",@"SHT_CUDA_INFO"
	.sectionflags	@""
	.align	4


	//----- nvinfo : EIATTR_CUDA_API_VERSION
	.align		4
        /*0000*/ 	.byte	0x04, 0x37
        /*0002*/ 	.short	(.L_342 - .L_341)
.L_341:
        /*0004*/ 	.word	0x00000082


	//----- nvinfo : EIATTR_KPARAM_INFO
	.align		4
.L_342:
        /*0008*/ 	.byte	0x04, 0x17
        /*000a*/ 	.short	(.L_344 - .L_343)
.L_343:
        /*000c*/ 	.word	0x00000000
        /*0010*/ 	.short	0x0000
        /*0012*/ 	.short	0x0000
        /*0014*/ 	.byte	0x00, 0xf0, 0x01, 0x2a


	//----- nvinfo : EIATTR_SPARSE_MMA_MASK
	.align		4
.L_344:
        /*0018*/ 	.byte	0x03, 0x50
        /*001a*/ 	.short	0x0000


	//----- nvinfo : EIATTR_MAXREG_COUNT
	.align		4
        /*001c*/ 	.byte	0x03, 0x1b
        /*001e*/ 	.short	0x00a8


	//----- nvinfo : EIATTR_MERCURY_ISA_VERSION
	.align		4
        /*0020*/ 	.byte	0x03, 0x5f
        /*0022*/ 	.short	0x0101


	//----- nvinfo : EIATTR_VRC_CTA_INIT_COUNT
	.align		4
        /*0024*/ 	.byte	0x02, 0x4a
	.zero		1
	.zero		1


	//----- nvinfo : EIATTR_EXIT_INSTR_OFFSETS
	.align		4
        /*0028*/ 	.byte	0x04, 0x1c
        /*002a*/ 	.short	(.L_346 - .L_345)


	//   ....[0]....
.L_345:
        /*002c*/ 	.word	0x00000010


	//----- nvinfo : EIATTR_MAX_THREADS
	.align		4
.L_346:
        /*0030*/ 	.byte	0x04, 0x05
        /*0032*/ 	.short	(.L_348 - .L_347)
.L_347:
        /*0034*/ 	.word	0x00000180
        /*0038*/ 	.word	0x00000001
        /*003c*/ 	.word	0x00000001


	//----- nvinfo : EIATTR_CBANK_PARAM_SIZE
	.align		4
.L_348:
        /*0040*/ 	.byte	0x03, 0x19
        /*0042*/ 	.short	0x0a80


	//----- nvinfo : EIATTR_PARAM_CBANK
	.align		4
        /*0044*/ 	.byte	0x04, 0x0a
        /*0046*/ 	.short	(.L_350 - .L_349)
	.align		4
.L_349:
        /*0048*/ 	.word	index@(.nv.constant0._ZN7cutlass13device_kernelIN5flash11enable_sm90INS1_16FlashAttnFwdSm90INS1_25CollectiveMainloopFwdSm90ILi2EN4cute5tupleIJNS5_1CILi1EEES8_S8_EEENS6_IJNS7_ILi128EEENS7_ILi96EEENS7_ILi192EEEEEELi128ENS_10bfloat16_tEfNS_4arch4Sm90ELb0ELb1ELb0ELb1ELb0ELb1ELb0ELb1ELb1ELb1ELb1ELb0EEENS1_21CollectiveEpilogueFwdINS6_IJSA_SA_SB_EEES9_SE_SG_Li256ELb1ELb1ELb1ELb0EEENS1_36VarlenDynamicPersistentTileSchedulerILi128ELi96ELi256ELi128ELb1ELb1ELb1ELb1ELb0ELb1EEEEEEEEEvNT_6ParamsE)
        /*004c*/ 	.short	0x0380
        /*004e*/ 	.short	0x0a80


	//----- nvinfo : EIATTR_SW_WAR
	.align		4
.L_350:
        /*0050*/ 	.byte	0x04, 0x36
        /*0052*/ 	.short	(.L_352 - .L_351)
.L_351:
        /*0054*/ 	.word	0x00000008
.L_352:


//--------------------- .nv.info._ZN7cutlass13device_kernelIN5flash11enable_sm90INS1_16FlashAttnFwdSm90INS1_25CollectiveMainloopFwdSm90ILi2EN4cute5tupleIJNS5_1CILi1EEES8_S8_EEENS6_IJNS7_ILi128EEESA_NS7_ILi192EEEEEELi128ENS_10bfloat16_tEfNS_4arch4Sm90ELb1ELb0ELb0ELb0ELb0ELb0ELb0ELb1ELb1ELb1ELb1ELb0EEENS1_21CollectiveEpilogueFwdINS6_IJSA_SA_SA_EEES9_SD_SF_Li256ELb0ELb1ELb1ELb0EEENS1_19SingleTileSchedulerILb0ELb1ELb1ELi128EEEEEEEEEvNT_6ParamsE --------------------------
	.section	.nv.info._ZN7cutlass13device_kernelIN5flash11enable_sm90INS1_16FlashAttnFwdSm90INS1_25CollectiveMainloopFwdSm90ILi2EN4cute5tupleIJNS5_1CILi1EEES8_S8_EEENS6_IJNS7_ILi128EEESA_NS7_ILi192EEEEEELi128ENS_10bfloat16_tEfNS_4arch4Sm90ELb1ELb0ELb0ELb0ELb0ELb0ELb0ELb1ELb1ELb1ELb1ELb0EEENS1_21CollectiveEpilogueFwdINS6_IJSA_SA_SA_EEES9_SD_SF_Li256ELb0ELb1ELb1ELb0EEENS1_19SingleTileSchedulerILb0ELb1ELb1ELi128EEEEEEEEEvNT_6ParamsE,"",@"SHT_CUDA_INFO"
	.sectionflags	@""
	.align	4


	//----- nvinfo : EIATTR_CUDA_API_VERSION
	.align		4
        /*0000*/ 	.byte	0x04, 0x37
        /*0002*/ 	.short	(.L_354 - .L_353)
.L_353:
        /*0004*/ 	.word	0x00000082


	//----- nvinfo : EIATTR_KPARAM_INFO
	.align		4
.L_354:
        /*0008*/ 	.byte	0x04, 0x17
        /*000a*/ 	.short	(.L_356 - .L_355)
.L_355:
        /*000c*/ 	.word	0x00000000
        /*0010*/ 	.short	0x0000
        /*0012*/ 	.short	0x0000
        /*0014*/ 	.byte	0x00, 0xf0, 0x01, 0x28


	//----- nvinfo : EIATTR_SPARSE_MMA_MASK
	.align		4
.L_356:
        /*0018*/ 	.byte	0x03, 0x50
        /*001a*/ 	.short	0x0000


	//----- nvinfo : EIATTR_MAXREG_COUNT
	.align		4
        /*001c*/ 	.byte	0x03, 0x1b
        /*001e*/ 	.short	0x00a8


	//----- nvinfo : EIATTR_MERCURY_ISA_VERSION
	.align		4
        /*0020*/ 	.byte	0x03, 0x5f
        /*0022*/ 	.short	0x0101


	//----- nvinfo : EIATTR_VRC_CTA_INIT_COUNT
	.align		4
        /*0024*/ 	.byte	0x02, 0x4a
	.zero		1
	.zero		1


	//----- nvinfo : EIATTR_EXIT_INSTR_OFFSETS
	.align		4
        /*0028*/ 	.byte	0x04, 0x1c
        /*002a*/ 	.short	(.L_358 - .L_357)


	//   ....[0]....
.L_357:
        /*002c*/ 	.word	0x00000010


	//----- nvinfo : EIATTR_MAX_THREADS
	.align		4
.L_358:
        /*0030*/ 	.byte	0x04, 0x05
        /*0032*/ 	.short	(.L_360 - .L_359)
.L_359:
        /*0034*/ 	.word	0x00000180
        /*0038*/ 	.word	0x00000001
        /*003c*/ 	.word	0x00000001


	//----- nvinfo : EIATTR_CBANK_PARAM_SIZE
	.align		4
.L_360:
        /*0040*/ 	.byte	0x03, 0x19
        /*0042*/ 	.short	0x0a00


	//----- nvinfo : EIATTR_PARAM_CBANK
	.align		4
        /*0044*/ 	.byte	0x04, 0x0a
        /*0046*/ 	.short	(.L_362 - .L_361)
	.align		4
.L_361:
        /*0048*/ 	.word	index@(.nv.constant0._ZN7cutlass13device_kernelIN5flash11enable_sm90INS1_16FlashAttnFwdSm90INS1_25CollectiveMainloopFwdSm90ILi2EN4cute5tupleIJNS5_1CILi1EEES8_S8_EEENS6_IJNS7_ILi128EEESA_NS7_ILi192EEEEEELi128ENS_10bfloat16_tEfNS_4arch4Sm90ELb1ELb0ELb0ELb0ELb0ELb0ELb0ELb1ELb1ELb1ELb1ELb0EEENS1_21CollectiveEpilogueFwdINS6_IJSA_SA_SA_EEES9_SD_SF_Li256ELb0ELb1ELb1ELb0EEENS1_19SingleTileSchedulerILb0ELb1ELb1ELi128EEEEEEEEEvNT_6ParamsE)
        /*004c*/ 	.short	0x0380
        /*004e*/ 	.short	0x0a00


	//----- nvinfo : EIATTR_SW_WAR
	.align		4
.L_362:
        /*0050*/ 	.byte	0x04, 0x36
        /*0052*/ 	.short	(.L_364 - .L_363)
.L_363:
        /*0054*/ 	.word	0x00000008
.L_364:


//--------------------- .nv.info._ZN7cutlass13device_kernelIN5flash11enable_sm90INS1_16FlashAttnFwdSm90INS1_25CollectiveMainloopFwdSm90ILi2EN4cute5tupleIJNS5_1CILi1EEES8_S8_EEENS6_IJNS7_ILi128EEESA_NS7_ILi192EEEEEELi128ENS_10bfloat16_tEfNS_4arch4Sm90ELb1ELb0ELb0ELb1ELb0ELb0ELb0ELb1ELb1ELb1ELb1ELb0EEENS1_21CollectiveEpilogueFwdINS6_IJSA_SA_SA_EEES9_SD_SF_Li256ELb1ELb1ELb1ELb0EEENS1_36VarlenDynamicPersistentTileSchedulerILi128ELi128ELi256ELi128ELb1ELb1ELb1ELb1ELb1ELb1EEEEEEEEEvNT_6ParamsE --------------------------
	.section	.nv.info._ZN7cutlass13device_kernelIN5flash11enable_sm90INS1_16FlashAttnFwdSm90INS1_25CollectiveMainloopFwdSm90ILi2EN4cute5tupleIJNS5_1CILi1EEES8_S8_EEENS6_IJNS7_ILi128EEESA_NS7_ILi192EEEEEELi128ENS_10bfloat16_tEfNS_4arch4Sm90ELb1ELb0ELb0ELb1ELb0ELb0ELb0ELb1ELb1ELb1ELb1ELb0EEENS1_21CollectiveEpilogueFwdINS6_IJSA_SA_SA_EEES9_SD_SF_Li256ELb1ELb1ELb1ELb0EEENS1_36VarlenDynamicPersistentTileSchedulerILi128ELi128ELi256ELi128ELb1ELb1ELb1ELb1ELb1ELb1EEEEEEEEEvNT_6ParamsE,"",@"SHT_CUDA_INFO"
	.sectionflags	@""
	.align	4


	//----- nvinfo : EIATTR_CUDA_API_VERSION
	.align		4
        /*0000*/ 	.byte	0x04, 0x37
        /*0002*/ 	.short	(.L_366 - .L_365)
.L_365:
        /*0004*/ 	.word	0x00000082


	//----- nvinfo : EIATTR_KPARAM_INFO
	.align		4
.L_366:
        /*0008*/ 	.byte	0x04, 0x17
        /*000a*/ 	.short	(.L_368 - .L_367)
.L_367:
        /*000c*/ 	.word	0x00000000
        /*0010*/ 	.short	0x0000
        /*0012*/ 	.short	0x0000
        /*0014*/ 	.byte	0x00, 0xf0, 0x01, 0x2a


	//----- nvinfo : EIATTR_SPARSE_MMA_MASK
	.align		4
.L_368:
        /*0018*/ 	.byte	0x03, 0x50
        /*001a*/ 	.short	0x0000


	//----- nvinfo : EIATTR_MAXREG_COUNT
	.align		4
        /*001c*/ 	.byte	0x03, 0x1b
        /*001e*/ 	.short	0x00a8


	//----- nvinfo : EIATTR_MERCURY_ISA_VERSION
	.align		4
        /*0020*/ 	.byte	0x03, 0x5f
        /*0022*/ 	.short	0x0101


	//----- nvinfo : EIATTR_VRC_CTA_INIT_COUNT
	.align		4
        /*0024*/ 	.byte	0x02, 0x4a
	.zero		1
	.zero		1


	//----- nvinfo : EIATTR_EXIT_INSTR_OFFSETS
	.align		4
        /*0028*/ 	.byte	0x04, 0x1c
        /*002a*/ 	.short	(.L_370 - .L_369)


	//   ....[0]....
.L_369:
        /*002c*/ 	.word	0x00000010


	//----- nvinfo : EIATTR_MAX_THREADS
	.align		4
.L_370:
        /*0030*/ 	.byte	0x04, 0x05
        /*0032*/ 	.short	(.L_372 - .L_371)
.L_371:
        /*0034*/ 	.word	0x00000180
        /*0038*/ 	.word	0x00000001
        /*003c*/ 	.word	0x00000001


	//----- nvinfo : EIATTR_CBANK_PARAM_SIZE
	.align		4
.L_372:
        /*0040*/ 	.byte	0x03, 0x19
        /*0042*/ 	.short	0x0a80


	//----- nvinfo : EIATTR_PARAM_CBANK
	.align		4
        /*0044*/ 	.byte	0x04, 0x0a
        /*0046*/ 	.short	(.L_374 - .L_373)
	.align		4
.L_373:
        /*0048*/ 	.word	index@(.nv.constant0._ZN7cutlass13device_kernelIN5flash11enable_sm90INS1_16FlashAttnFwdSm90INS1_25CollectiveMainloopFwdSm90ILi2EN4cute5tupleIJNS5_1CILi1EEES8_S8_EEENS6_IJNS7_ILi128EEESA_NS7_ILi192EEEEEELi128ENS_10bfloat16_tEfNS_4arch4Sm90ELb1ELb0ELb0ELb1ELb0ELb0ELb0ELb1ELb1ELb1ELb1ELb0EEENS1_21CollectiveEpilogueFwdINS6_IJSA_SA_SA_EEES9_SD_SF_Li256ELb1ELb1ELb1ELb0EEENS1_36VarlenDynamicPersistentTileSchedulerILi128ELi128ELi256ELi128ELb1ELb1ELb1ELb1ELb1ELb1EEEEEEEEEvNT_6ParamsE)
        /*004c*/ 	.short	0x0380
        /*004e*/ 	.short	0x0a80


	//----- nvinfo : EIATTR_SW_WAR
	.align		4
.L_374:
        /*0050*/ 	.byte	0x04, 0x36
        /*0052*/ 	.short	(.L_376 - .L_375)
.L_375:
        /*0054*/ 	.word	0x00000008
.L_376:


//--------------------- .nv.info._ZN7cutlass13device_kernelIN5flash11enable_sm90INS1_16FlashAttnFwdSm90INS1_25CollectiveMainloopFwdSm90ILi2EN4cute5tupleIJNS5_1CILi1EEES8_S8_EEENS6_IJNS7_ILi128EEESA_NS7_ILi192EEEEEELi128ENS_10bfloat16_tEfNS_4arch4Sm90ELb1ELb0ELb0ELb1ELb0ELb1ELb0ELb1ELb1ELb1ELb1ELb0EEENS1_21CollectiveEpilogueFwdINS6_IJSA_SA_SA_EEES9_SD_SF_Li256ELb1ELb1ELb1ELb0EEENS1_36VarlenDynamicPersistentTileSchedulerILi128ELi128ELi256ELi128ELb1ELb1ELb1ELb1ELb1ELb1EEEEEEEEEvNT_6ParamsE --------------------------
	.section	.nv.info._ZN7cutlass13device_kernelIN5flash11enable_sm90INS1_16FlashAttnFwdSm90INS1_25CollectiveMainloopFwdSm90ILi2EN4cute5tupleIJNS5_1CILi1EEES8_S8_EEENS6_IJNS7_ILi128EEESA_NS7_ILi192EEEEEELi128ENS_10bfloat16_tEfNS_4arch4Sm90ELb1ELb0ELb0ELb1ELb0ELb1ELb0ELb1ELb1ELb1ELb1ELb0EEENS1_21CollectiveEpilogueFwdINS6_IJSA_SA_SA_EEES9_SD_SF_Li256ELb1ELb1ELb1ELb0EEENS1_36VarlenDynamicPersistentTileSchedulerILi128ELi128ELi256ELi128ELb1ELb1ELb1ELb1ELb1ELb1EEEEEEEEEvNT_6ParamsE,"",@"SHT_CUDA_INFO"
	.sectionflags	@""
	.align	4


	//----- nvinfo : EIATTR_CUDA_API_VERSION
	.align		4
        /*0000*/ 	.byte	0x04, 0x37
        /*0002*/ 	.short	(.L_378 - .L_377)
.L_377:
        /*0004*/ 	.word	0x00000082


	//----- nvinfo : EIATTR_KPARAM_INFO
	.align		4
.L_378:
        /*0008*/ 	.byte	0x04, 0x17
        /*000a*/ 	.short	(.L_380 - .L_379)
.L_379:
        /*000c*/ 	.word	0x00000000
        /*0010*/ 	.short	0x0000
        /*0012*/ 	.short	0x0000
        /*0014*/ 	.byte	0x00, 0xf0, 0x01, 0x2a


	//----- nvinfo : EIATTR_SPARSE_MMA_MASK
	.align		4
.L_380:
        /*0018*/ 	.byte	0x03, 0x50
        /*001a*/ 	.short	0x0000


	//----- nvinfo : EIATTR_MAXREG_COUNT
	.align		4
        /*001c*/ 	.byte	0x03, 0x1b
        /*001e*/ 	.short	0x00a8


	//----- nvinfo : EIATTR_MERCURY_ISA_VERSION
	.align		4
        /*0020*/ 	.byte	0x03, 0x5f
        /*0022*/ 	.short	0x0101


	//----- nvinfo : EIATTR_VRC_CTA_INIT_COUNT
	.align		4
        /*0024*/ 	.byte	0x02, 0x4a
	.zero		1
	.zero		1


	//----- nvinfo : EIATTR_EXIT_INSTR_OFFSETS
	.align		4
        /*0028*/ 	.byte	0x04, 0x1c
        /*002a*/ 	.short	(.L_382 - .L_381)


	//   ....[0]....
.L_381:
        /*002c*/ 	.word	0x00000010


	//----- nvinfo : EIATTR_MAX_THREADS
	.align		4
.L_382:
        /*0030*/ 	.byte	0x04, 0x05
        /*0032*/ 	.short	(.L_384 - .L_383)
.L_383:
        /*0034*/ 	.word	0x00000180
        /*0038*/ 	.word	0x00000001
        /*003c*/ 	.word	0x00000001


	//----- nvinfo : EIATTR_CBANK_PARAM_SIZE
	.align		4
.L_384:
        /*0040*/ 	.byte	0x03, 0x19
        /*0042*/ 	.short	0x0a80


	//----- nvinfo : EIATTR_PARAM_CBANK
	.align		4
        /*0044*/ 	.byte	0x04, 0x0a
        /*0046*/ 	.short	(.L_386 - .L_385)
	.align		4
.L_385:
        /*0048*/ 	.word	index@(.nv.constant0._ZN7cutlass13device_kernelIN5flash11enable_sm90INS1_16FlashAttnFwdSm90INS1_25CollectiveMainloopFwdSm90ILi2EN4cute5tupleIJNS5_1CILi1EEES8_S8_EEENS6_IJNS7_ILi128EEESA_NS7_ILi192EEEEEELi128ENS_10bfloat16_tEfNS_4arch4Sm90ELb1ELb0ELb0ELb1ELb0ELb1ELb0ELb1ELb1ELb1ELb1ELb0EEENS1_21CollectiveEpilogueFwdINS6_IJSA_SA_SA_EEES9_SD_SF_Li256ELb1ELb1ELb1ELb0EEENS1_36VarlenDynamicPersistentTileSchedulerILi128ELi128ELi256ELi128ELb1ELb1ELb1ELb1ELb1ELb1EEEEEEEEEvNT_6ParamsE)
        /*004c*/ 	.short	0x0380
        /*004e*/ 	.short	0x0a80


	//----- nvinfo : EIATTR_SW_WAR
	.align		4
.L_386:
        /*0050*/ 	.byte	0x04, 0x36
        /*0052*/ 	.short	(.L_388 - .L_387)
.L_387:
        /*0054*/ 	.word	0x00000008
.L_388:


//--------------------- .nv.info._ZN7cutlass13device_kernelIN5flash11enable_sm90INS1_16FlashAttnFwdSm90INS1_25CollectiveMainloopFwdSm90ILi2EN4cute5tupleIJNS5_1CILi1EEES8_S8_EEENS6_IJNS7_ILi64EEESA_SA_EEELi512ENS_10bfloat16_tEfNS_4arch4Sm90ELb0ELb0ELb0ELb0ELb0ELb0ELb0ELb0ELb0ELb1ELb1ELb0EEENS1_21CollectiveEpilogueFwdINS6_IJSA_NS7_ILi512EEESA_EEES9_SC_SE_Li256ELb0ELb1ELb1ELb0EEENS1_19SingleTileSchedulerILb0ELb1ELb1ELi64EEEEEEEEEvNT_6ParamsE --------------------------
	.section	.nv.info._ZN7cutlass13device_kernelIN5flash11enable_sm90INS1_16FlashAttnFwdSm90INS1_25CollectiveMainloopFwdSm90ILi2EN4cute5tupleIJNS5_1CILi1EEES8_S8_EEENS6_IJNS7_ILi64EEESA_SA_EEELi512ENS_10bfloat16_tEfNS_4arch4Sm90ELb0ELb0ELb0ELb0ELb0ELb0ELb0ELb0ELb0ELb1ELb1ELb0EEENS1_21CollectiveEpilogueFwdINS6_IJSA_NS7_ILi512EEESA_EEES9_SC_SE_Li256ELb0ELb1ELb1ELb0EEENS1_19SingleTileSchedulerILb0ELb1ELb1ELi64EEEEEEEEEvNT_6ParamsE,"",@"SHT_CUDA_INFO"
	.sectionflags	@""
	.align	4


	//----- nvinfo : EIATTR_CUDA_API_VERSION
	.align		4
        /*0000*/ 	.byte	0x04, 0x37
        /*0002*/ 	.short	(.L_390 - .L_389)
.L_389:
        /*0004*/ 	.word	0x00000082


	//----- nvinfo : EIATTR_KPARAM_INFO
	.align		4
.L_390:
        /*0008*/ 	.byte	0x04, 0x17
        /*000a*/ 	.short	(.L_392 - .L_391)
.L_391:
        /*000c*/ 	.word	0x00000000
        /*0010*/ 	.short	0x0000
        /*0012*/ 	.short	0x0000
        /*0014*/ 	.byte	0x00, 0xf0, 0x01, 0x28


	//----- nvinfo : EIATTR_SPARSE_MMA_MASK
	.align		4
.L_392:
        /*0018*/ 	.byte	0x03, 0x50
        /*001a*/ 	.short	0x0000


	//----- nvinfo : EIATTR_MAXREG_COUNT
	.align		4
        /*001c*/ 	.byte	0x03, 0x1b
        /*001e*/ 	.short	0x00a8


	//----- nvinfo : EIATTR_MERCURY_ISA_VERSION
	.align		4
        /*0020*/ 	.byte	0x03, 0x5f
        /*0022*/ 	.short	0x0101


	//----- nvinfo : EIATTR_VRC_CTA_INIT_COUNT
	.align		4
        /*0024*/ 	.byte	0x02, 0x4a
	.zero		1
	.zero		1


	//----- nvinfo : EIATTR_EXIT_INSTR_OFFSETS
	.align		4
        /*0028*/ 	.byte	0x04, 0x1c
        /*002a*/ 	.short	(.L_394 - .L_393)


	//   ....[0]....
.L_393:
        /*002c*/ 	.word	0x00000010


	//----- nvinfo : EIATTR_MAX_THREADS
	.align		4
.L_394:
        /*0030*/ 	.byte	0x04, 0x05
        /*0032*/ 	.short	(.L_396 - .L_395)
.L_395:
        /*0034*/ 	.word	0x00000180
        /*0038*/ 	.word	0x00000001
        /*003c*/ 	.word	0x00000001


	//----- nvinfo : EIATTR_CBANK_PARAM_SIZE
	.align		4
.L_396:
        /*0040*/ 	.byte	0x03, 0x19
        /*0042*/ 	.short	0x0a00


	//----- nvinfo : EIATTR_PARAM_CBANK
	.align		4
        /*0044*/ 	.byte	0x04, 0x0a
        /*0046*/ 	.short	(.L_398 - .L_397)
	.align		4
.L_397:
        /*0048*/ 	.word	index@(.nv.constant0._ZN7cutlass13device_kernelIN5flash11enable_sm90INS1_16FlashAttnFwdSm90INS1_25CollectiveMainloopFwdSm90ILi2EN4cute5tupleIJNS5_1CILi1EEES8_S8_EEENS6_IJNS7_ILi64EEESA_SA_EEELi512ENS_10bfloat16_tEfNS_4arch4Sm90ELb0ELb0ELb0ELb0ELb0ELb0ELb0ELb0ELb0ELb1ELb1ELb0EEENS1_21CollectiveEpilogueFwdINS6_IJSA_NS7_ILi512EEESA_EEES9_SC_SE_Li256ELb0ELb1ELb1ELb0EEENS1_19SingleTileSchedulerILb0ELb1ELb1ELi64EEEEEEEEEvNT_6ParamsE)
        /*004c*/ 	.short	0x0380
        /*004e*/ 	.short	0x0a00


	//----- nvinfo : EIATTR_SW_WAR
	.align		4
.L_398:
        /*0050*/ 	.byte	0x04, 0x36
        /*0052*/ 	.short	(.L_400 - .L_399)
.L_399:
        /*0054*/ 	.word	0x00000008
.L_400:


//--------------------- .nv.info._ZN7cutlass13device_kernelIN5flash11enable_sm90INS1_16FlashAttnFwdSm90INS1_25CollectiveMainloopFwdSm90ILi2EN4cute5tupleIJNS5_1CILi1EEES8_S8_EEENS6_IJNS7_ILi64EEESA_SA_EEELi512ENS_10bfloat16_tEfNS_4arch4Sm90ELb0ELb0ELb0ELb0ELb0ELb0ELb1ELb0ELb0ELb1ELb1ELb0EEENS1_21CollectiveEpilogueFwdINS6_IJSA_NS7_ILi512EEESA_EEES9_SC_SE_Li256ELb0ELb1ELb1ELb0EEENS1_19SingleTileSchedulerILb0ELb1ELb1ELi64EEEEEEEEEvNT_6ParamsE --------------------------
	.section	.nv.info._ZN7cutlass13device_kernelIN5flash11enable_sm90INS1_16FlashAttnFwdSm90INS1_25CollectiveMainloopFwdSm90ILi2EN4cute5tupleIJNS5_1CILi1EEES8_S8_EEENS6_IJNS7_ILi64EEESA_SA_EEELi512ENS_10bfloat16_tEfNS_4arch4Sm90ELb0ELb0ELb0ELb0ELb0ELb0ELb1ELb0ELb0ELb1ELb1ELb0EEENS1_21CollectiveEpilogueFwdINS6_IJSA_NS7_ILi512EEESA_EEES9_SC_SE_Li256ELb0ELb1ELb1ELb0EEENS1_19SingleTileSchedulerILb0ELb1ELb1ELi64EEEEEEEEEvNT_6ParamsE,"",@"SHT_CUDA_INFO"
	.sectionflags	@""
	.align	4


	//----- nvinfo : EIATTR_CUDA_API_VERSION
	.align		4
        /*0000*/ 	.byte	0x04, 0x37
        /*0002*/ 	.short	(.L_402 - .L_401)
.L_401:
        /*0004*/ 	.word	0x00000082


	//----- nvinfo : EIATTR_KPARAM_INFO
	.align		4
.L_402:
        /*0008*/ 	.byte	0x04, 0x17
        /*000a*/ 	.short	(.L_404 - .L_403)
.L_403:
        /*000c*/ 	.word	0x00000000
        /*0010*/ 	.short	0x0000
        /*0012*/ 	.short	0x0000
        /*0014*/ 	.byte	0x00, 0xf0, 0x01, 0x2c


	//----- nvinfo : EIATTR_SPARSE_MMA_MASK
	.align		4
.L_404:
        /*0018*/ 	.byte	0x03, 0x50
        /*001a*/ 	.short	0x0000


	//----- nvinfo : EIATTR_MAXREG_COUNT
	.align		4
        /*001c*/ 	.byte	0x03, 0x1b
        /*001e*/ 	.short	0x00a8


	//----- nvinfo : EIATTR_MERCURY_ISA_VERSION
	.align		4
        /*0020*/ 	.byte	0x03, 0x5f
        /*0022*/ 	.short	0x0101


	//----- nvinfo : EIATTR_VRC_CTA_INIT_COUNT
	.align		4
        /*0024*/ 	.byte	0x02, 0x4a
	.zero		1
	.zero		1


	//----- nvinfo : EIATTR_EXIT_INSTR_OFFSETS
	.align		4
        /*0028*/ 	.byte	0x04, 0x1c
        /*002a*/ 	.short	(.L_406 - .L_405)


	//   ....[0]....
.L_405:
        /*002c*/ 	.word	0x00000010


	//----- nvinfo : EIATTR_MAX_THREADS
	.align		4
.L_406:
        /*0030*/ 	.byte	0x04, 0x05
        /*0032*/ 	.short	(.L_408 - .L_407)
.L_407:
        /*0034*/ 	.word	0x00000180
        /*0038*/ 	.word	0x00000001
        /*003c*/ 	.word	0x00000001


	//----- nvinfo : EIATTR_CBANK_PARAM_SIZE
	.align		4
.L_408:
        /*0040*/ 	.byte	0x03, 0x19
        /*0042*/ 	.short	0x0b00


	//----- nvinfo : EIATTR_PARAM_CBANK
	.align		4
        /*0044*/ 	.byte	0x04, 0x0a
        /*0046*/ 	.short	(.L_410 - .L_409)
	.align		4
.L_409:
        /*0048*/ 	.word	index@(.nv.constant0._ZN7cutlass13device_kernelIN5flash11enable_sm90INS1_16FlashAttnFwdSm90INS1_25CollectiveMainloopFwdSm90ILi2EN4cute5tupleIJNS5_1CILi1EEES8_S8_EEENS6_IJNS7_ILi64EEESA_SA_EEELi512ENS_10bfloat16_tEfNS_4arch4Sm90ELb0ELb0ELb0ELb0ELb0ELb0ELb1ELb0ELb0ELb1ELb1ELb0EEENS1_21CollectiveEpilogueFwdINS6_IJSA_NS7_ILi512EEESA_EEES9_SC_SE_Li256ELb0ELb1ELb1ELb0EEENS1_19SingleTileSchedulerILb0ELb1ELb1ELi64EEEEEEEEEvNT_6ParamsE)
        /*004c*/ 	.short	0x0380
        /*004e*/ 	.short	0x0b00


	//----- nvinfo : EIATTR_SW_WAR
	.align		4
.L_410:
        /*0050*/ 	.byte	0x04, 0x36
        /*0052*/ 	.short	(.L_412 - .L_411)
.L_411:
        /*0054*/ 	.word	0x00000008
.L_412:


//--------------------- .nv.info._ZN7cutlass13device_kernelIN5flash11enable_sm90INS1_16FlashAttnFwdSm90INS1_25CollectiveMainloopFwdSm90ILi2EN4cute5tupleIJNS5_1CILi1EEES8_S8_EEENS6_IJNS7_ILi64EEESA_SA_EEELi512ENS_10bfloat16_tEfNS_4arch4Sm90ELb0ELb0ELb0ELb1ELb0ELb0ELb0ELb0ELb0ELb1ELb1ELb0EEENS1_21CollectiveEpilogueFwdINS6_IJSA_NS7_ILi512EEESA_EEES9_SC_SE_Li256ELb1ELb1ELb1ELb0EEENS1_36VarlenDynamicPersistentTileSchedulerILi64ELi64ELi256ELi128ELb1ELb1ELb1ELb0ELb1ELb1EEEEEEEEEvNT_6ParamsE --------------------------
	.section	.nv.info._ZN7cutlass13device_kernelIN5flash11enable_sm90INS1_16FlashAttnFwdSm90INS1_25CollectiveMainloopFwdSm90ILi2EN4cute5tupleIJNS5_1CILi1EEES8_S8_EEENS6_IJNS7_ILi64EEESA_SA_EEELi512ENS_10bfloat16_tEfNS_4arch4Sm90ELb0ELb0ELb0ELb1ELb0ELb0ELb0ELb0ELb0ELb1ELb1ELb0EEENS1_21CollectiveEpilogueFwdINS6_IJSA_NS7_ILi512EEESA_EEES9_SC_SE_Li256ELb1ELb1ELb1ELb0EEENS1_36VarlenDynamicPersistentTileSchedulerILi64ELi64ELi256ELi128ELb1ELb1ELb1ELb0ELb1ELb1EEEEEEEEEvNT_6ParamsE,"",@"SHT_CUDA_INFO"
	.sectionflags	@""
	.align	4


	//----- nvinfo : EIATTR_CUDA_API_VERSION
	.align		4
        /*0000*/ 	.byte	0x04, 0x37
        /*0002*/ 	.short	(.L_414 - .L_413)
.L_413:
        /*0004*/ 	.word	0x00000082


	//----- nvinfo : EIATTR_KPARAM_INFO
	.align		4
.L_414:
        /*0008*/ 	.byte	0x04, 0x17
        /*000a*/ 	.short	(.L_416 - .L_415)
.L_415:
        /*000c*/ 	.word	0x00000000
        /*0010*/ 	.short	0x0000
        /*0012*/ 	.short	0x0000
        /*0014*/ 	.byte	0x00, 0xf0, 0x01, 0x2a


	//----- nvinfo : EIATTR_SPARSE_MMA_MASK
	.align		4
.L_416:
        /*0018*/ 	.byte	0x03, 0x50
        /*001a*/ 	.short	0x0000


	//----- nvinfo : EIATTR_MAXREG_COUNT
	.align		4
        /*001c*/ 	.byte	0x03, 0x1b
        /*001e*/ 	.short	0x00a8


	//----- nvinfo : EIATTR_MERCURY_ISA_VERSION
	.align		4
        /*0020*/ 	.byte	0x03, 0x5f
        /*0022*/ 	.short	0x0101


	//----- nvinfo : EIATTR_VRC_CTA_INIT_COUNT
	.align		4
        /*0024*/ 	.byte	0x02, 0x4a
	.zero		1
	.zero		1


	//----- nvinfo : EIATTR_EXIT_INSTR_OFFSETS
	.align		4
        /*0028*/ 	.byte	0x04, 0x1c
        /*002a*/ 	.short	(.L_418 - .L_417)


	//   ....[0]....
.L_417:
        /*002c*/ 	.word	0x00000010


	//----- nvinfo : EIATTR_MAX_THREADS
	.align		4
.L_418:
        /*0030*/ 	.byte	0x04, 0x05
        /*0032*/ 	.short	(.L_420 - .L_419)
.L_419:
        /*0034*/ 	.word	0x00000180
        /*0038*/ 	.word	0x00000001
        /*003c*/ 	.word	0x00000001


	//----- nvinfo : EIATTR_CBANK_PARAM_SIZE
	.align		4
.L_420:
        /*0040*/ 	.byte	0x03, 0x19
        /*0042*/ 	.short	0x0a80


	//----- nvinfo : EIATTR_PARAM_CBANK
	.align		4
        /*0044*/ 	.byte	0x04, 0x0a
        /*0046*/ 	.short	(.L_422 - .L_421)
	.align		4
.L_421:
        /*0048*/ 	.word	index@(.nv.constant0._ZN7cutlass13device_kernelIN5flash11enable_sm90INS1_16FlashAttnFwdSm90INS1_25CollectiveMainloopFwdSm90ILi2EN4cute5tupleIJNS5_1CILi1EEES8_S8_EEENS6_IJNS7_ILi64EEESA_SA_EEELi512ENS_10bfloat16_tEfNS_4arch4Sm90ELb0ELb0ELb0ELb1ELb0ELb0ELb0ELb0ELb0ELb1ELb1ELb0EEENS1_21CollectiveEpilogueFwdINS6_IJSA_NS7_ILi512EEESA_EEES9_SC_SE_Li256ELb1ELb1ELb1ELb0EEENS1_36VarlenDynamicPersistentTileSchedulerILi64ELi64ELi256ELi128ELb1ELb1ELb1ELb0ELb1ELb1EEEEEEEEEvNT_6ParamsE)
        /*004c*/ 	.short	0x0380
        /*004e*/ 	.short	0x0a80


	//----- nvinfo : EIATTR_SW_WAR
	.align		4
.L_422:
        /*0050*/ 	.byte	0x04, 0x36
        /*0052*/ 	.short	(.L_424 - .L_423)
.L_423:
        /*0054*/ 	.word	0x00000008
.L_424:


//--------------------- .nv.info._ZN7cutlass13device_kernelIN5flash11enable_sm90INS1_16FlashAttnFwdSm90INS1_25CollectiveMainloopFwdSm90ILi2EN4cute5tupleIJNS5_1CILi1EEES8_S8_EEENS6_IJNS7_ILi64EEESA_SA_EEELi512ENS_10bfloat16_tEfNS_4arch4Sm90ELb0ELb0ELb0ELb1ELb0ELb1ELb0ELb0ELb0ELb1ELb1ELb0EEENS1_21CollectiveEpilogueFwdINS6_IJSA_NS7_ILi512EEESA_EEES9_SC_SE_Li256ELb1ELb1ELb1ELb0EEENS1_36VarlenDynamicPersistentTileSchedulerILi64ELi64ELi256ELi128ELb1ELb1ELb1ELb0ELb1ELb1EEEEEEEEEvNT_6ParamsE --------------------------
	.section	.nv.info._ZN7cutlass13device_kernelIN5flash11enable_sm90INS1_16FlashAttnFwdSm90INS1_25CollectiveMainloopFwdSm90ILi2EN4cute5tupleIJNS5_1CILi1EEES8_S8_EEENS6_IJNS7_ILi64EEESA_SA_EEELi512ENS_10bfloat16_tEfNS_4arch4Sm90ELb0ELb0ELb0ELb1ELb0ELb1ELb0ELb0ELb0ELb1ELb1ELb0EEENS1_21CollectiveEpilogueFwdINS6_IJSA_NS7_ILi512EEESA_EEES9_SC_SE_Li256ELb1ELb1ELb1ELb0EEENS1_36VarlenDynamicPersistentTileSchedulerILi64ELi64ELi256ELi128ELb1ELb1ELb1ELb0ELb1ELb1EEEEEEEEEvNT_6ParamsE,"",@"SHT_CUDA_INFO"
	.sectionflags	@""
	.align	4


	//----- nvinfo : EIATTR_CUDA_API_VERSION
	.align		4
        /*0000*/ 	.byte	0x04, 0x37
        /*0002*/ 	.short	(.L_426 - .L_425)
.L_425:
        /*0004*/ 	.word	0x00000082


	//----- nvinfo : EIATTR_KPARAM_INFO
	.align		4
.L_426:
        /*0008*/ 	.byte	0x04, 0x17
        /*000a*/ 	.short	(.L_428 - .L_427)
.L_427:
        /*000c*/ 	.word	0x00000000
        /*0010*/ 	.short	0x0000
        /*0012*/ 	.short	0x0000
        /*0014*/ 	.byte	0x00, 0xf0, 0x01, 0x2a


	//----- nvinfo : EIATTR_SPARSE_MMA_MASK
	.align		4
.L_428:
        /*0018*/ 	.byte	0x03, 0x50
        /*001a*/ 	.short	0x0000


	//----- nvinfo : EIATTR_MAXREG_COUNT
	.align		4
        /*001c*/ 	.byte	0x03, 0x1b
        /*001e*/ 	.short	0x00a8


	//----- nvinfo : EIATTR_MERCURY_ISA_VERSION
	.align		4
        /*0020*/ 	.byte	0x03, 0x5f
        /*0022*/ 	.short	0x0101


	//----- nvinfo : EIATTR_VRC_CTA_INIT_COUNT
	.align		4
        /*0024*/ 	.byte	0x02, 0x4a
	.zero		1
	.zero		1


	//----- nvinfo : EIATTR_EXIT_INSTR_OFFSETS
	.align		4
        /*0028*/ 	.byte	0x04, 0x1c
        /*002a*/ 	.short	(.L_430 - .L_429)


	//   ....[0]....
.L_429:
        /*002c*/ 	.word	0x00000010


	//----- nvinfo : EIATTR_MAX_THREADS
	.align		4
.L_430:
        /*0030*/ 	.byte	0x04, 0x05
        /*0032*/ 	.short	(.L_432 - .L_431)
.L_431:
        /*0034*/ 	.word	0x00000180
        /*0038*/ 	.word	0x00000001
        /*003c*/ 	.word	0x00000001


	//----- nvinfo : EIATTR_CBANK_PARAM_SIZE
	.align		4
.L_432:
        /*0040*/ 	.byte	0x03, 0x19
        /*0042*/ 	.short	0x0a80


	//----- nvinfo : EIATTR_PARAM_CBANK
	.align		4
        /*0044*/ 	.byte	0x04, 0x0a
        /*0046*/ 	.short	(.L_434 - .L_433)
	.align		4
.L_433:
        /*0048*/ 	.word	index@(.nv.constant0._ZN7cutlass13device_kernelIN5flash11enable_sm90INS1_16FlashAttnFwdSm90INS1_25CollectiveMainloopFwdSm90ILi2EN4cute5tupleIJNS5_1CILi1EEES8_S8_EEENS6_IJNS7_ILi64EEESA_SA_EEELi512ENS_10bfloat16_tEfNS_4arch4Sm90ELb0ELb0ELb0ELb1ELb0ELb1ELb0ELb0ELb0ELb1ELb1ELb0EEENS1_21CollectiveEpilogueFwdINS6_IJSA_NS7_ILi512EEESA_EEES9_SC_SE_Li256ELb1ELb1ELb1ELb0EEENS1_36VarlenDynamicPersistentTileSchedulerILi64ELi64ELi256ELi128ELb1ELb1ELb1ELb0ELb1ELb1EEEEEEEEEvNT_6ParamsE)
        /*004c*/ 	.short	0x0380
        /*004e*/ 	.short	0x0a80


	//----- nvinfo : EIATTR_SW_WAR
	.align		4
.L_434:
        /*0050*/ 	.byte	0x04, 0x36
        /*0052*/ 	.short	(.L_436 - .L_435)
.L_435:
        /*0054*/ 	.word	0x00000008
.L_436:


//--------------------- .nv.info._ZN7cutlass13device_kernelIN5flash11enable_sm90INS1_16FlashAttnFwdSm90INS1_25CollectiveMainloopFwdSm90ILi2EN4cute5tupleIJNS5_1CILi1EEES8_S8_EEENS6_IJNS7_ILi64EEESA_SA_EEELi512ENS_10bfloat16_tEfNS_4arch4Sm90ELb0ELb0ELb0ELb1ELb0ELb0ELb1ELb0ELb0ELb1ELb1ELb0EEENS1_21CollectiveEpilogueFwdINS6_IJSA_NS7_ILi512EEESA_EEES9_SC_SE_Li256ELb1ELb1ELb1ELb0EEENS1_36VarlenDynamicPersistentTileSchedulerILi64ELi64ELi256ELi128ELb1ELb1ELb1ELb0ELb1ELb1EEEEEEEEEvNT_6ParamsE --------------------------
	.section	.nv.info._ZN7cutlass13device_kernelIN5flash11enable_sm90INS1_16FlashAttnFwdSm90INS1_25CollectiveMainloopFwdSm90ILi2EN4cute5tupleIJNS5_1CILi1EEES8_S8_EEENS6_IJNS7_ILi64EEESA_SA_EEELi512ENS_10bfloat16_tEfNS_4arch4Sm90ELb0ELb0ELb0ELb1ELb0ELb0ELb1ELb0ELb0ELb1ELb1ELb0EEENS1_21CollectiveEpilogueFwdINS6_IJSA_NS7_ILi512EEESA_EEES9_SC_SE_Li256ELb1ELb1ELb1ELb0EEENS1_36VarlenDynamicPersistentTileSchedulerILi64ELi64ELi256ELi128ELb1ELb1ELb1ELb0ELb1ELb1EEEEEEEEEvNT_6ParamsE,"",@"SHT_CUDA_INFO"
	.sectionflags	@""
	.align	4


	//----- nvinfo : EIATTR_CUDA_API_VERSION
	.align		4
        /*0000*/ 	.byte	0x04, 0x37
        /*0002*/ 	.short	(.L_438 - .L_437)
.L_437:
        /*0004*/ 	.word	0x00000082


	//----- nvinfo : EIATTR_KPARAM_INFO
	.align		4
.L_438:
        /*0008*/ 	.byte	0x04, 0x17
        /*000a*/ 	.short	(.L_440 - .L_439)
.L_439:
        /*000c*/ 	.word	0x00000000
        /*0010*/ 	.short	0x0000
        /*0012*/ 	.short	0x0000
        /*0014*/ 	.byte	0x00, 0xf0, 0x01, 0x2e


	//----- nvinfo : EIATTR_SPARSE_MMA_MASK
	.align		4
.L_440:
        /*0018*/ 	.byte	0x03, 0x50
        /*001a*/ 	.short	0x0000


	//----- nvinfo : EIATTR_MAXREG_COUNT
	.align		4
        /*001c*/ 	.byte	0x03, 0x1b
        /*001e*/ 	.short	0x00a8


	//----- nvinfo : EIATTR_MERCURY_ISA_VERSION
	.align		4
        /*0020*/ 	.byte	0x03, 0x5f
        /*0022*/ 	.short	0x0101


	//----- nvinfo : EIATTR_VRC_CTA_INIT_COUNT
	.align		4
        /*0024*/ 	.byte	0x02, 0x4a
	.zero		1
	.zero		1


	//----- nvinfo : EIATTR_EXIT_INSTR_OFFSETS
	.align		4
        /*0028*/ 	.byte	0x04, 0x1c
        /*002a*/ 	.short	(.L_442 - .L_441)


	//   ....[0]....
.L_441:
        /*002c*/ 	.word	0x00000010


	//----- nvinfo : EIATTR_MAX_THREADS
	.align		4
.L_442:
        /*0030*/ 	.byte	0x04, 0x05
        /*0032*/ 	.short	(.L_444 - .L_443)
.L_443:
        /*0034*/ 	.word	0x00000180
        /*0038*/ 	.word	0x00000001
        /*003c*/ 	.word	0x00000001


	//----- nvinfo : EIATTR_CBANK_PARAM_SIZE
	.align		4
.L_444:
        /*0040*/ 	.byte	0x03, 0x19
        /*0042*/ 	.short	0x0b80


	//----- nvinfo : EIATTR_PARAM_CBANK
	.align		4
        /*0044*/ 	.byte	0x04, 0x0a
        /*0046*/ 	.short	(.L_446 - .L_445)
	.align		4
.L_445:
        /*0048*/ 	.word	index@(.nv.constant0._ZN7cutlass13device_kernelIN5flash11enable_sm90INS1_16FlashAttnFwdSm90INS1_25CollectiveMainloopFwdSm90ILi2EN4cute5tupleIJNS5_1CILi1EEES8_S8_EEENS6_IJNS7_ILi64EEESA_SA_EEELi512ENS_10bfloat16_tEfNS_4arch4Sm90ELb0ELb0ELb0ELb1ELb0ELb0ELb1ELb0ELb0ELb1ELb1ELb0EEENS1_21CollectiveEpilogueFwdINS6_IJSA_NS7_ILi512EEESA_EEES9_SC_SE_Li256ELb1ELb1ELb1ELb0EEENS1_36VarlenDynamicPersistentTileSchedulerILi64ELi64ELi256ELi128ELb1ELb1ELb1ELb0ELb1ELb1EEEEEEEEEvNT_6ParamsE)
        /*004c*/ 	.short	0x0380
        /*004e*/ 	.short	0x0b80


	//----- nvinfo : EIATTR_SW_WAR
	.align		4
.L_446:
        /*0050*/ 	.byte	0x04, 0x36
        /*0052*/ 	.short	(.L_448 - .L_447)
.L_447:
        /*0054*/ 	.word	0x00000008
.L_448:


//--------------------- .nv.info._ZN7cutlass13device_kernelIN5flash11enable_sm90INS1_16FlashAttnFwdSm90INS1_25CollectiveMainloopFwdSm90ILi2EN4cute5tupleIJNS5_1CILi1EEES8_S8_EEENS6_IJNS7_ILi64EEESA_SA_EEELi512ENS_10bfloat16_tEfNS_4arch4Sm90ELb0ELb0ELb0ELb1ELb0ELb1ELb1ELb0ELb0ELb1ELb1ELb0EEENS1_21CollectiveEpilogueFwdINS6_IJSA_NS7_ILi512EEESA_EEES9_SC_SE_Li256ELb1ELb1ELb1ELb0EEENS1_36VarlenDynamicPersistentTileSchedulerILi64ELi64ELi256ELi128ELb1ELb1ELb1ELb0ELb1ELb1EEEEEEEEEvNT_6ParamsE --------------------------
	.section	.nv.info._ZN7cutlass13device_kernelIN5flash11enable_sm90INS1_16FlashAttnFwdSm90INS1_25CollectiveMainloopFwdSm90ILi2EN4cute5tupleIJNS5_1CILi1EEES8_S8_EEENS6_IJNS7_ILi64EEESA_SA_EEELi512ENS_10bfloat16_tEfNS_4arch4Sm90ELb0ELb0ELb0ELb1ELb0ELb1ELb1ELb0ELb0ELb1ELb1ELb0EEENS1_21CollectiveEpilogueFwdINS6_IJSA_NS7_ILi512EEESA_EEES9_SC_SE_Li256ELb1ELb1ELb1ELb0EEENS1_36VarlenDynamicPersistentTileSchedulerILi64ELi64ELi256ELi128ELb1ELb1ELb1ELb0ELb1ELb1EEEEEEEEEvNT_6ParamsE,"",@"SHT_CUDA_INFO"
	.sectionflags	@""
	.align	4


	//----- nvinfo : EIATTR_CUDA_API_VERSION
	.align		4
        /*0000*/ 	.byte	0x04, 0x37
        /*0002*/ 	.short	(.L_450 - .L_449)
.L_449:
        /*0004*/ 	.word	0x00000082


	//----- nvinfo : EIATTR_KPARAM_INFO
	.align		4
.L_450:
        /*0008*/ 	.byte	0x04, 0x17
        /*000a*/ 	.short	(.L_452 - .L_451)
.L_451:
        /*000c*/ 	.word	0x00000000
        /*0010*/ 	.short	0x0000
        /*0012*/ 	.short	0x0000
        /*0014*/ 	.byte	0x00, 0xf0, 0x01, 0x2e


	//----- nvinfo : EIATTR_SPARSE_MMA_MASK
	.align		4
.L_452:
        /*0018*/ 	.byte	0x03, 0x50
        /*001a*/ 	.short	0x0000


	//----- nvinfo : EIATTR_MAXREG_COUNT
	.align		4
        /*001c*/ 	.byte	0x03, 0x1b
        /*001e*/ 	.short	0x00a8


	//----- nvinfo : EIATTR_MERCURY_ISA_VERSION
	.align		4
        /*0020*/ 	.byte	0x03, 0x5f
        /*0022*/ 	.short	0x0101


	//----- nvinfo : EIATTR_VRC_CTA_INIT_COUNT
	.align		4
        /*0024*/ 	.byte	0x02, 0x4a
	.zero		1
	.zero		1


	//----- nvinfo : EIATTR_EXIT_INSTR_OFFSETS
	.align		4
        /*0028*/ 	.byte	0x04, 0x1c
        /*002a*/ 	.short	(.L_454 - .L_453)


	//   ....[0]....
.L_453:
        /*002c*/ 	.word	0x00000010


	//----- nvinfo : EIATTR_MAX_THREADS
	.align		4
.L_454:
        /*0030*/ 	.byte	0x04, 0x05
        /*0032*/ 	.short	(.L_456 - .L_455)
.L_455:
        /*0034*/ 	.word	0x00000180
        /*0038*/ 	.word	0x00000001
        /*003c*/ 	.word	0x00000001


	//----- nvinfo : EIATTR_CBANK_PARAM_SIZE
	.align		4
.L_456:
        /*0040*/ 	.byte	0x03, 0x19
        /*0042*/ 	.short	0x0b80


	//----- nvinfo : EIATTR_PARAM_CBANK
	.align		4
        /*0044*/ 	.byte	0x04, 0x0a
        /*0046*/ 	.short	(.L_458 - .L_457)
	.align		4
.L_457:
        /*0048*/ 	.word	index@(.nv.constant0._ZN7cutlass13device_kernelIN5flash11enable_sm90INS1_16FlashAttnFwdSm90INS1_25CollectiveMainloopFwdSm90ILi2EN4cute5tupleIJNS5_1CILi1EEES8_S8_EEENS6_IJNS7_ILi64EEESA_SA_EEELi512ENS_10bfloat16_tEfNS_4arch4Sm90ELb0ELb0ELb0ELb1ELb0ELb1ELb1ELb0ELb0ELb1ELb1ELb0EEENS1_21CollectiveEpilogueFwdINS6_IJSA_NS7_ILi512EEESA_EEES9_SC_SE_Li256ELb1ELb1ELb1ELb0EEENS1_36VarlenDynamicPersistentTileSchedulerILi64ELi64ELi256ELi128ELb1ELb1ELb1ELb0ELb1ELb1EEEEEEEEEvNT_6ParamsE)
        /*004c*/ 	.short	0x0380
        /*004e*/ 	.short	0x0b80


	//----- nvinfo : EIATTR_SW_WAR
	.align		4
.L_458:
        /*0050*/ 	.byte	0x04, 0x36
        /*0052*/ 	.short	(.L_460 - .L_459)
.L_459:
        /*0054*/ 	.word	0x00000008
.L_460:


//--------------------- .nv.info._ZN7cutlass13device_kernelIN5flash11enable_sm90INS1_16FlashAttnFwdSm90INS1_25CollectiveMainloopFwdSm90ILi2EN4cute5tupleIJNS5_1CILi1EEES8_S8_EEENS6_IJNS7_ILi64EEESA_SA_EEELi512ENS_10bfloat16_tEfNS_4arch4Sm90ELb0ELb1ELb0ELb0ELb0ELb0ELb0ELb0ELb0ELb1ELb1ELb0EEENS1_21CollectiveEpilogueFwdINS6_IJSA_NS7_ILi512EEESA_EEES9_SC_SE_Li256ELb0ELb1ELb1ELb0EEENS1_19SingleTileSchedulerILb0ELb1ELb1ELi64EEEEEEEEEvNT_6ParamsE --------------------------
	.section	.nv.info._ZN7cutlass13device_kernelIN5flash11enable_sm90INS1_16FlashAttnFwdSm90INS1_25CollectiveMainloopFwdSm90ILi2EN4cute5tupleIJNS5_1CILi1EEES8_S8_EEENS6_IJNS7_ILi64EEESA_SA_EEELi512ENS_10bfloat16_tEfNS_4arch4Sm90ELb0ELb1ELb0ELb0ELb0ELb0ELb0ELb0ELb0ELb1ELb1ELb0EEENS1_21CollectiveEpilogueFwdINS6_IJSA_NS7_ILi512EEESA_EEES9_SC_SE_Li256ELb0ELb1ELb1ELb0EEENS1_19SingleTileSchedulerILb0ELb1ELb1ELi64EEEEEEEEEvNT_6ParamsE,"",@"SHT_CUDA_INFO"
	.sectionflags	@""
	.align	4


	//----- nvinfo : EIATTR_CUDA_API_VERSION
	.align		4
        /*0000*/ 	.byte	0x04, 0x37
        /*0002*/ 	.short	(.L_462 - .L_461)
.L_461:
        /*0004*/ 	.word	0x00000082


	//----- nvinfo : EIATTR_KPARAM_INFO
	.align		4
.L_462:
        /*0008*/ 	.byte	0x04, 0x17
        /*000a*/ 	.short	(.L_464 - .L_463)
.L_463:
        /*000c*/ 	.word	0x00000000
        /*0010*/ 	.short	0x0000
        /*0012*/ 	.short	0x0000
        /*0014*/ 	.byte	0x00, 0xf0, 0x01, 0x28


	//----- nvinfo : EIATTR_SPARSE_MMA_MASK
	.align		4
.L_464:
        /*0018*/ 	.byte	0x03, 0x50
        /*001a*/ 	.short	0x0000


	//----- nvinfo : EIATTR_MAXREG_COUNT
	.align		4
        /*001c*/ 	.byte	0x03, 0x1b
        /*001e*/ 	.short	0x00a8


	//----- nvinfo : EIATTR_MERCURY_ISA_VERSION
	.align		4
        /*0020*/ 	.byte	0x03, 0x5f
        /*0022*/ 	.short	0x0101


	//----- nvinfo : EIATTR_VRC_CTA_INIT_COUNT
	.align		4
        /*0024*/ 	.byte	0x02, 0x4a
	.zero		1
	.zero		1


	//----- nvinfo : EIATTR_EXIT_INSTR_OFFSETS
	.align		4
        /*0028*/ 	.byte	0x04, 0x1c
        /*002a*/ 	.short	(.L_466 - .L_465)


	//   ....[0]....
.L_465:
        /*002c*/ 	.word	0x00000010


	//----- nvinfo : EIATTR_MAX_THREADS
	.align		4
.L_466:
        /*0030*/ 	.byte	0x04, 0x05
        /*0032*/ 	.short	(.L_468 - .L_467)
.L_467:
        /*0034*/ 	.word	0x00000180
        /*0038*/ 	.word	0x00000001
        /*003c*/ 	.word	0x00000001


	//----- nvinfo : EIATTR_CBANK_PARAM_SIZE
	.align		4
.L_468:
        /*0040*/ 	.byte	0x03, 0x19
        /*0042*/ 	.short	0x0a00


	//----- nvinfo : EIATTR_PARAM_CBANK
	.align		4
        /*0044*/ 	.byte	0x04, 0x0a
        /*0046*/ 	.short	(.L_470 - .L_469)
	.align		4
.L_469:
        /*0048*/ 	.word	index@(.nv.constant0._ZN7cutlass13device_kernelIN5flash11enable_sm90INS1_16FlashAttnFwdSm90INS1_25CollectiveMainloopFwdSm90ILi2EN4cute5tupleIJNS5_1CILi1EEES8_S8_EEENS6_IJNS7_ILi64EEESA_SA_EEELi512ENS_10bfloat16_tEfNS_4arch4Sm90ELb0ELb1ELb0ELb0ELb0ELb0ELb0ELb0ELb0ELb1ELb1ELb0EEENS1_21CollectiveEpilogueFwdINS6_IJSA_NS7_ILi512EEESA_EEES9_SC_SE_Li256ELb0ELb1ELb1ELb0EEENS1_19SingleTileSchedulerILb0ELb1ELb1ELi64EEEEEEEEEvNT_6ParamsE)
        /*004c*/ 	.short	0x0380
        /*004e*/ 	.short	0x0a00


	//----- nvinfo : EIATTR_SW_WAR
	.align		4
.L_470:
        /*0050*/ 	.byte	0x04, 0x36
        /*0052*/ 	.short	(.L_472 - .L_471)
.L_471:
        /*0054*/ 	.word	0x00000008
.L_472:


//--------------------- .nv.info._ZN7cutlass13device_kernelIN5flash11enable_sm90INS1_16FlashAttnFwdSm90INS1_25CollectiveMainloopFwdSm90ILi2EN4cute5tupleIJNS5_1CILi1EEES8_S8_EEENS6_IJNS7_ILi64EEESA_SA_EEELi512ENS_10bfloat16_tEfNS_4arch4Sm90ELb0ELb1ELb0ELb0ELb0ELb0ELb1ELb0ELb0ELb1ELb1ELb0EEENS1_21CollectiveEpilogueFwdINS6_IJSA_NS7_ILi512EEESA_EEES9_SC_SE_Li256ELb0ELb1ELb1ELb0EEENS1_19SingleTileSchedulerILb0ELb1ELb1ELi64EEEEEEEEEvNT_6ParamsE --------------------------
	.section	.nv.info._ZN7cutlass13device_kernelIN5flash11enable_sm90INS1_16FlashAttnFwdSm90INS1_25CollectiveMainloopFwdSm90ILi2EN4cute5tupleIJNS5_1CILi1EEES8_S8_EEENS6_IJNS7_ILi64EEESA_SA_EEELi512ENS_10bfloat16_tEfNS_4arch4Sm90ELb0ELb1ELb0ELb0ELb0ELb0ELb1ELb0ELb0ELb1ELb1ELb0EEENS1_21CollectiveEpilogueFwdINS6_IJSA_NS7_ILi512EEESA_EEES9_SC_SE_Li256ELb0ELb1ELb1ELb0EEENS1_19SingleTileSchedulerILb0ELb1ELb1ELi64EEEEEEEEEvNT_6ParamsE,"",@"SHT_CUDA_INFO"
	.sectionflags	@""
	.align	4


	//----- nvinfo : EIATTR_CUDA_API_VERSION
	.align		4
        /*0000*/ 	.byte	0x04, 0x37
        /*0002*/ 	.short	(.L_474 - .L_473)
.L_473:
        /*0004*/ 	.word	0x00000082


	//----- nvinfo : EIATTR_KPARAM_INFO
	.align		4
.L_474:
        /*0008*/ 	.byte	0x04, 0x17
        /*000a*/ 	.short	(.L_476 - .L_475)
.L_475:
        /*000c*/ 	.word	0x00000000
        /*0010*/ 	.short	0x0000
        /*0012*/ 	.short	0x0000
        /*0014*/ 	.byte	0x00, 0xf0, 0x01, 0x2c


	//----- nvinfo : EIATTR_SPARSE_MMA_MASK
	.align		4
.L_476:
        /*0018*/ 	.byte	0x03, 0x50
        /*001a*/ 	.short	0x0000


	//----- nvinfo : EIATTR_MAXREG_COUNT
	.align		4
        /*001c*/ 	.byte	0x03, 0x1b
        /*001e*/ 	.short	0x00a8


	//----- nvinfo : EIATTR_MERCURY_ISA_VERSION
	.align		4
        /*0020*/ 	.byte	0x03, 0x5f
        /*0022*/ 	.short	0x0101


	//----- nvinfo : EIATTR_VRC_CTA_INIT_COUNT
	.align		4
        /*0024*/ 	.byte	0x02, 0x4a
	.zero		1
	.zero		1


	//----- nvinfo : EIATTR_EXIT_INSTR_OFFSETS
	.align		4
        /*0028*/ 	.byte	0x04, 0x1c
        /*002a*/ 	.short	(.L_478 - .L_477)


	//   ....[0]....
.L_477:
        /*002c*/ 	.word	0x00000010


	//----- nvinfo : EIATTR_MAX_THREADS
	.align		4
.L_478:
        /*0030*/ 	.byte	0x04, 0x05
        /*0032*/ 	.short	(.L_480 - .L_479)
.L_479:
        /*0034*/ 	.word	0x00000180
        /*0038*/ 	.word	0x00000001
        /*003c*/ 	.word	0x00000001


	//----- nvinfo : EIATTR_CBANK_PARAM_SIZE
	.align		4
.L_480:
        /*0040*/ 	.byte	0x03, 0x19
        /*0042*/ 	.short	0x0b00


	//----- nvinfo : EIATTR_PARAM_CBANK
	.align		4
        /*0044*/ 	.byte	0x04, 0x0a
        /*0046*/ 	.short	(.L_482 - .L_481)
	.align		4
.L_481:
        /*0048*/ 	.word	index@(.nv.constant0._ZN7cutlass13device_kernelIN5flash11enable_sm90INS1_16FlashAttnFwdSm90INS1_25CollectiveMainloopFwdSm90ILi2EN4cute5tupleIJNS5_1CILi1EEES8_S8_EEENS6_IJNS7_ILi64EEESA_SA_EEELi512ENS_10bfloat16_tEfNS_4arch4Sm90ELb0ELb1ELb0ELb0ELb0ELb0ELb1ELb0ELb0ELb1ELb1ELb0EEENS1_21CollectiveEpilogueFwdINS6_IJSA_NS7_ILi512EEESA_EEES9_SC_SE_Li256ELb0ELb1ELb1ELb0EEENS1_19SingleTileSchedulerILb0ELb1ELb1ELi64EEEEEEEEEvNT_6ParamsE)
        /*004c*/ 	.short	0x0380
        /*004e*/ 	.short	0x0b00


	//----- nvinfo : EIATTR_SW_WAR
	.align		4
.L_482:
        /*0050*/ 	.byte	0x04, 0x36
        /*0052*/ 	.short	(.L_484 - .L_483)
.L_483:
        /*0054*/ 	.word	0x00000008
.L_484:


//--------------------- .nv.info._ZN7cutlass13device_kernelIN5flash11enable_sm90INS1_16FlashAttnFwdSm90INS1_25CollectiveMainloopFwdSm90ILi2EN4cute5tupleIJNS5_1CILi1EEES8_S8_EEENS6_IJNS7_ILi64EEESA_SA_EEELi512ENS_10bfloat16_tEfNS_4arch4Sm90ELb0ELb1ELb0ELb1ELb0ELb0ELb0ELb0ELb0ELb1ELb1ELb0EEENS1_21CollectiveEpilogueFwdINS6_IJSA_NS7_ILi512EEESA_EEES9_SC_SE_Li256ELb1ELb1ELb1ELb0EEENS1_36VarlenDynamicPersistentTileSchedulerILi64ELi64ELi256ELi128ELb1ELb1ELb1ELb1ELb0ELb1EEEEEEEEEvNT_6ParamsE --------------------------
	.section	.nv.info._ZN7cutlass13device_kernelIN5flash11enable_sm90INS1_16FlashAttnFwdSm90INS1_25CollectiveMainloopFwdSm90ILi2EN4cute5tupleIJNS5_1CILi1EEES8_S8_EEENS6_IJNS7_ILi64EEESA_SA_EEELi512ENS_10bfloat16_tEfNS_4arch4Sm90ELb0ELb1ELb0ELb1ELb0ELb0ELb0ELb0ELb0ELb1ELb1ELb0EEENS1_21CollectiveEpilogueFwdINS6_IJSA_NS7_ILi512EEESA_EEES9_SC_SE_Li256ELb1ELb1ELb1ELb0EEENS1_36VarlenDynamicPersistentTileSchedulerILi64ELi64ELi256ELi128ELb1ELb1ELb1ELb1ELb0ELb1EEEEEEEEEvNT_6ParamsE,"",@"SHT_CUDA_INFO"
	.sectionflags	@""
	.align	4


	//----- nvinfo : EIATTR_CUDA_API_VERSION
	.align		4
        /*0000*/ 	.byte	0x04, 0x37
        /*0002*/ 	.short	(.L_486 - .L_485)
.L_485:
        /*0004*/ 	.word	0x00000082


	//----- nvinfo : EIATTR_KPARAM_INFO
	.align		4
.L_486:
        /*0008*/ 	.byte	0x04, 0x17
        /*000a*/ 	.short	(.L_488 - .L_487)
.L_487:
        /*000c*/ 	.word	0x00000000
        /*0010*/ 	.short	0x0000
        /*0012*/ 	.short	0x0000
        /*0014*/ 	.byte	0x00, 0xf0, 0x01, 0x2a


	//----- nvinfo : EIATTR_SPARSE_MMA_MASK
	.align		4
.L_488:
        /*0018*/ 	.byte	0x03, 0x50
        /*001a*/ 	.short	0x0000


	//----- nvinfo : EIATTR_MAXREG_COUNT
	.align		4
        /*001c*/ 	.byte	0x03, 0x1b
        /*001e*/ 	.short	0x00a8


	//----- nvinfo : EIATTR_MERCURY_ISA_VERSION
	.align		4
        /*0020*/ 	.byte	0x03, 0x5f
        /*0022*/ 	.short	0x0101


	//----- nvinfo : EIATTR_VRC_CTA_INIT_COUNT
	.align		4
        /*0024*/ 	.byte	0x02, 0x4a
	.zero		1
	.zero		1


	//----- nvinfo : EIATTR_EXIT_INSTR_OFFSETS
	.align		4
        /*0028*/ 	.byte	0x04, 0x1c
        /*002a*/ 	.short	(.L_490 - .L_489)


	//   ....[0]....
.L_489:
        /*002c*/ 	.word	0x00000010


	//----- nvinfo : EIATTR_MAX_THREADS
	.align		4
.L_490:
        /*0030*/ 	.byte	0x04, 0x05
        /*0032*/ 	.short	(.L_492 - .L_491)
.L_491:
        /*0034*/ 	.word	0x00000180
        /*0038*/ 	.word	0x00000001
        /*003c*/ 	.word	0x00000001


	//----- nvinfo : EIATTR_CBANK_PARAM_SIZE
	.align		4
.L_492:
        /*0040*/ 	.byte	0x03, 0x19
        /*0042*/ 	.short	0x0a80


	//----- nvinfo : EIATTR_PARAM_CBANK
	.align		4
        /*0044*/ 	.byte	0x04, 0x0a
        /*0046*/ 	.short	(.L_494 - .L_493)
	.align		4
.L_493:
        /*0048*/ 	.word	index@(.nv.constant0._ZN7cutlass13device_kernelIN5flash11enable_sm90INS1_16FlashAttnFwdSm90INS1_25CollectiveMainloopFwdSm90ILi2EN4cute5tupleIJNS5_1CILi1EEES8_S8_EEENS6_IJNS7_ILi64EEESA_SA_EEELi512ENS_10bfloat16_tEfNS_4arch4Sm90ELb0ELb1ELb0ELb1ELb0ELb0ELb0ELb0ELb0ELb1ELb1ELb0EEENS1_21CollectiveEpilogueFwdINS6_IJSA_NS7_ILi512EEESA_EEES9_SC_SE_Li256ELb1ELb1ELb1ELb0EEENS1_36VarlenDynamicPersistentTileSchedulerILi64ELi64ELi256ELi128ELb1ELb1ELb1ELb1ELb0ELb1EEEEEEEEEvNT_6ParamsE)
        /*004c*/ 	.short	0x0380
        /*004e*/ 	.short	0x0a80


	//----- nvinfo : EIATTR_SW_WAR
	.align		4
.L_494:
        /*0050*/ 	.byte	0x04, 0x36
        /*0052*/ 	.short	(.L_496 - .L_495)
.L_495:
        /*0054*/ 	.word	0x00000008
.L_496:


//--------------------- .nv.info._ZN7cutlass13device_kernelIN5flash11enable_sm90INS1_16FlashAttnFwdSm90INS1_25CollectiveMainloopFwdSm90ILi2EN4cute5tupleIJNS5_1CILi1EEES8_S8_EEENS6_IJNS7_ILi64EEESA_SA_EEELi512ENS_10bfloat16_tEfNS_4arch4Sm90ELb0ELb1ELb0ELb1ELb0ELb1ELb0ELb0ELb0ELb1ELb1ELb0EEENS1_21CollectiveEpilogueFwdINS6_IJSA_NS7_ILi512EEESA_EEES9_SC_SE_Li256ELb1ELb1ELb1ELb0EEENS1_36VarlenDynamicPersistentTileSchedulerILi64ELi64ELi256ELi128ELb1ELb1ELb1ELb1ELb0ELb1EEEEEEEEEvNT_6ParamsE --------------------------
	.section	.nv.info._ZN7cutlass13device_kernelIN5flash11enable_sm90INS1_16FlashAttnFwdSm90INS1_25CollectiveMainloopFwdSm90ILi2EN4cute5tupleIJNS5_1CILi1EEES8_S8_EEENS6_IJNS7_ILi64EEESA_SA_EEELi512ENS_10bfloat16_tEfNS_4arch4Sm90ELb0ELb1ELb0ELb1ELb0ELb1ELb0ELb0ELb0ELb1ELb1ELb0EEENS1_21CollectiveEpilogueFwdINS6_IJSA_NS7_ILi512EEESA_EEES9_SC_SE_Li256ELb1ELb1ELb1ELb0EEENS1_36VarlenDynamicPersistentTileSchedulerILi64ELi64ELi256ELi128ELb1ELb1ELb1ELb1ELb0ELb1EEEEEEEEEvNT_6ParamsE,"",@"SHT_CUDA_INFO"
	.sectionflags	@""
	.align	4


	//----- nvinfo : EIATTR_CUDA_API_VERSION
	.align		4
        /*0000*/ 	.byte	0x04, 0x37
        /*0002*/ 	.short	(.L_498 - .L_497)
.L_497:
        /*0004*/ 	.word	0x00000082


	//----- nvinfo : EIATTR_KPARAM_INFO
	.align		4
.L_498:
        /*0008*/ 	.byte	0x04, 0x17
        /*000a*/ 	.short	(.L_500 - .L_499)
.L_499:
        /*000c*/ 	.word	0x00000000
        /*0010*/ 	.short	0x0000
        /*0012*/ 	.short	0x0000
        /*0014*/ 	.byte	0x00, 0xf0, 0x01, 0x2a


	//----- nvinfo : EIATTR_SPARSE_MMA_MASK
	.align		4
.L_500:
        /*0018*/ 	.byte	0x03, 0x50
        /*001a*/ 	.short	0x0000


	//----- nvinfo : EIATTR_MAXREG_COUNT
	.align		4
        /*001c*/ 	.byte	0x03, 0x1b
        /*001e*/ 	.short	0x00a8


	//----- nvinfo : EIATTR_MERCURY_ISA_VERSION
	.align		4
        /*0020*/ 	.byte	0x03, 0x5f
        /*0022*/ 	.short	0x0101


	//----- nvinfo : EIATTR_VRC_CTA_INIT_COUNT
	.align		4
        /*0024*/ 	.byte	0x02, 0x4a
	.zero		1
	.zero		1


	//----- nvinfo : EIATTR_EXIT_INSTR_OFFSETS
	.align		4
        /*0028*/ 	.byte	0x04, 0x1c
        /*002a*/ 	.short	(.L_502 - .L_501)


	//   ....[0]....
.L_501:
        /*002c*/ 	.word	0x00000010


	//----- nvinfo : EIATTR_MAX_THREADS
	.align		4
.L_502:
        /*0030*/ 	.byte	0x04, 0x05
        /*0032*/ 	.short	(.L_504 - .L_503)
.L_503:
        /*0034*/ 	.word	0x00000180
        /*0038*/ 	.word	0x00000001
        /*003c*/ 	.word	0x00000001


	//----- nvinfo : EIATTR_CBANK_PARAM_SIZE
	.align		4
.L_504:
        /*0040*/ 	.byte	0x03, 0x19
        /*0042*/ 	.short	0x0a80


	//----- nvinfo : EIATTR_PARAM_CBANK
	.align		4
        /*0044*/ 	.byte	0x04, 0x0a
        /*0046*/ 	.short	(.L_506 - .L_505)
	.align		4
.L_505:
        /*0048*/ 	.word	index@(.nv.constant0._ZN7cutlass13device_kernelIN5flash11enable_sm90INS1_16FlashAttnFwdSm90INS1_25CollectiveMainloopFwdSm90ILi2EN4cute5tupleIJNS5_1CILi1EEES8_S8_EEENS6_IJNS7_ILi64EEESA_SA_EEELi512ENS_10bfloat16_tEfNS_4arch4Sm90ELb0ELb1ELb0ELb1ELb0ELb1ELb0ELb0ELb0ELb1ELb1ELb0EEENS1_21CollectiveEpilogueFwdINS6_IJSA_NS7_ILi512EEESA_EEES9_SC_SE_Li256ELb1ELb1ELb1ELb0EEENS1_36VarlenDynamicPersistentTileSchedulerILi64ELi64ELi256ELi128ELb1ELb1ELb1ELb1ELb0ELb1EEEEEEEEEvNT_6ParamsE)
        /*004c*/ 	.short	0x0380
        /*004e*/ 	.short	0x0a80


	//----- nvinfo : EIATTR_SW_WAR
	.align		4
.L_506:
        /*0050*/ 	.byte	0x04, 0x36
        /*0052*/ 	.short	(.L_508 - .L_507)
.L_507:
        /*0054*/ 	.word	0x00000008
.L_508:


//--------------------- .nv.info._ZN7cutlass13device_kernelIN5flash11enable_sm90INS1_16FlashAttnFwdSm90INS1_25CollectiveMainloopFwdSm90ILi2EN4cute5tupleIJNS5_1CILi1EEES8_S8_EEENS6_IJNS7_ILi64EEESA_SA_EEELi512ENS_10bfloat16_tEfNS_4arch4Sm90ELb0ELb1ELb0ELb1ELb0ELb0ELb1ELb0ELb0ELb1ELb1ELb0EEENS1_21CollectiveEpilogueFwdINS6_IJSA_NS7_ILi512EEESA_EEES9_SC_SE_Li256ELb1ELb1ELb1ELb0EEENS1_36VarlenDynamicPersistentTileSchedulerILi64ELi64ELi256ELi128ELb1ELb1ELb1ELb1ELb0ELb1EEEEEEEEEvNT_6ParamsE --------------------------
	.section	.nv.info._ZN7cutlass13device_kernelIN5flash11enable_sm90INS1_16FlashAttnFwdSm90INS1_25CollectiveMainloopFwdSm90ILi2EN4cute5tupleIJNS5_1CILi1EEES8_S8_EEENS6_IJNS7_ILi64EEESA_SA_EEELi512ENS_10bfloat16_tEfNS_4arch4Sm90ELb0ELb1ELb0ELb1ELb0ELb0ELb1ELb0ELb0ELb1ELb1ELb0EEENS1_21CollectiveEpilogueFwdINS6_IJSA_NS7_ILi512EEESA_EEES9_SC_SE_Li256ELb1ELb1ELb1ELb0EEENS1_36VarlenDynamicPersistentTileSchedulerILi64ELi64ELi256ELi128ELb1ELb1ELb1ELb1ELb0ELb1EEEEEEEEEvNT_6ParamsE,"",@"SHT_CUDA_INFO"
	.sectionflags	@""
	.align	4


	//----- nvinfo : EIATTR_CUDA_API_VERSION
	.align		4
        /*0000*/ 	.byte	0x04, 0x37
        /*0002*/ 	.short	(.L_510 - .L_509)
.L_509:
        /*0004*/ 	.word	0x00000082


	//----- nvinfo : EIATTR_KPARAM_INFO
	.align		4
.L_510:
        /*0008*/ 	.byte	0x04, 0x17
        /*000a*/ 	.short	(.L_512 - .L_511)
.L_511:
        /*000c*/ 	.word	0x00000000
        /*0010*/ 	.short	0x0000
        /*0012*/ 	.short	0x0000
        /*0014*/ 	.byte	0x00, 0xf0, 0x01, 0x2e


	//----- nvinfo : EIATTR_SPARSE_MMA_MASK
	.align		4
.L_512:
        /*0018*/ 	.byte	0x03, 0x50
        /*001a*/ 	.short	0x0000


	//----- nvinfo : EIATTR_MAXREG_COUNT
	.align		4
        /*001c*/ 	.byte	0x03, 0x1b
        /*001e*/ 	.short	0x00a8


	//----- nvinfo : EIATTR_MERCURY_ISA_VERSION
	.align		4
        /*0020*/ 	.byte	0x03, 0x5f
        /*0022*/ 	.short	0x0101


	//----- nvinfo : EIATTR_VRC_CTA_INIT_COUNT
	.align		4
        /*0024*/ 	.byte	0x02, 0x4a
	.zero		1
	.zero		1


	//----- nvinfo : EIATTR_EXIT_INSTR_OFFSETS
	.align		4
        /*0028*/ 	.byte	0x04, 0x1c
        /*002a*/ 	.short	(.L_514 - .L_513)


	//   ....[0]....
.L_513:
        /*002c*/ 	.word	0x00000010


	//----- nvinfo : EIATTR_MAX_THREADS
	.align		4
.L_514:
        /*0030*/ 	.byte	0x04, 0x05
        /*0032*/ 	.short	(.L_516 - .L_515)
.L_515:
        /*0034*/ 	.word	0x00000180
        /*0038*/ 	.word	0x00000001
        /*003c*/ 	.word	0x00000001


	//----- nvinfo : EIATTR_CBANK_PARAM_SIZE
	.align		4
.L_516:
        /*0040*/ 	.byte	0x03, 0x19
        /*0042*/ 	.short	0x0b80


	//----- nvinfo : EIATTR_PARAM_CBANK
	.align		4
        /*0044*/ 	.byte	0x04, 0x0a
        /*0046*/ 	.short	(.L_518 - .L_517)
	.align		4
.L_517:
        /*0048*/ 	.word	index@(.nv.constant0._ZN7cutlass13device_kernelIN5flash11enable_sm90INS1_16FlashAttnFwdSm90INS1_25CollectiveMainloopFwdSm90ILi2EN4cute5tupleIJNS5_1CILi1EEES8_S8_EEENS6_IJNS7_ILi64EEESA_SA_EEELi512ENS_10bfloat16_tEfNS_4arch4Sm90ELb0ELb1ELb0ELb1ELb0ELb0ELb1ELb0ELb0ELb1ELb1ELb0EEENS1_21CollectiveEpilogueFwdINS6_IJSA_NS7_ILi512EEESA_EEES9_SC_SE_Li256ELb1ELb1ELb1ELb0EEENS1_36VarlenDynamicPersistentTileSchedulerILi64ELi64ELi256ELi128ELb1ELb1ELb1ELb1ELb0ELb1EEEEEEEEEvNT_6ParamsE)
        /*004c*/ 	.short	0x0380
        /*004e*/ 	.short	0x0b80


	//----- nvinfo : EIATTR_SW_WAR
	.align		4
.L_518:
        /*0050*/ 	.byte	0x04, 0x36
        /*0052*/ 	.short	(.L_520 - .L_519)
.L_519:
        /*0054*/ 	.word	0x00000008
.L_520:


//--------------------- .nv.info._ZN7cutlass13device_kernelIN5flash11enable_sm90INS1_16FlashAttnFwdSm90INS1_25CollectiveMainloopFwdSm90ILi2EN4cute5tupleIJNS5_1CILi1EEES8_S8_EEENS6_IJNS7_ILi64EEESA_SA_EEELi512ENS_10bfloat16_tEfNS_4arch4Sm90ELb0ELb1ELb0ELb1ELb0ELb1ELb1ELb0ELb0ELb1ELb1ELb0EEENS1_21CollectiveEpilogueFwdINS6_IJSA_NS7_ILi512EEESA_EEES9_SC_SE_Li256ELb1ELb1ELb1ELb0EEENS1_36VarlenDynamicPersistentTileSchedulerILi64ELi64ELi256ELi128ELb1ELb1ELb1ELb1ELb0ELb1EEEEEEEEEvNT_6ParamsE --------------------------
	.section	.nv.info._ZN7cutlass13device_kernelIN5flash11enable_sm90INS1_16FlashAttnFwdSm90INS1_25CollectiveMainloopFwdSm90ILi2EN4cute5tupleIJNS5_1CILi1EEES8_S8_EEENS6_IJNS7_ILi64EEESA_SA_EEELi512ENS_10bfloat16_tEfNS_4arch4Sm90ELb0ELb1ELb0ELb1ELb0ELb1ELb1ELb0ELb0ELb1ELb1ELb0EEENS1_21CollectiveEpilogueFwdINS6_IJSA_NS7_ILi512EEESA_EEES9_SC_SE_Li256ELb1ELb1ELb1ELb0EEENS1_36VarlenDynamicPersistentTileSchedulerILi64ELi64ELi256ELi128ELb1ELb1ELb1ELb1ELb0ELb1EEEEEEEEEvNT_6ParamsE,"",@"SHT_CUDA_INFO"
	.sectionflags	@""
	.align	4


	//----- nvinfo : EIATTR_CUDA_API_VERSION
	.align		4
        /*0000*/ 	.byte	0x04, 0x37
        /*0002*/ 	.short	(.L_522 - .L_521)
.L_521:
        /*0004*/ 	.word	0x00000082


	//----- nvinfo : EIATTR_KPARAM_INFO
	.align		4
.L_522:
        /*0008*/ 	.byte	0x04, 0x17
        /*000a*/ 	.short	(.L_524 - .L_523)
.L_523:
        /*000c*/ 	.word	0x00000000
        /*0010*/ 	.short	0x0000
        /*0012*/ 	.short	0x0000
        /*0014*/ 	.byte	0x00, 0xf0, 0x01, 0x2e


	//----- nvinfo : EIATTR_SPARSE_MMA_MASK
	.align		4
.L_524:
        /*0018*/ 	.byte	0x03, 0x50
        /*001a*/ 	.short	0x0000


	//----- nvinfo : EIATTR_MAXREG_COUNT
	.align		4
        /*001c*/ 	.byte	0x03, 0x1b
        /*001e*/ 	.short	0x00a8


	//----- nvinfo : EIATTR_MERCURY_ISA_VERSION
	.align		4
        /*0020*/ 	.byte	0x03, 0x5f
        /*0022*/ 	.short	0x0101


	//----- nvinfo : EIATTR_VRC_CTA_INIT_COUNT
	.align		4
        /*0024*/ 	.byte	0x02, 0x4a
	.zero		1
	.zero		1


	//----- nvinfo : EIATTR_EXIT_INSTR_OFFSETS
	.align		4
        /*0028*/ 	.byte	0x04, 0x1c
        /*002a*/ 	.short	(.L_526 - .L_525)


	//   ....[0]....
.L_525:
        /*002c*/ 	.word	0x00000010


	//----- nvinfo : EIATTR_MAX_THREADS
	.align		4
.L_526:
        /*0030*/ 	.byte	0x04, 0x05
        /*0032*/ 	.short	(.L_528 - .L_527)
.L_527:
        /*0034*/ 	.word	0x00000180
        /*0038*/ 	.word	0x00000001
        /*003c*/ 	.word	0x00000001


	//----- nvinfo : EIATTR_CBANK_PARAM_SIZE
	.align		4
.L_528:
        /*0040*/ 	.byte	0x03, 0x19
        /*0042*/ 	.short	0x0b80


	//----- nvinfo : EIATTR_PARAM_CBANK
	.align		4
        /*0044*/ 	.byte	0x04, 0x0a
        /*0046*/ 	.short	(.L_530 - .L_529)
	.align		4
.L_529:
        /*0048*/ 	.word	index@(.nv.constant0._ZN7cutlass13device_kernelIN5flash11enable_sm90INS1_16FlashAttnFwdSm90INS1_25CollectiveMainloopFwdSm90ILi2EN4cute5tupleIJNS5_1CILi1EEES8_S8_EEENS6_IJNS7_ILi64EEESA_SA_EEELi512ENS_10bfloat16_tEfNS_4arch4Sm90ELb0ELb1ELb0ELb1ELb0ELb1ELb1ELb0ELb0ELb1ELb1ELb0EEENS1_21CollectiveEpilogueFwdINS6_IJSA_NS7_ILi512EEESA_EEES9_SC_SE_Li256ELb1ELb1ELb1ELb0EEENS1_36VarlenDynamicPersistentTileSchedulerILi64ELi64ELi256ELi128ELb1ELb1ELb1ELb1ELb0ELb1EEEEEEEEEvNT_6ParamsE)
        /*004c*/ 	.short	0x0380
        /*004e*/ 	.short	0x0b80


	//----- nvinfo : EIATTR_SW_WAR
	.align		4
.L_530:
        /*0050*/ 	.byte	0x04, 0x36
        /*0052*/ 	.short	(.L_532 - .L_531)
.L_531:
        /*0054*/ 	.word	0x00000008
.L_532:


//--------------------- .nv.info._ZN7cutlass13device_kernelIN5flash11enable_sm90INS1_16FlashAttnFwdSm90INS1_25CollectiveMainloopFwdSm90ILi2EN4cute5tupleIJNS5_1CILi1EEES8_S8_EEENS6_IJNS7_ILi64EEESA_SA_EEELi512ENS_10bfloat16_tEfNS_4arch4Sm90ELb1ELb0ELb0ELb0ELb0ELb0ELb0ELb0ELb0ELb1ELb1ELb0EEENS1_21CollectiveEpilogueFwdINS6_IJSA_NS7_ILi512EEESA_EEES9_SC_SE_Li256ELb0ELb1ELb1ELb0EEENS1_19SingleTileSchedulerILb0ELb1ELb1ELi64EEEEEEEEEvNT_6ParamsE --------------------------
	.section	.nv.info._ZN7cutlass13device_kernelIN5flash11enable_sm90INS1_16FlashAttnFwdSm90INS1_25CollectiveMainloopFwdSm90ILi2EN4cute5tupleIJNS5_1CILi1EEES8_S8_EEENS6_IJNS7_ILi64EEESA_SA_EEELi512ENS_10bfloat16_tEfNS_4arch4Sm90ELb1ELb0ELb0ELb0ELb0ELb0ELb0ELb0ELb0ELb1ELb1ELb0EEENS1_21CollectiveEpilogueFwdINS6_IJSA_NS7_ILi512EEESA_EEES9_SC_SE_Li256ELb0ELb1ELb1ELb0EEENS1_19SingleTileSchedulerILb0ELb1ELb1ELi64EEEEEEEEEvNT_6ParamsE,"",@"SHT_CUDA_INFO"
	.sectionflags	@""
	.align	4


	//----- nvinfo : EIATTR_CUDA_API_VERSION
	.align		4
        /*0000*/ 	.byte	0x04, 0x37
        /*0002*/ 	.short	(.L_534 - .L_533)
.L_533:
        /*0004*/ 	.word	0x00000082


	//----- nvinfo : EIATTR_KPARAM_INFO
	.align		4
.L_534:
        /*0008*/ 	.byte	0x04, 0x17
        /*000a*/ 	.short	(.L_536 - .L_535)
.L_535:
        /*000c*/ 	.word	0x00000000
        /*0010*/ 	.short	0x0000
        /*0012*/ 	.short	0x0000
        /*0014*/ 	.byte	0x00, 0xf0, 0x01, 0x28


	//----- nvinfo : EIATTR_SPARSE_MMA_MASK
	.align		4
.L_536:
        /*0018*/ 	.byte	0x03, 0x50
        /*001a*/ 	.short	0x0000


	//----- nvinfo : EIATTR_MAXREG_COUNT
	.align		4
        /*001c*/ 	.byte	0x03, 0x1b
        /*001e*/ 	.short	0x00a8


	//----- nvinfo : EIATTR_MERCURY_ISA_VERSION
	.align		4
        /*0020*/ 	.byte	0x03, 0x5f
        /*0022*/ 	.short	0x0101


	//----- nvinfo : EIATTR_VRC_CTA_INIT_COUNT
	.align		4
        /*0024*/ 	.byte	0x02, 0x4a
	.zero		1
	.zero		1


	//----- nvinfo : EIATTR_EXIT_INSTR_OFFSETS
	.align		4
        /*0028*/ 	.byte	0x04, 0x1c
        /*002a*/ 	.short	(.L_538 - .L_537)


	//   ....[0]....
.L_537:
        /*002c*/ 	.word	0x00000010


	//----- nvinfo : EIATTR_MAX_THREADS
	.align		4
.L_538:
        /*0030*/ 	.byte	0x04, 0x05
        /*0032*/ 	.short	(.L_540 - .L_539)
.L_539:
        /*0034*/ 	.word	0x00000180
        /*0038*/ 	.word	0x00000001
        /*003c*/ 	.word	0x00000001


	//----- nvinfo : EIATTR_CBANK_PARAM_SIZE
	.align		4
.L_540:
        /*0040*/ 	.byte	0x03, 0x19
        /*0042*/ 	.short	0x0a00


	//----- nvinfo : EIATTR_PARAM_CBANK
	.align		4
        /*0044*/ 	.byte	0x04, 0x0a
        /*0046*/ 	.short	(.L_542 - .L_541)
	.align		4
.L_541:
        /*0048*/ 	.word	index@(.nv.constant0._ZN7cutlass13device_kernelIN5flash11enable_sm90INS1_16FlashAttnFwdSm90INS1_25CollectiveMainloopFwdSm90ILi2EN4cute5tupleIJNS5_1CILi1EEES8_S8_EEENS6_IJNS7_ILi64EEESA_SA_EEELi512ENS_10bfloat16_tEfNS_4arch4Sm90ELb1ELb0ELb0ELb0ELb0ELb0ELb0ELb0ELb0ELb1ELb1ELb0EEENS1_21CollectiveEpilogueFwdINS6_IJSA_NS7_ILi512EEESA_EEES9_SC_SE_Li256ELb0ELb1ELb1ELb0EEENS1_19SingleTileSchedulerILb0ELb1ELb1ELi64EEEEEEEEEvNT_6ParamsE)
        /*004c*/ 	.short	0x0380
        /*004e*/ 	.short	0x0a00


	//----- nvinfo : EIATTR_SW_WAR
	.align		4
.L_542:
        /*0050*/ 	.byte	0x04, 0x36
        /*0052*/ 	.short	(.L_544 - .L_543)
.L_543:
        /*0054*/ 	.word	0x00000008
.L_544:


//--------------------- .nv.info._ZN7cutlass13device_kernelIN5flash11enable_sm90INS1_16FlashAttnFwdSm90INS1_25CollectiveMainloopFwdSm90ILi2EN4cute5tupleIJNS5_1CILi1EEES8_S8_EEENS6_IJNS7_ILi64EEESA_SA_EEELi512ENS_10bfloat16_tEfNS_4arch4Sm90ELb1ELb0ELb0ELb0ELb0ELb0ELb1ELb0ELb0ELb1ELb1ELb0EEENS1_21CollectiveEpilogueFwdINS6_IJSA_NS7_ILi512EEESA_EEES9_SC_SE_Li256ELb0ELb1ELb1ELb0EEENS1_19SingleTileSchedulerILb0ELb1ELb1ELi64EEEEEEEEEvNT_6ParamsE --------------------------
	.section	.nv.info._ZN7cutlass13device_kernelIN5flash11enable_sm90INS1_16FlashAttnFwdSm90INS1_25CollectiveMainloopFwdSm90ILi2EN4cute5tupleIJNS5_1CILi1EEES8_S8_EEENS6_IJNS7_ILi64EEESA_SA_EEELi512ENS_10bfloat16_tEfNS_4arch4Sm90ELb1ELb0ELb0ELb0ELb0ELb0ELb1ELb0ELb0ELb1ELb1ELb0EEENS1_21CollectiveEpilogueFwdINS6_IJSA_NS7_ILi512EEESA_EEES9_SC_SE_Li256ELb0ELb1ELb1ELb0EEENS1_19SingleTileSchedulerILb0ELb1ELb1ELi64EEEEEEEEEvNT_6ParamsE,"",@"SHT_CUDA_INFO"
	.sectionflags	@""
	.align	4


	//----- nvinfo : EIATTR_CUDA_API_VERSION
	.align		4
        /*0000*/ 	.byte	0x04, 0x37
        /*0002*/ 	.short	(.L_546 - .L_545)
.L_545:
        /*0004*/ 	.word	0x00000082


	//----- nvinfo : EIATTR_KPARAM_INFO
	.align		4
.L_546:
        /*0008*/ 	.byte	0x04, 0x17
        /*000a*/ 	.short	(.L_548 - .L_547)
.L_547:
        /*000c*/ 	.word	0x00000000
        /*0010*/ 	.short	0x0000
        /*0012*/ 	.short	0x0000
        /*0014*/ 	.byte	0x00, 0xf0, 0x01, 0x2c


	//----- nvinfo : EIATTR_SPARSE_MMA_MASK
	.align		4
.L_548:
        /*0018*/ 	.byte	0x03, 0x50
        /*001a*/ 	.short	0x0000


	//----- nvinfo : EIATTR_MAXREG_COUNT
	.align		4
        /*001c*/ 	.byte	0x03, 0x1b
        /*001e*/ 	.short	0x00a8


	//----- nvinfo : EIATTR_MERCURY_ISA_VERSION
	.align		4
        /*0020*/ 	.byte	0x03, 0x5f
        /*0022*/ 	.short	0x0101


	//----- nvinfo : EIATTR_VRC_CTA_INIT_COUNT
	.align		4
        /*0024*/ 	.byte	0x02, 0x4a
	.zero		1
	.zero		1


	//----- nvinfo : EIATTR_EXIT_INSTR_OFFSETS
	.align		4
        /*0028*/ 	.byte	0x04, 0x1c
        /*002a*/ 	.short	(.L_550 - .L_549)


	//   ....[0]....
.L_549:
        /*002c*/ 	.word	0x00000010


	//----- nvinfo : EIATTR_MAX_THREADS
	.align		4
.L_550:
        /*0030*/ 	.byte	0x04, 0x05
        /*0032*/ 	.short	(.L_552 - .L_551)
.L_551:
        /*0034*/ 	.word	0x00000180
        /*0038*/ 	.word	0x00000001
        /*003c*/ 	.word	0x00000001


	//----- nvinfo : EIATTR_CBANK_PARAM_SIZE
	.align		4
.L_552:
        /*0040*/ 	.byte	0x03, 0x19
        /*0042*/ 	.short	0x0b00


	//----- nvinfo : EIATTR_PARAM_CBANK
	.align		4
        /*0044*/ 	.byte	0x04, 0x0a
        /*0046*/ 	.short	(.L_554 - .L_553)
	.align		4
.L_553:
        /*0048*/ 	.word	index@(.nv.constant0._ZN7cutlass13device_kernelIN5flash11enable_sm90INS1_16FlashAttnFwdSm90INS1_25CollectiveMainloopFwdSm90ILi2EN4cute5tupleIJNS5_1CILi1EEES8_S8_EEENS6_IJNS7_ILi64EEESA_SA_EEELi512ENS_10bfloat16_tEfNS_4arch4Sm90ELb1ELb0ELb0ELb0ELb0ELb0ELb1ELb0ELb0ELb1ELb1ELb0EEENS1_21CollectiveEpilogueFwdINS6_IJSA_NS7_ILi512EEESA_EEES9_SC_SE_Li256ELb0ELb1ELb1ELb0EEENS1_19SingleTileSchedulerILb0ELb1ELb1ELi64EEEEEEEEEvNT_6ParamsE)
        /*004c*/ 	.short	0x0380
        /*004e*/ 	.short	0x0b00


	//----- nvinfo : EIATTR_SW_WAR
	.align		4
.L_554:
        /*0050*/ 	.byte	0x04, 0x36
        /*0052*/ 	.short	(.L_556 - .L_555)
.L_555:
        /*0054*/ 	.word	0x00000008
.L_556:


//--------------------- .nv.info._ZN7cutlass13device_kernelIN5flash11enable_sm90INS1_16FlashAttnFwdSm90INS1_25CollectiveMainloopFwdSm90ILi2EN4cute5tupleIJNS5_1CILi1EEES8_S8_EEENS6_IJNS7_ILi64EEESA_SA_EEELi512ENS_10bfloat16_tEfNS_4arch4Sm90ELb1ELb0ELb0ELb1ELb0ELb0ELb0ELb0ELb0ELb1ELb1ELb0EEENS1_21CollectiveEpilogueFwdINS6_IJSA_NS7_ILi512EEESA_EEES9_SC_SE_Li256ELb1ELb1ELb1ELb0EEENS1_36VarlenDynamicPersistentTileSchedulerILi64ELi64ELi256ELi128ELb1ELb1ELb1ELb1ELb1ELb1EEEEEEEEEvNT_6ParamsE --------------------------
	.section	.nv.info._ZN7cutlass13device_kernelIN5flash11enable_sm90INS1_16FlashAttnFwdSm90INS1_25CollectiveMainloopFwdSm90ILi2EN4cute5tupleIJNS5_1CILi1EEES8_S8_EEENS6_IJNS7_ILi64EEESA_SA_EEELi512ENS_10bfloat16_tEfNS_4arch4Sm90ELb1ELb0ELb0ELb1ELb0ELb0ELb0ELb0ELb0ELb1ELb1ELb0EEENS1_21CollectiveEpilogueFwdINS6_IJSA_NS7_ILi512EEESA_EEES9_SC_SE_Li256ELb1ELb1ELb1ELb0EEENS1_36VarlenDynamicPersistentTileSchedulerILi64ELi64ELi256ELi128ELb1ELb1ELb1ELb1ELb1ELb1EEEEEEEEEvNT_6ParamsE,"",@"SHT_CUDA_INFO"
	.sectionflags	@""
	.align	4


	//----- nvinfo : EIATTR_CUDA_API_VERSION
	.align		4
        /*0000*/ 	.byte	0x04, 0x37
        /*0002*/ 	.short	(.L_558 - .L_557)
.L_557:
        /*0004*/ 	.word	0x00000082


	//----- nvinfo : EIATTR_KPARAM_INFO
	.align		4
.L_558:
        /*0008*/ 	.byte	0x04, 0x17
        /*000a*/ 	.short	(.L_560 - .L_559)
.L_559:
        /*000c*/ 	.word	0x00000000
        /*0010*/ 	.short	0x0000
        /*0012*/ 	.short	0x0000
        /*0014*/ 	.byte	0x00, 0xf0, 0x01, 0x2a


	//----- nvinfo : EIATTR_SPARSE_MMA_MASK
	.align		4
.L_560:
        /*0018*/ 	.byte	0x03, 0x50
        /*001a*/ 	.short	0x0000


	//----- nvinfo : EIATTR_MAXREG_COUNT
	.align		4
        /*001c*/ 	.byte	0x03, 0x1b
        /*001e*/ 	.short	0x00a8


	//----- nvinfo : EIATTR_MERCURY_ISA_VERSION
	.align		4
        /*0020*/ 	.byte	0x03, 0x5f
        /*0022*/ 	.short	0x0101


	//----- nvinfo : EIATTR_VRC_CTA_INIT_COUNT
	.align		4
        /*0024*/ 	.byte	0x02, 0x4a
	.zero		1
	.zero		1


	//----- nvinfo : EIATTR_EXIT_INSTR_OFFSETS
	.align		4
        /*0028*/ 	.byte	0x04, 0x1c
        /*002a*/ 	.short	(.L_562 - .L_561)


	//   ....[0]....
.L_561:
        /*002c*/ 	.word	0x00000010


	//----- nvinfo : EIATTR_MAX_THREADS
	.align		4
.L_562:
        /*0030*/ 	.byte	0x04, 0x05
        /*0032*/ 	.short	(.L_564 - .L_563)
.L_563:
        /*0034*/ 	.word	0x00000180
        /*0038*/ 	.word	0x00000001
        /*003c*/ 	.word	0x00000001


	//----- nvinfo : EIATTR_CBANK_PARAM_SIZE
	.align		4
.L_564:
        /*0040*/ 	.byte	0x03, 0x19
        /*0042*/ 	.short	0x0a80


	//----- nvinfo : EIATTR_PARAM_CBANK
	.align		4
        /*0044*/ 	.byte	0x04, 0x0a
        /*0046*/ 	.short	(.L_566 - .L_565)
	.align		4
.L_565:
        /*0048*/ 	.word	index@(.nv.constant0._ZN7cutlass13device_kernelIN5flash11enable_sm90INS1_16FlashAttnFwdSm90INS1_25CollectiveMainloopFwdSm90ILi2EN4cute5tupleIJNS5_1CILi1EEES8_S8_EEENS6_IJNS7_ILi64EEESA_SA_EEELi512ENS_10bfloat16_tEfNS_4arch4Sm90ELb1ELb0ELb0ELb1ELb0ELb0ELb0ELb0ELb0ELb1ELb1ELb0EEENS1_21CollectiveEpilogueFwdINS6_IJSA_NS7_ILi512EEESA_EEES9_SC_SE_Li256ELb1ELb1ELb1ELb0EEENS1_36VarlenDynamicPersistentTileSchedulerILi64ELi64ELi256ELi128ELb1ELb1ELb1ELb1ELb1ELb1EEEEEEEEEvNT_6ParamsE)
        /*004c*/ 	.short	0x0380
        /*004e*/ 	.short	0x0a80


	//----- nvinfo : EIATTR_SW_WAR
	.align		4
.L_566:
        /*0050*/ 	.byte	0x04, 0x36
        /*0052*/ 	.short	(.L_568 - .L_567)
.L_567:
        /*0054*/ 	.word	0x00000008
.L_568:


//--------------------- .nv.info._ZN7cutlass13device_kernelIN5flash11enable_sm90INS1_16FlashAttnFwdSm90INS1_25CollectiveMainloopFwdSm90ILi2EN4cute5tupleIJNS5_1CILi1EEES8_S8_EEENS6_IJNS7_ILi64EEESA_SA_EEELi512ENS_10bfloat16_tEfNS_4arch4Sm90ELb1ELb0ELb0ELb1ELb0ELb1ELb0ELb0ELb0ELb1ELb1ELb0EEENS1_21CollectiveEpilogueFwdINS6_IJSA_NS7_ILi512EEESA_EEES9_SC_SE_Li256ELb1ELb1ELb1ELb0EEENS1_36VarlenDynamicPersistentTileSchedulerILi64ELi64ELi256ELi128ELb1ELb1ELb1ELb1ELb1ELb1EEEEEEEEEvNT_6ParamsE --------------------------
	.section	.nv.info._ZN7cutlass13device_kernelIN5flash11enable_sm90INS1_16FlashAttnFwdSm90INS1_25CollectiveMainloopFwdSm90ILi2EN4cute5tupleIJNS5_1CILi1EEES8_S8_EEENS6_IJNS7_ILi64EEESA_SA_EEELi512ENS_10bfloat16_tEfNS_4arch4Sm90ELb1ELb0ELb0ELb1ELb0ELb1ELb0ELb0ELb0ELb1ELb1ELb0EEENS1_21CollectiveEpilogueFwdINS6_IJSA_NS7_ILi512EEESA_EEES9_SC_SE_Li256ELb1ELb1ELb1ELb0EEENS1_36VarlenDynamicPersistentTileSchedulerILi64ELi64ELi256ELi128ELb1ELb1ELb1ELb1ELb1ELb1EEEEEEEEEvNT_6ParamsE,"",@"SHT_CUDA_INFO"
	.sectionflags	@""
	.align	4


	//----- nvinfo : EIATTR_CUDA_API_VERSION
	.align		4
        /*0000*/ 	.byte	0x04, 0x37
        /*0002*/ 	.short	(.L_570 - .L_569)
.L_569:
        /*0004*/ 	.word	0x00000082


	//----- nvinfo : EIATTR_KPARAM_INFO
	.align		4
.L_570:
        /*0008*/ 	.byte	0x04, 0x17
        /*000a*/ 	.short	(.L_572 - .L_571)
.L_571:
        /*000c*/ 	.word	0x00000000
        /*0010*/ 	.short	0x0000
        /*0012*/ 	.short	0x0000
        /*0014*/ 	.byte	0x00, 0xf0, 0x01, 0x2a


	//----- nvinfo : EIATTR_SPARSE_MMA_MASK
	.align		4
.L_572:
        /*0018*/ 	.byte	0x03, 0x50
        /*001a*/ 	.short	0x0000


	//----- nvinfo : EIATTR_MAXREG_COUNT
	.align		4
        /*001c*/ 	.byte	0x03, 0x1b
        /*001e*/ 	.short	0x00a8


	//----- nvinfo : EIATTR_MERCURY_ISA_VERSION
	.align		4
        /*0020*/ 	.byte	0x03, 0x5f
        /*0022*/ 	.short	0x0101


	//----- nvinfo : EIATTR_VRC_CTA_INIT_COUNT
	.align		4
        /*0024*/ 	.byte	0x02, 0x4a
	.zero		1
	.zero		1


	//----- nvinfo : EIATTR_EXIT_INSTR_OFFSETS
	.align		4
        /*0028*/ 	.byte	0x04, 0x1c
        /*002a*/ 	.short	(.L_574 - .L_573)


	//   ....[0]....
.L_573:
        /*002c*/ 	.word	0x00000010


	//----- nvinfo : EIATTR_MAX_THREADS
	.align		4
.L_574:
        /*0030*/ 	.byte	0x04, 0x05
        /*0032*/ 	.short	(.L_576 - .L_575)
.L_575:
        /*0034*/ 	.word	0x00000180
        /*0038*/ 	.word	0x00000001
        /*003c*/ 	.word	0x00000001


	//----- nvinfo : EIATTR_CBANK_PARAM_SIZE
	.align		4
.L_576:
        /*0040*/ 	.byte	0x03, 0x19
        /*0042*/ 	.short	0x0a80


	//----- nvinfo : EIATTR_PARAM_CBANK
	.align		4
        /*0044*/ 	.byte	0x04, 0x0a
        /*0046*/ 	.short	(.L_578 - .L_577)
	.align		4
.L_577:
        /*0048*/ 	.word	index@(.nv.constant0._ZN7cutlass13device_kernelIN5flash11enable_sm90INS1_16FlashAttnFwdSm90INS1_25CollectiveMainloopFwdSm90ILi2EN4cute5tupleIJNS5_1CILi1EEES8_S8_EEENS6_IJNS7_ILi64EEESA_SA_EEELi512ENS_10bfloat16_tEfNS_4arch4Sm90ELb1ELb0ELb0ELb1ELb0ELb1ELb0ELb0ELb0ELb1ELb1ELb0EEENS1_21CollectiveEpilogueFwdINS6_IJSA_NS7_ILi512EEESA_EEES9_SC_SE_Li256ELb1ELb1ELb1ELb0EEENS1_36VarlenDynamicPersistentTileSchedulerILi64ELi64ELi256ELi128ELb1ELb1ELb1ELb1ELb1ELb1EEEEEEEEEvNT_6ParamsE)
        /*004c*/ 	.short	0x0380
        /*004e*/ 	.short	0x0a80


	//----- nvinfo : EIATTR_SW_WAR
	.align		4
.L_578:
        /*0050*/ 	.byte	0x04, 0x36
        /*0052*/ 	.short	(.L_580 - .L_579)
.L_579:
        /*0054*/ 	.word	0x00000008
.L_580:


//--------------------- .nv.info._ZN7cutlass13device_kernelIN5flash11enable_sm90INS1_16FlashAttnFwdSm90INS1_25CollectiveMainloopFwdSm90ILi2EN4cute5tupleIJNS5_1CILi1EEES8_S8_EEENS6_IJNS7_ILi64EEESA_SA_EEELi512ENS_10bfloat16_tEfNS_4arch4Sm90ELb1ELb0ELb0ELb1ELb0ELb0ELb1ELb0ELb0ELb1ELb1ELb0EEENS1_21CollectiveEpilogueFwdINS6_IJSA_NS7_ILi512EEESA_EEES9_SC_SE_Li256ELb1ELb1ELb1ELb0EEENS1_36VarlenDynamicPersistentTileSchedulerILi64ELi64ELi256ELi128ELb1ELb1ELb1ELb1ELb1ELb1EEEEEEEEEvNT_6ParamsE --------------------------
	.section	.nv.info._ZN7cutlass13device_kernelIN5flash11enable_sm90INS1_16FlashAttnFwdSm90INS1_25CollectiveMainloopFwdSm90ILi2EN4cute5tupleIJNS5_1CILi1EEES8_S8_EEENS6_IJNS7_ILi64EEESA_SA_EEELi512ENS_10bfloat16_tEfNS_4arch4Sm90ELb1ELb0ELb0ELb1ELb0ELb0ELb1ELb0ELb0ELb1ELb1ELb0EEENS1_21CollectiveEpilogueFwdINS6_IJSA_NS7_ILi512EEESA_EEES9_SC_SE_Li256ELb1ELb1ELb1ELb0EEENS1_36VarlenDynamicPersistentTileSchedulerILi64ELi64ELi256ELi128ELb1ELb1ELb1ELb1ELb1ELb1EEEEEEEEEvNT_6ParamsE,"",@"SHT_CUDA_INFO"
	.sectionflags	@""
	.align	4


	//----- nvinfo : EIATTR_CUDA_API_VERSION
	.align		4
        /*0000*/ 	.byte	0x04, 0x37
        /*0002*/ 	.short	(.L_582 - .L_581)
.L_581:
        /*0004*/ 	.word	0x00000082


	//----- nvinfo : EIATTR_KPARAM_INFO
	.align		4
.L_582:
        /*0008*/ 	.byte	0x04, 0x17
        /*000a*/ 	.short	(.L_584 - .L_583)
.L_583:
        /*000c*/ 	.word	0x00000000
        /*0010*/ 	.short	0x0000
        /*0012*/ 	.short	0x0000
        /*0014*/ 	.byte	0x00, 0xf0, 0x01, 0x2e


	//----- nvinfo : EIATTR_SPARSE_MMA_MASK
	.align		4
.L_584:
        /*0018*/ 	.byte	0x03, 0x50
        /*001a*/ 	.short	0x0000


	//----- nvinfo : EIATTR_MAXREG_COUNT
	.align		4
        /*001c*/ 	.byte	0x03, 0x1b
        /*001e*/ 	.short	0x00a8


	//----- nvinfo : EIATTR_MERCURY_ISA_VERSION
	.align		4
        /*0020*/ 	.byte	0x03, 0x5f
        /*0022*/ 	.short	0x0101


	//----- nvinfo : EIATTR_VRC_CTA_INIT_COUNT
	.align		4
        /*0024*/ 	.byte	0x02, 0x4a
	.zero		1
	.zero		1


	//----- nvinfo : EIATTR_EXIT_INSTR_OFFSETS
	.align		4
        /*0028*/ 	.byte	0x04, 0x1c
        /*002a*/ 	.short	(.L_586 - .L_585)


	//   ....[0]....
.L_585:
        /*002c*/ 	.word	0x00000010


	//----- nvinfo : EIATTR_MAX_THREADS
	.align		4
.L_586:
        /*0030*/ 	.byte	0x04, 0x05
        /*0032*/ 	.short	(.L_588 - .L_587)
.L_587:
        /*0034*/ 	.word	0x00000180
        /*0038*/ 	.word	0x00000001
        /*003c*/ 	.word	0x00000001


	//----- nvinfo : EIATTR_CBANK_PARAM_SIZE
	.align		4
.L_588:
        /*0040*/ 	.byte	0x03, 0x19
        /*0042*/ 	.short	0x0b80


	//----- nvinfo : EIATTR_PARAM_CBANK
	.align		4
        /*0044*/ 	.byte	0x04, 0x0a
        /*0046*/ 	.short	(.L_590 - .L_589)
	.align		4
.L_589:
        /*0048*/ 	.word	index@(.nv.constant0._ZN7cutlass13device_kernelIN5flash11enable_sm90INS1_16FlashAttnFwdSm90INS1_25CollectiveMainloopFwdSm90ILi2EN4cute5tupleIJNS5_1CILi1EEES8_S8_EEENS6_IJNS7_ILi64EEESA_SA_EEELi512ENS_10bfloat16_tEfNS_4arch4Sm90ELb1ELb0ELb0ELb1ELb0ELb0ELb1ELb0ELb0ELb1ELb1ELb0EEENS1_21CollectiveEpilogueFwdINS6_IJSA_NS7_ILi512EEESA_EEES9_SC_SE_Li256ELb1ELb1ELb1ELb0EEENS1_36VarlenDynamicPersistentTileSchedulerILi64ELi64ELi256ELi128ELb1ELb1ELb1ELb1ELb1ELb1EEEEEEEEEvNT_6ParamsE)
        /*004c*/ 	.short	0x0380
        /*004e*/ 	.short	0x0b80


	//----- nvinfo : EIATTR_SW_WAR
	.align		4
.L_590:
        /*0050*/ 	.byte	0x04, 0x36
        /*0052*/ 	.short	(.L_592 - .L_591)
.L_591:
        /*0054*/ 	.word	0x00000008
.L_592:


//--------------------- .nv.info._ZN7cutlass13device_kernelIN5flash11enable_sm90INS1_16FlashAttnFwdSm90INS1_25CollectiveMainloopFwdSm90ILi2EN4cute5tupleIJNS5_1CILi1EEES8_S8_EEENS6_IJNS7_ILi64EEESA_SA_EEELi512ENS_10bfloat16_tEfNS_4arch4Sm90ELb1ELb0ELb0ELb1ELb0ELb1ELb1ELb0ELb0ELb1ELb1ELb0EEENS1_21CollectiveEpilogueFwdINS6_IJSA_NS7_ILi512EEESA_EEES9_SC_SE_Li256ELb1ELb1ELb1ELb0EEENS1_36VarlenDynamicPersistentTileSchedulerILi64ELi64ELi256ELi128ELb1ELb1ELb1ELb1ELb1ELb1EEEEEEEEEvNT_6ParamsE --------------------------
	.section	.nv.info._ZN7cutlass13device_kernelIN5flash11enable_sm90INS1_16FlashAttnFwdSm90INS1_25CollectiveMainloopFwdSm90ILi2EN4cute5tupleIJNS5_1CILi1EEES8_S8_EEENS6_IJNS7_ILi64EEESA_SA_EEELi512ENS_10bfloat16_tEfNS_4arch4Sm90ELb1ELb0ELb0ELb1ELb0ELb1ELb1ELb0ELb0ELb1ELb1ELb0EEENS1_21CollectiveEpilogueFwdINS6_IJSA_NS7_ILi512EEESA_EEES9_SC_SE_Li256ELb1ELb1ELb1ELb0EEENS1_36VarlenDynamicPersistentTileSchedulerILi64ELi64ELi256ELi128ELb1ELb1ELb1ELb1ELb1ELb1EEEEEEEEEvNT_6ParamsE,"",@"SHT_CUDA_INFO"
	.sectionflags	@""
	.align	4


	//----- nvinfo : EIATTR_CUDA_API_VERSION
	.align		4
        /*0000*/ 	.byte	0x04, 0x37
        /*0002*/ 	.short	(.L_594 - .L_593)
.L_593:
        /*0004*/ 	.word	0x00000082


	//----- nvinfo : EIATTR_KPARAM_INFO
	.align		4
.L_594:
        /*0008*/ 	.byte	0x04, 0x17
        /*000a*/ 	.short	(.L_596 - .L_595)
.L_595:
        /*000c*/ 	.word	0x00000000
        /*0010*/ 	.short	0x0000
        /*0012*/ 	.short	0x0000
        /*0014*/ 	.byte	0x00, 0xf0, 0x01, 0x2e


	//----- nvinfo : EIATTR_SPARSE_MMA_MASK
	.align		4
.L_596:
        /*0018*/ 	.byte	0x03, 0x50
        /*001a*/ 	.short	0x0000


	//----- nvinfo : EIATTR_MAXREG_COUNT
	.align		4
        /*001c*/ 	.byte	0x03, 0x1b
        /*001e*/ 	.short	0x00a8


	//----- nvinfo : EIATTR_MERCURY_ISA_VERSION
	.align		4
        /*0020*/ 	.byte	0x03, 0x5f
        /*0022*/ 	.short	0x0101


	//----- nvinfo : EIATTR_VRC_CTA_INIT_COUNT
	.align		4
        /*0024*/ 	.byte	0x02, 0x4a
	.zero		1
	.zero		1


	//----- nvinfo : EIATTR_EXIT_INSTR_OFFSETS
	.align		4
        /*0028*/ 	.byte	0x04, 0x1c
        /*002a*/ 	.short	(.L_598 - .L_597)


	//   ....[0]....
.L_597:
        /*002c*/ 	.word	0x00000010


	//----- nvinfo : EIATTR_MAX_THREADS
	.align		4
.L_598:
        /*0030*/ 	.byte	0x04, 0x05
        /*0032*/ 	.short	(.L_600 - .L_599)
.L_599:
        /*0034*/ 	.word	0x00000180
        /*0038*/ 	.word	0x00000001
        /*003c*/ 	.word	0x00000001


	//----- nvinfo : EIATTR_CBANK_PARAM_SIZE
	.align		4
.L_600:
        /*0040*/ 	.byte	0x03, 0x19
        /*0042*/ 	.short	0x0b80


	//----- nvinfo : EIATTR_PARAM_CBANK
	.align		4
        /*0044*/ 	.byte	0x04, 0x0a
        /*0046*/ 	.short	(.L_602 - .L_601)
	.align		4
.L_601:
        /*0048*/ 	.word	index@(.nv.constant0._ZN7cutlass13device_kernelIN5flash11enable_sm90INS1_16FlashAttnFwdSm90INS1_25CollectiveMainloopFwdSm90ILi2EN4cute5tupleIJNS5_1CILi1EEES8_S8_EEENS6_IJNS7_ILi64EEESA_SA_EEELi512ENS_10bfloat16_tEfNS_4arch4Sm90ELb1ELb0ELb0ELb1ELb0ELb1ELb1ELb0ELb0ELb1ELb1ELb0EEENS1_21CollectiveEpilogueFwdINS6_IJSA_NS7_ILi512EEESA_EEES9_SC_SE_Li256ELb1ELb1ELb1ELb0EEENS1_36VarlenDynamicPersistentTileSchedulerILi64ELi64ELi256ELi128ELb1ELb1ELb1ELb1ELb1ELb1EEEEEEEEEvNT_6ParamsE)
        /*004c*/ 	.short	0x0380
        /*004e*/ 	.short	0x0b80


	//----- nvinfo : EIATTR_SW_WAR
	.align		4
.L_602:
        /*0050*/ 	.byte	0x04, 0x36
        /*0052*/ 	.short	(.L_604 - .L_603)
.L_603:
        /*0054*/ 	.word	0x00000008
.L_604:


//--------------------- .nv.info._ZN7cutlass13device_kernelIN5flash11enable_sm90INS1_16FlashAttnFwdSm90INS1_25CollectiveMainloopFwdSm90ILi2EN4cute5tupleIJNS5_1CILi1EEES8_S8_EEENS6_IJNS7_ILi128EEENS7_ILi96EEENS7_ILi64EEEEEELi256ENS_10bfloat16_tEfNS_4arch4Sm90ELb0ELb0ELb0ELb0ELb0ELb0ELb0ELb1ELb0ELb1ELb1ELb0EEENS1_21CollectiveEpilogueFwdINS6_IJSA_NS7_ILi256EEESB_EEES9_SE_SG_Li256ELb0ELb1ELb1ELb0EEENS1_19SingleTileSchedulerILb0ELb1ELb1ELi128EEEEEEEEEvNT_6ParamsE --------------------------
	.section	.nv.info._ZN7cutlass13device_kernelIN5flash11enable_sm90INS1_16FlashAttnFwdSm90INS1_25CollectiveMainloopFwdSm90ILi2EN4cute5tupleIJNS5_1CILi1EEES8_S8_EEENS6_IJNS7_ILi128EEENS7_ILi96EEENS7_ILi64EEEEEELi256ENS_10bfloat16_tEfNS_4arch4Sm90ELb0ELb0ELb0ELb0ELb0ELb0ELb0ELb1ELb0ELb1ELb1ELb0EEENS1_21CollectiveEpilogueFwdINS6_IJSA_NS7_ILi256EEESB_EEES9_SE_SG_Li256ELb0ELb1ELb1ELb0EEENS1_19SingleTileSchedulerILb0ELb1ELb1ELi128EEEEEEEEEvNT_6ParamsE,"",@"SHT_CUDA_INFO"
	.sectionflags	@""
	.align	4


	//----- nvinfo : EIATTR_CUDA_API_VERSION
	.align		4
        /*0000*/ 	.byte	0x04, 0x37
        /*0002*/ 	.short	(.L_606 - .L_605)
.L_605:
        /*0004*/ 	.word	0x00000082


	//----- nvinfo : EIATTR_KPARAM_INFO
	.align		4
.L_606:
        /*0008*/ 	.byte	0x04, 0x17
        /*000a*/ 	.short	(.L_608 - .L_607)
.L_607:
        /*000c*/ 	.word	0x00000000
        /*0010*/ 	.short	0x0000
        /*0012*/ 	.short	0x0000
        /*0014*/ 	.byte	0x00, 0xf0, 0x01, 0x28


	//----- nvinfo : EIATTR_SPARSE_MMA_MASK
	.align		4
.L_608:
        /*0018*/ 	.byte	0x03, 0x50
        /*001a*/ 	.short	0x0000


	//----- nvinfo : EIATTR_MAXREG_COUNT
	.align		4
        /*001c*/ 	.byte	0x03, 0x1b
        /*001e*/ 	.short	0x00a8


	//----- nvinfo : EIATTR_MERCURY_ISA_VERSION
	.align		4
        /*0020*/ 	.byte	0x03, 0x5f
        /*0022*/ 	.short	0x0101


	//----- nvinfo : EIATTR_VRC_CTA_INIT_COUNT
	.align		4
        /*0024*/ 	.byte	0x02, 0x4a
	.zero		1
	.zero		1


	//----- nvinfo : EIATTR_EXIT_INSTR_OFFSETS
	.align		4
        /*0028*/ 	.byte	0x04, 0x1c
        /*002a*/ 	.short	(.L_610 - .L_609)


	//   ....[0]....
.L_609:
        /*002c*/ 	.word	0x00000010


	//----- nvinfo : EIATTR_MAX_THREADS
	.align		4
.L_610:
        /*0030*/ 	.byte	0x04, 0x05
        /*0032*/ 	.short	(.L_612 - .L_611)
.L_611:
        /*0034*/ 	.word	0x00000180
        /*0038*/ 	.word	0x00000001
        /*003c*/ 	.word	0x00000001


	//----- nvinfo : EIATTR_CBANK_PARAM_SIZE
	.align		4
.L_612:
        /*0040*/ 	.byte	0x03, 0x19
        /*0042*/ 	.short	0x0a00


	//----- nvinfo : EIATTR_PARAM_CBANK
	.align		4
        /*0044*/ 	.byte	0x04, 0x0a
        /*0046*/ 	.short	(.L_614 - .L_613)
	.align		4
.L_613:
        /*0048*/ 	.word	index@(.nv.constant0._ZN7cutlass13device_kernelIN5flash11enable_sm90INS1_16FlashAttnFwdSm90INS1_25CollectiveMainloopFwdSm90ILi2EN4cute5tupleIJNS5_1CILi1EEES8_S8_EEENS6_IJNS7_ILi128EEENS7_ILi96EEENS7_ILi64EEEEEELi256ENS_10bfloat16_tEfNS_4arch4Sm90ELb0ELb0ELb0ELb0ELb0ELb0ELb0ELb1ELb0ELb1ELb1ELb0EEENS1_21CollectiveEpilogueFwdINS6_IJSA_NS7_ILi256EEESB_EEES9_SE_SG_Li256ELb0ELb1ELb1ELb0EEENS1_19SingleTileSchedulerILb0ELb1ELb1ELi128EEEEEEEEEvNT_6ParamsE)
        /*004c*/ 	.short	0x0380
        /*004e*/ 	.short	0x0a00


	//----- nvinfo : EIATTR_SW_WAR
	.align		4
.L_614:
        /*0050*/ 	.byte	0x04, 0x36
        /*0052*/ 	.short	(.L_616 - .L_615)
.L_615:
        /*0054*/ 	.word	0x00000008
.L_616:


//--------------------- .nv.info._ZN7cutlass13device_kernelIN5flash11enable_sm90INS1_16FlashAttnFwdSm90INS1_25CollectiveMainloopFwdSm90ILi2EN4cute5tupleIJNS5_1CILi1EEES8_S8_EEENS6_IJNS7_ILi128EEENS7_ILi96EEENS7_ILi64EEEEEELi256ENS_10bfloat16_tEfNS_4arch4Sm90ELb0ELb0ELb0ELb0ELb0ELb0ELb1ELb1ELb0ELb1ELb1ELb0EEENS1_21CollectiveEpilogueFwdINS6_IJSA_NS7_ILi256EEESB_EEES9_SE_SG_Li256ELb0ELb1ELb1ELb0EEENS1_19SingleTileSchedulerILb0ELb1ELb1ELi128EEEEEEEEEvNT_6ParamsE --------------------------
	.section	.nv.info._ZN7cutlass13device_kernelIN5flash11enable_sm90INS1_16FlashAttnFwdSm90INS1_25CollectiveMainloopFwdSm90ILi2EN4cute5tupleIJNS5_1CILi1EEES8_S8_EEENS6_IJNS7_ILi128EEENS7_ILi96EEENS7_ILi64EEEEEELi256ENS_10bfloat16_tEfNS_4arch4Sm90ELb0ELb0ELb0ELb0ELb0ELb0ELb1ELb1ELb0ELb1ELb1ELb0EEENS1_21CollectiveEpilogueFwdINS6_IJSA_NS7_ILi256EEESB_EEES9_SE_SG_Li256ELb0ELb1ELb1ELb0EEENS1_19SingleTileSchedulerILb0ELb1ELb1ELi128EEEEEEEEEvNT_6ParamsE,"",@"SHT_CUDA_INFO"
	.sectionflags	@""
	.align	4


	//----- nvinfo : EIATTR_CUDA_API_VERSION
	.align		4
        /*0000*/ 	.byte	0x04, 0x37
        /*0002*/ 	.short	(.L_618 - .L_617)
.L_617:
        /*0004*/ 	.word	0x00000082


	//----- nvinfo : EIATTR_KPARAM_INFO
	.align		4
.L_618:
        /*0008*/ 	.byte	0x04, 0x17
        /*000a*/ 	.short	(.L_620 - .L_619)
.L_619:
        /*000c*/ 	.word	0x00000000
        /*0010*/ 	.short	0x0000
        /*0012*/ 	.short	0x0000
        /*0014*/ 	.byte	0x00, 0xf0, 0x01, 0x2c


	//----- nvinfo : EIATTR_SPARSE_MMA_MASK
	.align		4
.L_620:
        /*0018*/ 	.byte	0x03, 0x50
        /*001a*/ 	.short	0x0000


	//----- nvinfo : EIATTR_MAXREG_COUNT
	.align		4
        /*001c*/ 	.byte	0x03, 0x1b
        /*001e*/ 	.short	0x00a8


	//----- nvinfo : EIATTR_MERCURY_ISA_VERSION
	.align		4
        /*0020*/ 	.byte	0x03, 0x5f
        /*0022*/ 	.short	0x0101


	//----- nvinfo : EIATTR_VRC_CTA_INIT_COUNT
	.align		4
        /*0024*/ 	.byte	0x02, 0x4a
	.zero		1
	.zero		1


	//----- nvinfo : EIATTR_EXIT_INSTR_OFFSETS
	.align		4
        /*0028*/ 	.byte	0x04, 0x1c
        /*002a*/ 	.short	(.L_622 - .L_621)


	//   ....[0]....
.L_621:
        /*002c*/ 	.word	0x00000010


	//----- nvinfo : EIATTR_MAX_THREADS
	.align		4
.L_622:
        /*0030*/ 	.byte	0x04, 0x05
        /*0032*/ 	.short	(.L_624 - .L_623)
.L_623:
        /*0034*/ 	.word	0x00000180
        /*0038*/ 	.word	0x00000001
        /*003c*/ 	.word	0x00000001


	//----- nvinfo : EIATTR_CBANK_PARAM_SIZE
	.align		4
.L_624:
        /*0040*/ 	.byte	0x03, 0x19
        /*0042*/ 	.short	0x0b00


	//----- nvinfo : EIATTR_PARAM_CBANK
	.align		4
        /*0044*/ 	.byte	0x04, 0x0a
        /*0046*/ 	.short	(.L_626 - .L_625)
	.align		4
.L_625:
        /*0048*/ 	.word	index@(.nv.constant0._ZN7cutlass13device_kernelIN5flash11enable_sm90INS1_16FlashAttnFwdSm90INS1_25CollectiveMainloopFwdSm90ILi2EN4cute5tupleIJNS5_1CILi1EEES8_S8_EEENS6_IJNS7_ILi128EEENS7_ILi96EEENS7_ILi64EEEEEELi256ENS_10bfloat16_tEfNS_4arch4Sm90ELb0ELb0ELb0ELb0ELb0ELb0ELb1ELb1ELb0ELb1ELb1ELb0EEENS1_21CollectiveEpilogueFwdINS6_IJSA_NS7_ILi256EEESB_EEES9_SE_SG_Li256ELb0ELb1ELb1ELb0EEENS1_19SingleTileSchedulerILb0ELb1ELb1ELi128EEEEEEEEEvNT_6ParamsE)
        /*004c*/ 	.short	0x0380
        /*004e*/ 	.short	0x0b00


	//----- nvinfo : EIATTR_SW_WAR
	.align		4
.L_626:
        /*0050*/ 	.byte	0x04, 0x36
        /*0052*/ 	.short	(.L_628 - .L_627)
.L_627:
        /*0054*/ 	.word	0x00000008
.L_628:


//--------------------- .nv.info._ZN7cutlass13device_kernelIN5flash11enable_sm90INS1_16FlashAttnFwdSm90INS1_25CollectiveMainloopFwdSm90ILi2EN4cute5tupleIJNS5_1CILi1EEES8_S8_EEENS6_IJNS7_ILi128EEENS7_ILi96EEENS7_ILi64EEEEEELi256ENS_10bfloat16_tEfNS_4arch4Sm90ELb0ELb0ELb0ELb1ELb0ELb0ELb0ELb1ELb0ELb1ELb1ELb0EEENS1_21CollectiveEpilogueFwdINS6_IJSA_NS7_ILi256EEESB_EEES9_SE_SG_Li256ELb1ELb1ELb1ELb0EEENS1_36VarlenDynamicPersistentTileSchedulerILi128ELi96ELi256ELi128ELb1ELb1ELb1ELb0ELb1ELb1EEEEEEEEEvNT_6ParamsE --------------------------
	.section	.nv.info._ZN7cutlass13device_kernelIN5flash11enable_sm90INS1_16FlashAttnFwdSm90INS1_25CollectiveMainloopFwdSm90ILi2EN4cute5tupleIJNS5_1CILi1EEES8_S8_EEENS6_IJNS7_ILi128EEENS7_ILi96EEENS7_ILi64EEEEEELi256ENS_10bfloat16_tEfNS_4arch4Sm90ELb0ELb0ELb0ELb1ELb0ELb0ELb0ELb1ELb0ELb1ELb1ELb0EEENS1_21CollectiveEpilogueFwdINS6_IJSA_NS7_ILi256EEESB_EEES9_SE_SG_Li256ELb1ELb1ELb1ELb0EEENS1_36VarlenDynamicPersistentTileSchedulerILi128ELi96ELi256ELi128ELb1ELb1ELb1ELb0ELb1ELb1EEEEEEEEEvNT_6ParamsE,"",@"SHT_CUDA_INFO"
	.sectionflags	@""
	.align	4


	//----- nvinfo : EIATTR_CUDA_API_VERSION
	.align		4
        /*0000*/ 	.byte	0x04, 0x37
        /*0002*/ 	.short	(.L_630 - .L_629)
.L_629:
        /*0004*/ 	.word	0x00000082


	//----- nvinfo : EIATTR_KPARAM_INFO
	.align		4
.L_630:
        /*0008*/ 	.byte	0x04, 0x17
        /*000a*/ 	.short	(.L_632 - .L_631)
.L_631:
        /*000c*/ 	.word	0x00000000
        /*0010*/ 	.short	0x0000
        /*0012*/ 	.short	0x0000
        /*0014*/ 	.byte	0x00, 0xf0, 0x01, 0x2a


	//----- nvinfo : EIATTR_SPARSE_MMA_MASK
	.align		4
.L_632:
        /*0018*/ 	.byte	0x03, 0x50
        /*001a*/ 	.short	0x0000


	//----- nvinfo : EIATTR_MAXREG_COUNT
	.align		4
        /*001c*/ 	.byte	0x03, 0x1b
        /*001e*/ 	.short	0x00a8


	//----- nvinfo : EIATTR_MERCURY_ISA_VERSION
	.align		4
        /*0020*/ 	.byte	0x03, 0x5f
        /*0022*/ 	.short	0x0101


	//----- nvinfo : EIATTR_VRC_CTA_INIT_COUNT
	.align		4
        /*0024*/ 	.byte	0x02, 0x4a
	.zero		1
	.zero		1


	//----- nvinfo : EIATTR_EXIT_INSTR_OFFSETS
	.align		4
        /*0028*/ 	.byte	0x04, 0x1c
        /*002a*/ 	.short	(.L_634 - .L_633)


	//   ....[0]....
.L_633:
        /*002c*/ 	.word	0x00000010


	//----- nvinfo : EIATTR_MAX_THREADS
	.align		4
.L_634:
        /*0030*/ 	.byte	0x04, 0x05
        /*0032*/ 	.short	(.L_636 - .L_635)
.L_635:
        /*0034*/ 	.word	0x00000180
        /*0038*/ 	.word	0x00000001
        /*003c*/ 	.word	0x00000001


	//----- nvinfo : EIATTR_CBANK_PARAM_SIZE
	.align		4
.L_636:
        /*0040*/ 	.byte	0x03, 0x19
        /*0042*/ 	.short	0x0a80


	//----- nvinfo : EIATTR_PARAM_CBANK
	.align		4
        /*0044*/ 	.byte	0x04, 0x0a
        /*0046*/ 	.short	(.L_638 - .L_637)
	.align		4
.L_637:
        /*0048*/ 	.word	index@(.nv.constant0._ZN7cutlass13device_kernelIN5flash11enable_sm90INS1_16FlashAttnFwdSm90INS1_25CollectiveMainloopFwdSm90ILi2EN4cute5tupleIJNS5_1CILi1EEES8_S8_EEENS6_IJNS7_ILi128EEENS7_ILi96EEENS7_ILi64EEEEEELi256ENS_10bfloat16_tEfNS_4arch4Sm90ELb0ELb0ELb0ELb1ELb0ELb0ELb0ELb1ELb0ELb1ELb1ELb0EEENS1_21CollectiveEpilogueFwdINS6_IJSA_NS7_ILi256EEESB_EEES9_SE_SG_Li256ELb1ELb1ELb1ELb0EEENS1_36VarlenDynamicPersistentTileSchedulerILi128ELi96ELi256ELi128ELb1ELb1ELb1ELb0ELb1ELb1EEEEEEEEEvNT_6ParamsE)
        /*004c*/ 	.short	0x0380
        /*004e*/ 	.short	0x0a80


	//----- nvinfo : EIATTR_SW_WAR
	.align		4
.L_638:
        /*0050*/ 	.byte	0x04, 0x36
        /*0052*/ 	.short	(.L_640 - .L_639)
.L_639:
        /*0054*/ 	.word	0x00000008
.L_640:


//--------------------- .nv.info._ZN7cutlass13device_kernelIN5flash11enable_sm90INS1_16FlashAttnFwdSm90INS1_25CollectiveMainloopFwdSm90ILi2EN4cute5tupleIJNS5_1CILi1EEES8_S8_EEENS6_IJNS7_ILi128EEENS7_ILi96EEENS7_ILi64EEEEEELi256ENS_10bfloat16_tEfNS_4arch4Sm90ELb0ELb0ELb0ELb1ELb0ELb1ELb0ELb1ELb0ELb1ELb1ELb0EEENS1_21CollectiveEpilogueFwdINS6_IJSA_NS7_ILi256EEESB_EEES9_SE_SG_Li256ELb1ELb1ELb1ELb0EEENS1_36VarlenDynamicPersistentTileSchedulerILi128ELi96ELi256ELi128ELb1ELb1ELb1ELb0ELb1ELb1EEEEEEEEEvNT_6ParamsE --------------------------
	.section	.nv.info._ZN7cutlass13device_kernelIN5flash11enable_sm90INS1_16FlashAttnFwdSm90INS1_25CollectiveMainloopFwdSm90ILi2EN4cute5tupleIJNS5_1CILi1EEES8_S8_EEENS6_IJNS7_ILi128EEENS7_ILi96EEENS7_ILi64EEEEEELi256ENS_10bfloat16_tEfNS_4arch4Sm90ELb0ELb0ELb0ELb1ELb0ELb1ELb0ELb1ELb0ELb1ELb1ELb0EEENS1_21CollectiveEpilogueFwdINS6_IJSA_NS7_ILi256EEESB_EEES9_SE_SG_Li256ELb1ELb1ELb1ELb0EEENS1_36VarlenDynamicPersistentTileSchedulerILi128ELi96ELi256ELi128ELb1ELb1ELb1ELb0ELb1ELb1EEEEEEEEEvNT_6ParamsE,"",@"SHT_CUDA_INFO"
	.sectionflags	@""
	.align	4


	//----- nvinfo : EIATTR_CUDA_API_VERSION
	.align		4
        /*0000*/ 	.byte	0x04, 0x37
        /*0002*/ 	.short	(.L_642 - .L_641)
.L_641:
        /*0004*/ 	.word	0x00000082


	//----- nvinfo : EIATTR_KPARAM_INFO
	.align		4
.L_642:
        /*0008*/ 	.byte	0x04, 0x17
        /*000a*/ 	.short	(.L_644 - .L_643)
.L_643:
        /*000c*/ 	.word	0x00000000
        /*0010*/ 	.short	0x0000
        /*0012*/ 	.short	0x0000
        /*0014*/ 	.byte	0x00, 0xf0, 0x01, 0x2a


	//----- nvinfo : EIATTR_SPARSE_MMA_MASK
	.align		4
.L_644:
        /*0018*/ 	.byte	0x03, 0x50
        /*001a*/ 	.short	0x0000


	//----- nvinfo : EIATTR_MAXREG_COUNT
	.align		4
        /*001c*/ 	.byte	0x03, 0x1b
        /*001e*/ 	.short	0x00a8


	//----- nvinfo : EIATTR_MERCURY_ISA_VERSION
	.align		4
        /*0020*/ 	.byte	0x03, 0x5f
        /*0022*/ 	.short	0x0101


	//----- nvinfo : EIATTR_VRC_CTA_INIT_COUNT
	.align		4
        /*0024*/ 	.byte	0x02, 0x4a
	.zero		1
	.zero		1


	//----- nvinfo : EIATTR_EXIT_INSTR_OFFSETS
	.align		4
        /*0028*/ 	.byte	0x04, 0x1c
        /*002a*/ 	.short	(.L_646 - .L_645)


	//   ....[0]....
.L_645:
        /*002c*/ 	.word	0x00000010


	//----- nvinfo : EIATTR_MAX_THREADS
	.align		4
.L_646:
        /*0030*/ 	.byte	0x04, 0x05
        /*0032*/ 	.short	(.L_648 - .L_647)
.L_647:
        /*0034*/ 	.word	0x00000180
        /*0038*/ 	.word	0x00000001
        /*003c*/ 	.word	0x00000001


	//----- nvinfo : EIATTR_CBANK_PARAM_SIZE
	.align		4
.L_648:
        /*0040*/ 	.byte	0x03, 0x19
        /*0042*/ 	.short	0x0a80


	//----- nvinfo : EIATTR_PARAM_CBANK
	.align		4
        /*0044*/ 	.byte	0x04, 0x0a
        /*0046*/ 	.short	(.L_650 - .L_649)
	.align		4
.L_649:
        /*0048*/ 	.word	index@(.nv.constant0._ZN7cutlass13device_kernelIN5flash11enable_sm90INS1_16FlashAttnFwdSm90INS1_25CollectiveMainloopFwdSm90ILi2EN4cute5tupleIJNS5_1CILi1EEES8_S8_EEENS6_IJNS7_ILi128EEENS7_ILi96EEENS7_ILi64EEEEEELi256ENS_10bfloat16_tEfNS_4arch4Sm90ELb0ELb0ELb0ELb1ELb0ELb1ELb0ELb1ELb0ELb1ELb1ELb0EEENS1_21CollectiveEpilogueFwdINS6_IJSA_NS7_ILi256EEESB_EEES9_SE_SG_Li256ELb1ELb1ELb1ELb0EEENS1_36VarlenDynamicPersistentTileSchedulerILi128ELi96ELi256ELi128ELb1ELb1ELb1ELb0ELb1ELb1EEEEEEEEEvNT_6ParamsE)
        /*004c*/ 	.short	0x0380
        /*004e*/ 	.short	0x0a80


	//----- nvinfo : EIATTR_SW_WAR
	.align		4
.L_650:
        /*0050*/ 	.byte	0x04, 0x36
        /*0052*/ 	.short	(.L_652 - .L_651)
.L_651:
        /*0054*/ 	.word	0x00000008
.L_652:


//--------------------- .nv.info._ZN7cutlass13device_kernelIN5flash11enable_sm90INS1_16FlashAttnFwdSm90INS1_25CollectiveMainloopFwdSm90ILi2EN4cute5tupleIJNS5_1CILi1EEES8_S8_EEENS6_IJNS7_ILi128EEENS7_ILi96EEENS7_ILi64EEEEEELi256ENS_10bfloat16_tEfNS_4arch4Sm90ELb0ELb0ELb0ELb1ELb0ELb0ELb1ELb1ELb0ELb1ELb1ELb0EEENS1_21CollectiveEpilogueFwdINS6_IJSA_NS7_ILi256EEESB_EEES9_SE_SG_Li256ELb1ELb1ELb1ELb0EEENS1_36VarlenDynamicPersistentTileSchedulerILi128ELi96ELi256ELi128ELb1ELb1ELb1ELb0ELb1ELb1EEEEEEEEEvNT_6ParamsE --------------------------
	.section	.nv.info._ZN7cutlass13device_kernelIN5flash11enable_sm90INS1_16FlashAttnFwdSm90INS1_25CollectiveMainloopFwdSm90ILi2EN4cute5tupleIJNS5_1CILi1EEES8_S8_EEENS6_IJNS7_ILi128EEENS7_ILi96EEENS7_ILi64EEEEEELi256ENS_10bfloat16_tEfNS_4arch4Sm90ELb0ELb0ELb0ELb1ELb0ELb0ELb1ELb1ELb0ELb1ELb1ELb0EEENS1_21CollectiveEpilogueFwdINS6_IJSA_NS7_ILi256EEESB_EEES9_SE_SG_Li256ELb1ELb1ELb1ELb0EEENS1_36VarlenDynamicPersistentTileSchedulerILi128ELi96ELi256ELi128ELb1ELb1ELb1ELb0ELb1ELb1EEEEEEEEEvNT_6ParamsE,"",@"SHT_CUDA_INFO"
	.sectionflags	@""
	.align	4


	//----- nvinfo : EIATTR_CUDA_API_VERSION
	.align		4
        /*0000*/ 	.byte	0x04, 0x37
        /*0002*/ 	.short	(.L_654 - .L_653)
.L_653:
        /*0004*/ 	.word	0x00000082


	//----- nvinfo : EIATTR_KPARAM_INFO
	.align		4
.L_654:
        /*0008*/ 	.byte	0x04, 0x17
        /*000a*/ 	.short	(.L_656 - .L_655)
.L_655:
        /*000c*/ 	.word	0x00000000
        /*0010*/ 	.short	0x0000
        /*0012*/ 	.short	0x0000
        /*0014*/ 	.byte	0x00, 0xf0, 0x01, 0x2e


	//----- nvinfo : EIATTR_SPARSE_MMA_MASK
	.align		4
.L_656:
        /*0018*/ 	.byte	0x03, 0x50
        /*001a*/ 	.short	0x0000


	//----- nvinfo : EIATTR_MAXREG_COUNT
	.align		4
        /*001c*/ 	.byte	0x03, 0x1b
        /*001e*/ 	.short	0x00a8


	//----- nvinfo : EIATTR_MERCURY_ISA_VERSION
	.align		4
        /*0020*/ 	.byte	0x03, 0x5f
        /*0022*/ 	.short	0x0101


	//----- nvinfo : EIATTR_VRC_CTA_INIT_COUNT
	.align		4
        /*0024*/ 	.byte	0x02, 0x4a
	.zero		1
	.zero		1


	//----- nvinfo : EIATTR_EXIT_INSTR_OFFSETS
	.align		4
        /*0028*/ 	.byte	0x04, 0x1c
        /*002a*/ 	.short	(.L_658 - .L_657)


	//   ....[0]....
.L_657:
        /*002c*/ 	.word	0x00000010


	//----- nvinfo : EIATTR_MAX_THREADS
	.align		4
.L_658:
        /*0030*/ 	.byte	0x04, 0x05
        /*0032*/ 	.short	(.L_660 - .L_659)
.L_659:
        /*0034*/ 	.word	0x00000180
        /*0038*/ 	.word	0x00000001
        /*003c*/ 	.word	0x00000001


	//----- nvinfo : EIATTR_CBANK_PARAM_SIZE
	.align		4
.L_660:
        /*0040*/ 	.byte	0x03, 0x19
        /*0042*/ 	.short	0x0b80


	//----- nvinfo : EIATTR_PARAM_CBANK
	.align		4
        /*0044*/ 	.byte	0x04, 0x0a
        /*0046*/ 	.short	(.L_662 - .L_661)
	.align		4
.L_661:
        /*0048*/ 	.word	index@(.nv.constant0._ZN7cutlass13device_kernelIN5flash11enable_sm90INS1_16FlashAttnFwdSm90INS1_25CollectiveMainloopFwdSm90ILi2EN4cute5tupleIJNS5_1CILi1EEES8_S8_EEENS6_IJNS7_ILi128EEENS7_ILi96EEENS7_ILi64EEEEEELi256ENS_10bfloat16_tEfNS_4arch4Sm90ELb0ELb0ELb0ELb1ELb0ELb0ELb1ELb1ELb0ELb1ELb1ELb0EEENS1_21CollectiveEpilogueFwdINS6_IJSA_NS7_ILi256EEESB_EEES9_SE_SG_Li256ELb1ELb1ELb1ELb0EEENS1_36VarlenDynamicPersistentTileSchedulerILi128ELi96ELi256ELi128ELb1ELb1ELb1ELb0ELb1ELb1EEEEEEEEEvNT_6ParamsE)
        /*004c*/ 	.short	0x0380
        /*004e*/ 	.short	0x0b80


	//----- nvinfo : EIATTR_SW_WAR
	.align		4
.L_662:
        /*0050*/ 	.byte	0x04, 0x36
        /*0052*/ 	.short	(.L_664 - .L_663)
.L_663:
        /*0054*/ 	.word	0x00000008
.L_664:


//--------------------- .nv.info._ZN7cutlass13device_kernelIN5flash11enable_sm90INS1_16FlashAttnFwdSm90INS1_25CollectiveMainloopFwdSm90ILi2EN4cute5tupleIJNS5_1CILi1EEES8_S8_EEENS6_IJNS7_ILi128EEENS7_ILi96EEENS7_ILi64EEEEEELi256ENS_10bfloat16_tEfNS_4arch4Sm90ELb0ELb0ELb0ELb1ELb0ELb1ELb1ELb1ELb0ELb1ELb1ELb0EEENS1_21CollectiveEpilogueFwdINS6_IJSA_NS7_ILi256EEESB_EEES9_SE_SG_Li256ELb1ELb1ELb1ELb0EEENS1_36VarlenDynamicPersistentTileSchedulerILi128ELi96ELi256ELi128ELb1ELb1ELb1ELb0ELb1ELb1EEEEEEEEEvNT_6ParamsE --------------------------
	.section	.nv.info._ZN7cutlass13device_kernelIN5flash11enable_sm90INS1_16FlashAttnFwdSm90INS1_25CollectiveMainloopFwdSm90ILi2EN4cute5tupleIJNS5_1CILi1EEES8_S8_EEENS6_IJNS7_ILi128EEENS7_ILi96EEENS7_ILi64EEEEEELi256ENS_10bfloat16_tEfNS_4arch4Sm90ELb0ELb0ELb0ELb1ELb0ELb1ELb1ELb1ELb0ELb1ELb1ELb0EEENS1_21CollectiveEpilogueFwdINS6_IJSA_NS7_ILi256EEESB_EEES9_SE_SG_Li256ELb1ELb1ELb1ELb0EEENS1_36VarlenDynamicPersistentTileSchedulerILi128ELi96ELi256ELi128ELb1ELb1ELb1ELb0ELb1ELb1EEEEEEEEEvNT_6ParamsE,"",@"SHT_CUDA_INFO"
	.sectionflags	@""
	.align	4


	//----- nvinfo : EIATTR_CUDA_API_VERSION
	.align		4
        /*0000*/ 	.byte	0x04, 0x37
        /*0002*/ 	.short	(.L_666 - .L_665)
.L_665:
        /*0004*/ 	.word	0x00000082


	//----- nvinfo : EIATTR_KPARAM_INFO
	.align		4
.L_666:
        /*0008*/ 	.byte	0x04, 0x17
        /*000a*/ 	.short	(.L_668 - .L_667)
.L_667:
        /*000c*/ 	.word	0x00000000
        /*0010*/ 	.short	0x0000
        /*0012*/ 	.short	0x0000
        /*0014*/ 	.byte	0x00, 0xf0, 0x01, 0x2e


	//----- nvinfo : EIATTR_SPARSE_MMA_MASK
	.align		4
.L_668:
        /*0018*/ 	.byte	0x03, 0x50
        /*001a*/ 	.short	0x0000


	//----- nvinfo : EIATTR_MAXREG_COUNT
	.align		4
        /*001c*/ 	.byte	0x03, 0x1b
        /*001e*/ 	.short	0x00a8


	//----- nvinfo : EIATTR_MERCURY_ISA_VERSION
	.align		4
        /*0020*/ 	.byte	0x03, 0x5f
        /*0022*/ 	.short	0x0101


	//----- nvinfo : EIATTR_VRC_CTA_INIT_COUNT
	.align		4
        /*0024*/ 	.byte	0x02, 0x4a
	.zero		1
	.zero		1


	//----- nvinfo : EIATTR_EXIT_INSTR_OFFSETS
	.align		4
        /*0028*/ 	.byte	0x04, 0x1c
        /*002a*/ 	.short	(.L_670 - .L_669)


	//   ....[0]....
.L_669:
        /*002c*/ 	.word	0x00000010


	//----- nvinfo : EIATTR_MAX_THREADS
	.align		4
.L_670:
        /*0030*/ 	.byte	0x04, 0x05
        /*0032*/ 	.short	(.L_672 - .L_671)
.L_671:
        /*0034*/ 	.word	0x00000180
        /*0038*/ 	.word	0x00000001
        /*003c*/ 	.word	0x00000001


	//----- nvinfo : EIATTR_CBANK_PARAM_SIZE
	.align		4
.L_672:
        /*0040*/ 	.byte	0x03, 0x19
        /*0042*/ 	.short	0x0b80


	//----- nvinfo : EIATTR_PARAM_CBANK
	.align		4
        /*0044*/ 	.byte	0x04, 0x0a
        /*0046*/ 	.short	(.L_674 - .L_673)
	.align		4
.L_673:
        /*0048*/ 	.word	index@(.nv.constant0._ZN7cutlass13device_kernelIN5flash11enable_sm90INS1_16FlashAttnFwdSm90INS1_25CollectiveMainloopFwdSm90ILi2EN4cute5tupleIJNS5_1CILi1EEES8_S8_EEENS6_IJNS7_ILi128EEENS7_ILi96EEENS7_ILi64EEEEEELi256ENS_10bfloat16_tEfNS_4arch4Sm90ELb0ELb0ELb0ELb1ELb0ELb1ELb1ELb1ELb0ELb1ELb1ELb0EEENS1_21CollectiveEpilogueFwdINS6_IJSA_NS7_ILi256EEESB_EEES9_SE_SG_Li256ELb1ELb1ELb1ELb0EEENS1_36VarlenDynamicPersistentTileSchedulerILi128ELi96ELi256ELi128ELb1ELb1ELb1ELb0ELb1ELb1EEEEEEEEEvNT_6ParamsE)
        /*004c*/ 	.short	0x0380
        /*004e*/ 	.short	0x0b80


	//----- nvinfo : EIATTR_SW_WAR
	.align		4
.L_674:
        /*0050*/ 	.byte	0x04, 0x36
        /*0052*/ 	.short	(.L_676 - .L_675)
.L_675:
        /*0054*/ 	.word	0x00000008
.L_676:


//--------------------- .nv.info._ZN7cutlass13device_kernelIN5flash11enable_sm90INS1_16FlashAttnFwdSm90INS1_25CollectiveMainloopFwdSm90ILi2EN4cute5tupleIJNS5_1CILi1EEES8_S8_EEENS6_IJNS7_ILi128EEENS7_ILi96EEENS7_ILi64EEEEEELi256ENS_10bfloat16_tEfNS_4arch4Sm90ELb0ELb1ELb0ELb0ELb0ELb0ELb0ELb1ELb0ELb1ELb1ELb0EEENS1_21CollectiveEpilogueFwdINS6_IJSA_NS7_ILi256EEESB_EEES9_SE_SG_Li256ELb0ELb1ELb1ELb0EEENS1_19SingleTileSchedulerILb0ELb1ELb1ELi128EEEEEEEEEvNT_6ParamsE --------------------------
	.section	.nv.info._ZN7cutlass13device_kernelIN5flash11enable_sm90INS1_16FlashAttnFwdSm90INS1_25CollectiveMainloopFwdSm90ILi2EN4cute5tupleIJNS5_1CILi1EEES8_S8_EEENS6_IJNS7_ILi128EEENS7_ILi96EEENS7_ILi64EEEEEELi256ENS_10bfloat16_tEfNS_4arch4Sm90ELb0ELb1ELb0ELb0ELb0ELb0ELb0ELb1ELb0ELb1ELb1ELb0EEENS1_21CollectiveEpilogueFwdINS6_IJSA_NS7_ILi256EEESB_EEES9_SE_SG_Li256ELb0ELb1ELb1ELb0EEENS1_19SingleTileSchedulerILb0ELb1ELb1ELi128EEEEEEEEEvNT_6ParamsE,"",@"SHT_CUDA_INFO"
	.sectionflags	@""
	.align	4


	//----- nvinfo : EIATTR_CUDA_API_VERSION
	.align		4
        /*0000*/ 	.byte	0x04, 0x37
        /*0002*/ 	.short	(.L_678 - .L_677)
.L_677:
        /*0004*/ 	.word	0x00000082


	//----- nvinfo : EIATTR_KPARAM_INFO
	.align		4
.L_678:
        /*0008*/ 	.byte	0x04, 0x17
        /*000a*/ 	.short	(.L_680 - .L_679)
.L_679:
        /*000c*/ 	.word	0x00000000
        /*0010*/ 	.short	0x0000
        /*0012*/ 	.short	0x0000
        /*0014*/ 	.byte	0x00, 0xf0, 0x01, 0x28


	//----- nvinfo : EIATTR_SPARSE_MMA_MASK
	.align		4
.L_680:
        /*0018*/ 	.byte	0x03, 0x50
        /*001a*/ 	.short	0x0000


	//----- nvinfo : EIATTR_MAXREG_COUNT
	.align		4
        /*001c*/ 	.byte	0x03, 0x1b
        /*001e*/ 	.short	0x00a8


	//----- nvinfo : EIATTR_MERCURY_ISA_VERSION
	.align		4
        /*0020*/ 	.byte	0x03, 0x5f
        /*0022*/ 	.short	0x0101


	//----- nvinfo : EIATTR_VRC_CTA_INIT_COUNT
	.align		4
        /*0024*/ 	.byte	0x02, 0x4a
	.zero		1
	.zero		1


	//----- nvinfo : EIATTR_EXIT_INSTR_OFFSETS
	.align		4
        /*0028*/ 	.byte	0x04, 0x1c
        /*002a*/ 	.short	(.L_682 - .L_681)


	//   ....[0]....
.L_681:
        /*002c*/ 	.word	0x00000010


	//----- nvinfo : EIATTR_MAX_THREADS
	.align		4
.L_682:
        /*0030*/ 	.byte	0x04, 0x05
        /*0032*/ 	.short	(.L_684 - .L_683)
.L_683:
        /*0034*/ 	.word	0x00000180
        /*0038*/ 	.word	0x00000001
        /*003c*/ 	.word	0x00000001


	//----- nvinfo : EIATTR_CBANK_PARAM_SIZE
	.align		4
.L_684:
        /*0040*/ 	.byte	0x03, 0x19
        /*0042*/ 	.short	0x0a00


	//----- nvinfo : EIATTR_PARAM_CBANK
	.align		4
        /*0044*/ 	.byte	0x04, 0x0a
        /*0046*/ 	.short	(.L_686 - .L_685)
	.align		4
.L_685:
        /*0048*/ 	.word	index@(.nv.constant0._ZN7cutlass13device_kernelIN5flash11enable_sm90INS1_16FlashAttnFwdSm90INS1_25CollectiveMainloopFwdSm90ILi2EN4cute5tupleIJNS5_1CILi1EEES8_S8_EEENS6_IJNS7_ILi128EEENS7_ILi96EEENS7_ILi64EEEEEELi256ENS_10bfloat16_tEfNS_4arch4Sm90ELb0ELb1ELb0ELb0ELb0ELb0ELb0ELb1ELb0ELb1ELb1ELb0EEENS1_21CollectiveEpilogueFwdINS6_IJSA_NS7_ILi256EEESB_EEES9_SE_SG_Li256ELb0ELb1ELb1ELb0EEENS1_19SingleTileSchedulerILb0ELb1ELb1ELi128EEEEEEEEEvNT_6ParamsE)
        /*004c*/ 	.short	0x0380
        /*004e*/ 	.short	0x0a00


	//----- nvinfo : EIATTR_SW_WAR
	.align		4
.L_686:
        /*0050*/ 	.byte	0x04, 0x36
        /*0052*/ 	.short	(.L_688 - .L_687)
.L_687:
        /*0054*/ 	.word	0x00000008
.L_688:


//--------------------- .nv.info._ZN7cutlass13device_kernelIN5flash11enable_sm90INS1_16FlashAttnFwdSm90INS1_25CollectiveMainloopFwdSm90ILi2EN4cute5tupleIJNS5_1CILi1EEES8_S8_EEENS6_IJNS7_ILi128EEENS7_ILi96EEENS7_ILi64EEEEEELi256ENS_10bfloat16_tEfNS_4arch4Sm90ELb0ELb1ELb0ELb0ELb0ELb0ELb1ELb1ELb0ELb1ELb1ELb0EEENS1_21CollectiveEpilogueFwdINS6_IJSA_NS7_ILi256EEESB_EEES9_SE_SG_Li256ELb0ELb1ELb1ELb0EEENS1_19SingleTileSchedulerILb0ELb1ELb1ELi128EEEEEEEEEvNT_6ParamsE --------------------------
	.section	.nv.info._ZN7cutlass13device_kernelIN5flash11enable_sm90INS1_16FlashAttnFwdSm90INS1_25CollectiveMainloopFwdSm90ILi2EN4cute5tupleIJNS5_1CILi1EEES8_S8_EEENS6_IJNS7_ILi128EEENS7_ILi96EEENS7_ILi64EEEEEELi256ENS_10bfloat16_tEfNS_4arch4Sm90ELb0ELb1ELb0ELb0ELb0ELb0ELb1ELb1ELb0ELb1ELb1ELb0EEENS1_21CollectiveEpilogueFwdINS6_IJSA_NS7_ILi256EEESB_EEES9_SE_SG_Li256ELb0ELb1ELb1ELb0EEENS1_19SingleTileSchedulerILb0ELb1ELb1ELi128EEEEEEEEEvNT_6ParamsE,"",@"SHT_CUDA_INFO"
	.sectionflags	@""
	.align	4


	//----- nvinfo : EIATTR_CUDA_API_VERSION
	.align		4
        /*0000*/ 	.byte	0x04, 0x37
        /*0002*/ 	.short	(.L_690 - .L_689)
.L_689:
        /*0004*/ 	.word	0x00000082


	//----- nvinfo : EIATTR_KPARAM_INFO
	.align		4
.L_690:
        /*0008*/ 	.byte	0x04, 0x17
        /*000a*/ 	.short	(.L_692 - .L_691)
.L_691:
        /*000c*/ 	.word	0x00000000
        /*0010*/ 	.short	0x0000
        /*0012*/ 	.short	0x0000
        /*0014*/ 	.byte	0x00, 0xf0, 0x01, 0x2c


	//----- nvinfo : EIATTR_SPARSE_MMA_MASK
	.align		4
.L_692:
        /*0018*/ 	.byte	0x03, 0x50
        /*001a*/ 	.short	0x0000


	//----- nvinfo : EIATTR_MAXREG_COUNT
	.align		4
        /*001c*/ 	.byte	0x03, 0x1b
        /*001e*/ 	.short	0x00a8


	//----- nvinfo : EIATTR_MERCURY_ISA_VERSION
	.align		4
        /*0020*/ 	.byte	0x03, 0x5f
        /*0022*/ 	.short	0x0101


	//----- nvinfo : EIATTR_VRC_CTA_INIT_COUNT
	.align		4
        /*0024*/ 	.byte	0x02, 0x4a
	.zero		1
	.zero		1


	//----- nvinfo : EIATTR_EXIT_INSTR_OFFSETS
	.align		4
        /*0028*/ 	.byte	0x04, 0x1c
        /*002a*/ 	.short	(.L_694 - .L_693)


	//   ....[0]....
.L_693:
        /*002c*/ 	.word	0x00000010


	//----- nvinfo : EIATTR_MAX_THREADS
	.align		4
.L_694:
        /*0030*/ 	.byte	0x04, 0x05
        /*0032*/ 	.short	(.L_696 - .L_695)
.L_695:
        /*0034*/ 	.word	0x00000180
        /*0038*/ 	.word	0x00000001
        /*003c*/ 	.word	0x00000001


	//----- nvinfo : EIATTR_CBANK_PARAM_SIZE
	.align		4
.L_696:
        /*0040*/ 	.byte	0x03, 0x19
        /*0042*/ 	.short	0x0b00


	//----- nvinfo : EIATTR_PARAM_CBANK
	.align		4
        /*0044*/ 	.byte	0x04, 0x0a
        /*0046*/ 	.short	(.L_698 - .L_697)
	.align		4
.L_697:
        /*0048*/ 	.word	index@(.nv.constant0._ZN7cutlass13device_kernelIN5flash11enable_sm90INS1_16FlashAttnFwdSm90INS1_25CollectiveMainloopFwdSm90ILi2EN4cute5tupleIJNS5_1CILi1EEES8_S8_EEENS6_IJNS7_ILi128EEENS7_ILi96EEENS7_ILi64EEEEEELi256ENS_10bfloat16_tEfNS_4arch4Sm90ELb0ELb1ELb0ELb0ELb0ELb0ELb1ELb1ELb0ELb1ELb1ELb0EEENS1_21CollectiveEpilogueFwdINS6_IJSA_NS7_ILi256EEESB_EEES9_SE_SG_Li256ELb0ELb1ELb1ELb0EEENS1_19SingleTileSchedulerILb0ELb1ELb1ELi128EEEEEEEEEvNT_6ParamsE)
        /*004c*/ 	.short	0x0380
        /*004e*/ 	.short	0x0b00


	//----- nvinfo : EIATTR_SW_WAR
	.align		4
.L_698:
        /*0050*/ 	.byte	0x04, 0x36
        /*0052*/ 	.short	(.L_700 - .L_699)
.L_699:
        /*0054*/ 	.word	0x00000008
.L_700:


//--------------------- .nv.info._ZN7cutlass13device_kernelIN5flash11enable_sm90INS1_16FlashAttnFwdSm90INS1_25CollectiveMainloopFwdSm90ILi2EN4cute5tupleIJNS5_1CILi1EEES8_S8_EEENS6_IJNS7_ILi128EEENS7_ILi96EEENS7_ILi64EEEEEELi256ENS_10bfloat16_tEfNS_4arch4Sm90ELb0ELb1ELb0ELb1ELb0ELb0ELb0ELb1ELb0ELb1ELb1ELb0EEENS1_21CollectiveEpilogueFwdINS6_IJSA_NS7_ILi256EEESB_EEES9_SE_SG_Li256ELb1ELb1ELb1ELb0EEENS1_36VarlenDynamicPersistentTileSchedulerILi128ELi96ELi256ELi128ELb1ELb1ELb1ELb1ELb0ELb1EEEEEEEEEvNT_6ParamsE --------------------------
	.section	.nv.info._ZN7cutlass13device_kernelIN5flash11enable_sm90INS1_16FlashAttnFwdSm90INS1_25CollectiveMainloopFwdSm90ILi2EN4cute5tupleIJNS5_1CILi1EEES8_S8_EEENS6_IJNS7_ILi128EEENS7_ILi96EEENS7_ILi64EEEEEELi256ENS_10bfloat16_tEfNS_4arch4Sm90ELb0ELb1ELb0ELb1ELb0ELb0ELb0ELb1ELb0ELb1ELb1ELb0EEENS1_21CollectiveEpilogueFwdINS6_IJSA_NS7_ILi256EEESB_EEES9_SE_SG_Li256ELb1ELb1ELb1ELb0EEENS1_36VarlenDynamicPersistentTileSchedulerILi128ELi96ELi256ELi128ELb1ELb1ELb1ELb1ELb0ELb1EEEEEEEEEvNT_6ParamsE,"",@"SHT_CUDA_INFO"
	.sectionflags	@""
	.align	4


	//----- nvinfo : EIATTR_CUDA_API_VERSION
	.align		4
        /*0000*/ 	.byte	0x04, 0x37
        /*0002*/ 	.short	(.L_702 - .L_701)
.L_701:
        /*0004*/ 	.word	0x00000082


	//----- nvinfo : EIATTR_KPARAM_INFO
	.align		4
.L_702:
        /*0008*/ 	.byte	0x04, 0x17
        /*000a*/ 	.short	(.L_704 - .L_703)
.L_703:
        /*000c*/ 	.word	0x00000000
        /*0010*/ 	.short	0x0000
        /*0012*/ 	.short	0x0000
        /*0014*/ 	.byte	0x00, 0xf0, 0x01, 0x2a


	//----- nvinfo : EIATTR_SPARSE_MMA_MASK
	.align		4
.L_704:
        /*0018*/ 	.byte	0x03, 0x50
        /*001a*/ 	.short	0x0000


	//----- nvinfo : EIATTR_MAXREG_COUNT
	.align		4
        /*001c*/ 	.byte	0x03, 0x1b
        /*001e*/ 	.short	0x00a8


	//----- nvinfo : EIATTR_MERCURY_ISA_VERSION
	.align		4
        /*0020*/ 	.byte	0x03, 0x5f
        /*0022*/ 	.short	0x0101


	//----- nvinfo : EIATTR_VRC_CTA_INIT_COUNT
	.align		4
        /*0024*/ 	.byte	0x02, 0x4a
	.zero		1
	.zero		1


	//----- nvinfo : EIATTR_EXIT_INSTR_OFFSETS
	.align		4
        /*0028*/ 	.byte	0x04, 0x1c
        /*002a*/ 	.short	(.L_706 - .L_705)


	//   ....[0]....
.L_705:
        /*002c*/ 	.word	0x00000010


	//----- nvinfo : EIATTR_MAX_THREADS
	.align		4
.L_706:
        /*0030*/ 	.byte	0x04, 0x05
        /*0032*/ 	.short	(.L_708 - .L_707)
.L_707:
        /*0034*/ 	.word	0x00000180
        /*0038*/ 	.word	0x00000001
        /*003c*/ 	.word	0x00000001


	//----- nvinfo : EIATTR_CBANK_PARAM_SIZE
	.align		4
.L_708:
        /*0040*/ 	.byte	0x03, 0x19
        /*0042*/ 	.short	0x0a80


	//----- nvinfo : EIATTR_PARAM_CBANK
	.align		4
        /*0044*/ 	.byte	0x04, 0x0a
        /*0046*/ 	.short	(.L_710 - .L_709)
	.align		4
.L_709:
        /*0048*/ 	.word	index@(.nv.constant0._ZN7cutlass13device_kernelIN5flash11enable_sm90INS1_16FlashAttnFwdSm90INS1_25CollectiveMainloopFwdSm90ILi2EN4cute5tupleIJNS5_1CILi1EEES8_S8_EEENS6_IJNS7_ILi128EEENS7_ILi96EEENS7_ILi64EEEEEELi256ENS_10bfloat16_tEfNS_4arch4Sm90ELb0ELb1ELb0ELb1ELb0ELb0ELb0ELb1ELb0ELb1ELb1ELb0EEENS1_21CollectiveEpilogueFwdINS6_IJSA_NS7_ILi256EEESB_EEES9_SE_SG_Li256ELb1ELb1ELb1ELb0EEENS1_36VarlenDynamicPersistentTileSchedulerILi128ELi96ELi256ELi128ELb1ELb1ELb1ELb1ELb0ELb1EEEEEEEEEvNT_6ParamsE)
        /*004c*/ 	.short	0x0380
        /*004e*/ 	.short	0x0a80


	//----- nvinfo : EIATTR_SW_WAR
	.align		4
.L_710:
        /*0050*/ 	.byte	0x04, 0x36
        /*0052*/ 	.short	(.L_712 - .L_711)
.L_711:
        /*0054*/ 	.word	0x00000008
.L_712:


//--------------------- .nv.info._ZN7cutlass13device_kernelIN5flash11enable_sm90INS1_16FlashAttnFwdSm90INS1_25CollectiveMainloopFwdSm90ILi2EN4cute5tupleIJNS5_1CILi1EEES8_S8_EEENS6_IJNS7_ILi128EEENS7_ILi96EEENS7_ILi64EEEEEELi256ENS_10bfloat16_tEfNS_4arch4Sm90ELb0ELb1ELb0ELb1ELb0ELb1ELb0ELb1ELb0ELb1ELb1ELb0EEENS1_21CollectiveEpilogueFwdINS6_IJSA_NS7_ILi256EEESB_EEES9_SE_SG_Li256ELb1ELb1ELb1ELb0EEENS1_36VarlenDynamicPersistentTileSchedulerILi128ELi96ELi256ELi128ELb1ELb1ELb1ELb1ELb0ELb1EEEEEEEEEvNT_6ParamsE --------------------------
	.section	.nv.info._ZN7cutlass13device_kernelIN5flash11enable_sm90INS1_16FlashAttnFwdSm90INS1_25CollectiveMainloopFwdSm90ILi2EN4cute5tupleIJNS5_1CILi1EEES8_S8_EEENS6_IJNS7_ILi128EEENS7_ILi96EEENS7_ILi64EEEEEELi256ENS_10bfloat16_tEfNS_4arch4Sm90ELb0ELb1ELb0ELb1ELb0ELb1ELb0ELb1ELb0ELb1ELb1ELb0EEENS1_21CollectiveEpilogueFwdINS6_IJSA_NS7_ILi256EEESB_EEES9_SE_SG_Li256ELb1ELb1ELb1ELb0EEENS1_36VarlenDynamicPersistentTileSchedulerILi128ELi96ELi256ELi128ELb1ELb1ELb1ELb1ELb0ELb1EEEEEEEEEvNT_6ParamsE,"",@"SHT_CUDA_INFO"
	.sectionflags	@""
	.align	4


	//----- nvinfo : EIATTR_CUDA_API_VERSION
	.align		4
        /*0000*/ 	.byte	0x04, 0x37
        /*0002*/ 	.short	(.L_714 - .L_713)
.L_713:
        /*0004*/ 	.word	0x00000082


	//----- nvinfo : EIATTR_KPARAM_INFO
	.align		4
.L_714:
        /*0008*/ 	.byte	0x04, 0x17
        /*000a*/ 	.short	(.L_716 - .L_715)
.L_715:
        /*000c*/ 	.word	0x00000000
        /*0010*/ 	.short	0x0000
        /*0012*/ 	.short	0x0000
        /*0014*/ 	.byte	0x00, 0xf0, 0x01, 0x2a


	//----- nvinfo : EIATTR_SPARSE_MMA_MASK
	.align		4
.L_716:
        /*0018*/ 	.byte	0x03, 0x50
        /*001a*/ 	.short	0x0000


	//----- nvinfo : EIATTR_MAXREG_COUNT
	.align		4
        /*001c*/ 	.byte	0x03, 0x1b
        /*001e*/ 	.short	0x00a8


	//----- nvinfo : EIATTR_MERCURY_ISA_VERSION
	.align		4
        /*0020*/ 	.byte	0x03, 0x5f
        /*0022*/ 	.short	0x0101


	//----- nvinfo : EIATTR_VRC_CTA_INIT_COUNT
	.align		4
        /*0024*/ 	.byte	0x02, 0x4a
	.zero		1
	.zero		1


	//----- nvinfo : EIATTR_EXIT_INSTR_OFFSETS
	.align		4
        /*0028*/ 	.byte	0x04, 0x1c
        /*002a*/ 	.short	(.L_718 - .L_717)


	//   ....[0]....
.L_717:
        /*002c*/ 	.word	0x00000010


	//----- nvinfo : EIATTR_MAX_THREADS
	.align		4
.L_718:
        /*0030*/ 	.byte	0x04, 0x05
        /*0032*/ 	.short	(.L_720 - .L_719)
.L_719:
        /*0034*/ 	.word	0x00000180
        /*0038*/ 	.word	0x00000001
        /*003c*/ 	.word	0x00000001


	//----- nvinfo : EIATTR_CBANK_PARAM_SIZE
	.align		4
.L_720:
        /*0040*/ 	.byte	0x03, 0x19
        /*0042*/ 	.short	0x0a80


	//----- nvinfo : EIATTR_PARAM_CBANK
	.align		4
        /*0044*/ 	.byte	0x04, 0x0a
        /*0046*/ 	.short	(.L_722 - .L_721)
	.align		4
.L_721:
        /*0048*/ 	.word	index@(.nv.constant0._ZN7cutlass13device_kernelIN5flash11enable_sm90INS1_16FlashAttnFwdSm90INS1_25CollectiveMainloopFwdSm90ILi2EN4cute5tupleIJNS5_1CILi1EEES8_S8_EEENS6_IJNS7_ILi128EEENS7_ILi96EEENS7_ILi64EEEEEELi256ENS_10bfloat16_tEfNS_4arch4Sm90ELb0ELb1ELb0ELb1ELb0ELb1ELb0ELb1ELb0ELb1ELb1ELb0EEENS1_21CollectiveEpilogueFwdINS6_IJSA_NS7_ILi256EEESB_EEES9_SE_SG_Li256ELb1ELb1ELb1ELb0EEENS1_36VarlenDynamicPersistentTileSchedulerILi128ELi96ELi256ELi128ELb1ELb1ELb1ELb1ELb0ELb1EEEEEEEEEvNT_6ParamsE)
        /*004c*/ 	.short	0x0380
        /*004e*/ 	.short	0x0a80


	//----- nvinfo : EIATTR_SW_WAR
	.align		4
.L_722:
        /*0050*/ 	.byte	0x04, 0x36
        /*0052*/ 	.short	(.L_724 - .L_723)
.L_723:
        /*0054*/ 	.word	0x00000008
.L_724:


//--------------------- .nv.info._ZN7cutlass13device_kernelIN5flash11enable_sm90INS1_16FlashAttnFwdSm90INS1_25CollectiveMainloopFwdSm90ILi2EN4cute5tupleIJNS5_1CILi1EEES8_S8_EEENS6_IJNS7_ILi128EEENS7_ILi96EEENS7_ILi64EEEEEELi256ENS_10bfloat16_tEfNS_4arch4Sm90ELb0ELb1ELb0ELb1ELb0ELb0ELb1ELb1ELb0ELb1ELb1ELb0EEENS1_21CollectiveEpilogueFwdINS6_IJSA_NS7_ILi256EEESB_EEES9_SE_SG_Li256ELb1ELb1ELb1ELb0EEENS1_36VarlenDynamicPersistentTileSchedulerILi128ELi96ELi256ELi128ELb1ELb1ELb1ELb1ELb0ELb1EEEEEEEEEvNT_6ParamsE --------------------------
	.section	.nv.info._ZN7cutlass13device_kernelIN5flash11enable_sm90INS1_16FlashAttnFwdSm90INS1_25CollectiveMainloopFwdSm90ILi2EN4cute5tupleIJNS5_1CILi1EEES8_S8_EEENS6_IJNS7_ILi128EEENS7_ILi96EEENS7_ILi64EEEEEELi256ENS_10bfloat16_tEfNS_4arch4Sm90ELb0ELb1ELb0ELb1ELb0ELb0ELb1ELb1ELb0ELb1ELb1ELb0EEENS1_21CollectiveEpilogueFwdINS6_IJSA_NS7_ILi256EEESB_EEES9_SE_SG_Li256ELb1ELb1ELb1ELb0EEENS1_36VarlenDynamicPersistentTileSchedulerILi128ELi96ELi256ELi128ELb1ELb1ELb1ELb1ELb0ELb1EEEEEEEEEvNT_6ParamsE,"",@"SHT_CUDA_INFO"
	.sectionflags	@""
	.align	4


	//----- nvinfo : EIATTR_CUDA_API_VERSION
	.align		4
        /*0000*/ 	.byte	0x04, 0x37
        /*0002*/ 	.short	(.L_726 - .L_725)
.L_725:
        /*0004*/ 	.word	0x00000082


	//----- nvinfo : EIATTR_KPARAM_INFO
	.align		4
.L_726:
        /*0008*/ 	.byte	0x04, 0x17
        /*000a*/ 	.short	(.L_728 - .L_727)
.L_727:
        /*000c*/ 	.word	0x00000000
        /*0010*/ 	.short	0x0000
        /*0012*/ 	.short	0x0000
        /*0014*/ 	.byte	0x00, 0xf0, 0x01, 0x2e


	//----- nvinfo : EIATTR_SPARSE_MMA_MASK
	.align		4
.L_728:
        /*0018*/ 	.byte	0x03, 0x50
        /*001a*/ 	.short	0x0000


	//----- nvinfo : EIATTR_MAXREG_COUNT
	.align		4
        /*001c*/ 	.byte	0x03, 0x1b
        /*001e*/ 	.short	0x00a8


	//----- nvinfo : EIATTR_MERCURY_ISA_VERSION
	.align		4
        /*0020*/ 	.byte	0x03, 0x5f
        /*0022*/ 	.short	0x0101


	//----- nvinfo : EIATTR_VRC_CTA_INIT_COUNT
	.align		4
        /*0024*/ 	.byte	0x02, 0x4a
	.zero		1
	.zero		1


	//----- nvinfo : EIATTR_EXIT_INSTR_OFFSETS
	.align		4
        /*0028*/ 	.byte	0x04, 0x1c
        /*002a*/ 	.short	(.L_730 - .L_729)


	//   ....[0]....
.L_729:
        /*002c*/ 	.word	0x00000010


	//----- nvinfo : EIATTR_MAX_THREADS
	.align		4
.L_730:
        /*0030*/ 	.byte	0x04, 0x05
        /*0032*/ 	.short	(.L_732 - .L_731)
.L_731:
        /*0034*/ 	.word	0x00000180
        /*0038*/ 	.word	0x00000001
        /*003c*/ 	.word	0x00000001


	//----- nvinfo : EIATTR_CBANK_PARAM_SIZE
	.align		4
.L_732:
        /*0040*/ 	.byte	0x03, 0x19
        /*0042*/ 	.short	0x0b80


	//----- nvinfo : EIATTR_PARAM_CBANK
	.align		4
        /*0044*/ 	.byte	0x04, 0x0a
        /*0046*/ 	.short	(.L_734 - .L_733)
	.align		4
.L_733:
        /*0048*/ 	.word	index@(.nv.constant0._ZN7cutlass13device_kernelIN5flash11enable_sm90INS1_16FlashAttnFwdSm90INS1_25CollectiveMainloopFwdSm90ILi2EN4cute5tupleIJNS5_1CILi1EEES8_S8_EEENS6_IJNS7_ILi128EEENS7_ILi96EEENS7_ILi64EEEEEELi256ENS_10bfloat16_tEfNS_4arch4Sm90ELb0ELb1ELb0ELb1ELb0ELb0ELb1ELb1ELb0ELb1ELb1ELb0EEENS1_21CollectiveEpilogueFwdINS6_IJSA_NS7_ILi256EEESB_EEES9_SE_SG_Li256ELb1ELb1ELb1ELb0EEENS1_36VarlenDynamicPersistentTileSchedulerILi128ELi96ELi256ELi128ELb1ELb1ELb1ELb1ELb0ELb1EEEEEEEEEvNT_6ParamsE)
        /*004c*/ 	.short	0x0380
        /*004e*/ 	.short	0x0b80


	//----- nvinfo : EIATTR_SW_WAR
	.align		4
.L_734:
        /*0050*/ 	.byte	0x04, 0x36
        /*0052*/ 	.short	(.L_736 - .L_735)
.L_735:
        /*0054*/ 	.word	0x00000008
.L_736:


//--------------------- .nv.info._ZN7cutlass13device_kernelIN5flash11enable_sm90INS1_16FlashAttnFwdSm90INS1_25CollectiveMainloopFwdSm90ILi2EN4cute5tupleIJNS5_1CILi1EEES8_S8_EEENS6_IJNS7_ILi128EEENS7_ILi96EEENS7_ILi64EEEEEELi256ENS_10bfloat16_tEfNS_4arch4Sm90ELb0ELb1ELb0ELb1ELb0ELb1ELb1ELb1ELb0ELb1ELb1ELb0EEENS1_21CollectiveEpilogueFwdINS6_IJSA_NS7_ILi256EEESB_EEES9_SE_SG_Li256ELb1ELb1ELb1ELb0EEENS1_36VarlenDynamicPersistentTileSchedulerILi128ELi96ELi256ELi128ELb1ELb1ELb1ELb1ELb0ELb1EEEEEEEEEvNT_6ParamsE --------------------------
	.section	.nv.info._ZN7cutlass13device_kernelIN5flash11enable_sm90INS1_16FlashAttnFwdSm90INS1_25CollectiveMainloopFwdSm90ILi2EN4cute5tupleIJNS5_1CILi1EEES8_S8_EEENS6_IJNS7_ILi128EEENS7_ILi96EEENS7_ILi64EEEEEELi256ENS_10bfloat16_tEfNS_4arch4Sm90ELb0ELb1ELb0ELb1ELb0ELb1ELb1ELb1ELb0ELb1ELb1ELb0EEENS1_21CollectiveEpilogueFwdINS6_IJSA_NS7_ILi256EEESB_EEES9_SE_SG_Li256ELb1ELb1ELb1ELb0EEENS1_36VarlenDynamicPersistentTileSchedulerILi128ELi96ELi256ELi128ELb1ELb1ELb1ELb1ELb0ELb1EEEEEEEEEvNT_6ParamsE,"",@"SHT_CUDA_INFO"
	.sectionflags	@""
	.align	4


	//----- nvinfo : EIATTR_CUDA_API_VERSION
	.align		4
        /*0000*/ 	.byte	0x04, 0x37
        /*0002*/ 	.short	(.L_738 - .L_737)
.L_737:
        /*0004*/ 	.word	0x00000082


	//----- nvinfo : EIATTR_KPARAM_INFO
	.align		4
.L_738:
        /*0008*/ 	.byte	0x04, 0x17
        /*000a*/ 	.short	(.L_740 - .L_739)
.L_739:
        /*000c*/ 	.word	0x00000000
        /*0010*/ 	.short	0x0000
        /*0012*/ 	.short	0x0000
        /*0014*/ 	.byte	0x00, 0xf0, 0x01, 0x2e


	//----- nvinfo : EIATTR_SPARSE_MMA_MASK
	.align		4
.L_740:
        /*0018*/ 	.byte	0x03, 0x50
        /*001a*/ 	.short	0x0000


	//----- nvinfo : EIATTR_MAXREG_COUNT
	.align		4
        /*001c*/ 	.byte	0x03, 0x1b
        /*001e*/ 	.short	0x00a8


	//----- nvinfo : EIATTR_MERCURY_ISA_VERSION
	.align		4
        /*0020*/ 	.byte	0x03, 0x5f
        /*0022*/ 	.short	0x0101


	//----- nvinfo : EIATTR_VRC_CTA_INIT_COUNT
	.align		4
        /*0024*/ 	.byte	0x02, 0x4a
	.zero		1
	.zero		1


	//----- nvinfo : EIATTR_EXIT_INSTR_OFFSETS
	.align		4
        /*0028*/ 	.byte	0x04, 0x1c
        /*002a*/ 	.short	(.L_742 - .L_741)


	//   ....[0]....
.L_741:
        /*002c*/ 	.word	0x00000010


	//----- nvinfo : EIATTR_MAX_THREADS
	.align		4
.L_742:
        /*0030*/ 	.byte	0x04, 0x05
        /*0032*/ 	.short	(.L_744 - .L_743)
.L_743:
        /*0034*/ 	.word	0x00000180
        /*0038*/ 	.word	0x00000001
        /*003c*/ 	.word	0x00000001


	//----- nvinfo : EIATTR_CBANK_PARAM_SIZE
	.align		4
.L_744:
        /*0040*/ 	.byte	0x03, 0x19
        /*0042*/ 	.short	0x0b80


	//----- nvinfo : EIATTR_PARAM_CBANK
	.align		4
        /*0044*/ 	.byte	0x04, 0x0a
        /*0046*/ 	.short	(.L_746 - .L_745)
	.align		4
.L_745:
        /*0048*/ 	.word	index@(.nv.constant0._ZN7cutlass13device_kernelIN5flash11enable_sm90INS1_16FlashAttnFwdSm90INS1_25CollectiveMainloopFwdSm90ILi2EN4cute5tupleIJNS5_1CILi1EEES8_S8_EEENS6_IJNS7_ILi128EEENS7_ILi96EEENS7_ILi64EEEEEELi256ENS_10bfloat16_tEfNS_4arch4Sm90ELb0ELb1ELb0ELb1ELb0ELb1ELb1ELb1ELb0ELb1ELb1ELb0EEENS1_21CollectiveEpilogueFwdINS6_IJSA_NS7_ILi256EEESB_EEES9_SE_SG_Li256ELb1ELb1ELb1ELb0EEENS1_36VarlenDynamicPersistentTileSchedulerILi128ELi96ELi256ELi128ELb1ELb1ELb1ELb1ELb0ELb1EEEEEEEEEvNT_6ParamsE)
        /*004c*/ 	.short	0x0380
        /*004e*/ 	.short	0x0b80


	//----- nvinfo : EIATTR_SW_WAR
	.align		4
.L_746:
        /*0050*/ 	.byte	0x04, 0x36
        /*0052*/ 	.short	(.L_748 - .L_747)
.L_747:
        /*0054*/ 	.word	0x00000008
.L_748:


//--------------------- .nv.info._ZN7cutlass13device_kernelIN5flash11enable_sm90INS1_16FlashAttnFwdSm90INS1_25CollectiveMainloopFwdSm90ILi2EN4cute5tupleIJNS5_1CILi1EEES8_S8_EEENS6_IJNS7_ILi128EEENS7_ILi96EEENS7_ILi64EEEEEELi256ENS_10bfloat16_tEfNS_4arch4Sm90ELb1ELb0ELb0ELb0ELb0ELb0ELb0ELb1ELb0ELb1ELb1ELb0EEENS1_21CollectiveEpilogueFwdINS6_IJSA_NS7_ILi256EEESB_EEES9_SE_SG_Li256ELb0ELb1ELb1ELb0EEENS1_19SingleTileSchedulerILb0ELb1ELb1ELi128EEEEEEEEEvNT_6ParamsE --------------------------
	.section	.nv.info._ZN7cutlass13device_kernelIN5flash11enable_sm90INS1_16FlashAttnFwdSm90INS1_25CollectiveMainloopFwdSm90ILi2EN4cute5tupleIJNS5_1CILi1EEES8_S8_EEENS6_IJNS7_ILi128EEENS7_ILi96EEENS7_ILi64EEEEEELi256ENS_10bfloat16_tEfNS_4arch4Sm90ELb1ELb0ELb0ELb0ELb0ELb0ELb0ELb1ELb0ELb1ELb1ELb0EEENS1_21CollectiveEpilogueFwdINS6_IJSA_NS7_ILi256EEESB_EEES9_SE_SG_Li256ELb0ELb1ELb1ELb0EEENS1_19SingleTileSchedulerILb0ELb1ELb1ELi128EEEEEEEEEvNT_6ParamsE,"",@"SHT_CUDA_INFO"
	.sectionflags	@""
	.align	4


	//----- nvinfo : EIATTR_CUDA_API_VERSION
	.align		4
        /*0000*/ 	.byte	0x04, 0x37
        /*0002*/ 	.short	(.L_750 - .L_749)
.L_749:
        /*0004*/ 	.word	0x00000082


	//----- nvinfo : EIATTR_KPARAM_INFO
	.align		4
.L_750:
        /*0008*/ 	.byte	0x04, 0x17
        /*000a*/ 	.short	(.L_752 - .L_751)
.L_751:
        /*000c*/ 	.word	0x00000000
        /*0010*/ 	.short	0x0000
        /*0012*/ 	.short	0x0000
        /*0014*/ 	.byte	0x00, 0xf0, 0x01, 0x28


	//----- nvinfo : EIATTR_SPARSE_MMA_MASK
	.align		4
.L_752:
        /*0018*/ 	.byte	0x03, 0x50
        /*001a*/ 	.short	0x0000


	//----- nvinfo : EIATTR_MAXREG_COUNT
	.align		4
        /*001c*/ 	.byte	0x03, 0x1b
        /*001e*/ 	.short	0x00a8


	//----- nvinfo : EIATTR_MERCURY_ISA_VERSION
	.align		4
        /*0020*/ 	.byte	0x03, 0x5f
        /*0022*/ 	.short	0x0101


	//----- nvinfo : EIATTR_VRC_CTA_INIT_COUNT
	.align		4
        /*0024*/ 	.byte	0x02, 0x4a
	.zero		1
	.zero		1


	//----- nvinfo : EIATTR_EXIT_INSTR_OFFSETS
	.align		4
        /*0028*/ 	.byte	0x04, 0x1c
        /*002a*/ 	.short	(.L_754 - .L_753)


	//   ....[0]....
.L_753:
        /*002c*/ 	.word	0x00000010


	//----- nvinfo : EIATTR_MAX_THREADS
	.align		4
.L_754:
        /*0030*/ 	.byte	0x04, 0x05
        /*0032*/ 	.short	(.L_756 - .L_755)
.L_755:
        /*0034*/ 	.word	0x00000180
        /*0038*/ 	.word	0x00000001
        /*003c*/ 	.word	0x00000001


	//----- nvinfo : EIATTR_CBANK_PARAM_SIZE
	.align		4
.L_756:
        /*0040*/ 	.byte	0x03, 0x19
        /*0042*/ 	.short	0x0a00


	//----- nvinfo : EIATTR_PARAM_CBANK
	.align		4
        /*0044*/ 	.byte	0x04, 0x0a
        /*0046*/ 	.short	(.L_758 - .L_757)
	.align		4
.L_757:
        /*0048*/ 	.word	index@(.nv.constant0._ZN7cutlass13device_kernelIN5flash11enable_sm90INS1_16FlashAttnFwdSm90INS1_25CollectiveMainloopFwdSm90ILi2EN4cute5tupleIJNS5_1CILi1EEES8_S8_EEENS6_IJNS7_ILi128EEENS7_ILi96EEENS7_ILi64EEEEEELi256ENS_10bfloat16_tEfNS_4arch4Sm90ELb1ELb0ELb0ELb0ELb0ELb0ELb0ELb1ELb0ELb1ELb1ELb0EEENS1_21CollectiveEpilogueFwdINS6_IJSA_NS7_ILi256EEESB_EEES9_SE_SG_Li256ELb0ELb1ELb1ELb0EEENS1_19SingleTileSchedulerILb0ELb1ELb1ELi128EEEEEEEEEvNT_6ParamsE)
        /*004c*/ 	.short	0x0380
        /*004e*/ 	.short	0x0a00


	//----- nvinfo : EIATTR_SW_WAR
	.align		4
.L_758:
        /*0050*/ 	.byte	0x04, 0x36
        /*0052*/ 	.short	(.L_760 - .L_759)
.L_759:
        /*0054*/ 	.word	0x00000008
.L_760:


//--------------------- .nv.info._ZN7cutlass13device_kernelIN5flash11enable_sm90INS1_16FlashAttnFwdSm90INS1_25CollectiveMainloopFwdSm90ILi2EN4cute5tupleIJNS5_1CILi1EEES8_S8_EEENS6_IJNS7_ILi128EEENS7_ILi96EEENS7_ILi64EEEEEELi256ENS_10bfloat16_tEfNS_4arch4Sm90ELb1ELb0ELb0ELb0ELb0ELb0ELb1ELb1ELb0ELb1ELb1ELb0EEENS1_21CollectiveEpilogueFwdINS6_IJSA_NS7_ILi256EEESB_EEES9_SE_SG_Li256ELb0ELb1ELb1ELb0EEENS1_19SingleTileSchedulerILb0ELb1ELb1ELi128EEEEEEEEEvNT_6ParamsE --------------------------
	.section	.nv.info._ZN7cutlass13device_kernelIN5flash11enable_sm90INS1_16FlashAttnFwdSm90INS1_25CollectiveMainloopFwdSm90ILi2EN4cute5tupleIJNS5_1CILi1EEES8_S8_EEENS6_IJNS7_ILi128EEENS7_ILi96EEENS7_ILi64EEEEEELi256ENS_10bfloat16_tEfNS_4arch4Sm90ELb1ELb0ELb0ELb0ELb0ELb0ELb1ELb1ELb0ELb1ELb1ELb0EEENS1_21CollectiveEpilogueFwdINS6_IJSA_NS7_ILi256EEESB_EEES9_SE_SG_Li256ELb0ELb1ELb1ELb0EEENS1_19SingleTileSchedulerILb0ELb1ELb1ELi128EEEEEEEEEvNT_6ParamsE,"",@"SHT_CUDA_INFO"
	.sectionflags	@""
	.align	4


	//----- nvinfo : EIATTR_CUDA_API_VERSION
	.align		4
        /*0000*/ 	.byte	0x04, 0x37
        /*0002*/ 	.short	(.L_762 - .L_761)
.L_761:
        /*0004*/ 	.word	0x00000082


	//----- nvinfo : EIATTR_KPARAM_INFO
	.align		4
.L_762:
        /*0008*/ 	.byte	0x04, 0x17
        /*000a*/ 	.short	(.L_764 - .L_763)
.L_763:
        /*000c*/ 	.word	0x00000000
        /*0010*/ 	.short	0x0000
        /*0012*/ 	.short	0x0000
        /*0014*/ 	.byte	0x00, 0xf0, 0x01, 0x2c


	//----- nvinfo : EIATTR_SPARSE_MMA_MASK
	.align		4
.L_764:
        /*0018*/ 	.byte	0x03, 0x50
        /*001a*/ 	.short	0x0000


	//----- nvinfo : EIATTR_MAXREG_COUNT
	.align		4
        /*001c*/ 	.byte	0x03, 0x1b
        /*001e*/ 	.short	0x00a8


	//----- nvinfo : EIATTR_MERCURY_ISA_VERSION
	.align		4
        /*0020*/ 	.byte	0x03, 0x5f
        /*0022*/ 	.short	0x0101


	//----- nvinfo : EIATTR_VRC_CTA_INIT_COUNT
	.align		4
        /*0024*/ 	.byte	0x02, 0x4a
	.zero		1
	.zero		1


	//----- nvinfo : EIATTR_EXIT_INSTR_OFFSETS
	.align		4
        /*0028*/ 	.byte	0x04, 0x1c
        /*002a*/ 	.short	(.L_766 - .L_765)


	//   ....[0]....
.L_765:
        /*002c*/ 	.word	0x00000010


	//----- nvinfo : EIATTR_MAX_THREADS
	.align		4
.L_766:
        /*0030*/ 	.byte	0x04, 0x05
        /*0032*/ 	.short	(.L_768 - .L_767)
.L_767:
        /*0034*/ 	.word	0x00000180
        /*0038*/ 	.word	0x00000001
        /*003c*/ 	.word	0x00000001


	//----- nvinfo : EIATTR_CBANK_PARAM_SIZE
	.align		4
.L_768:
        /*0040*/ 	.byte	0x03, 0x19
        /*0042*/ 	.short	0x0b00


	//----- nvinfo : EIATTR_PARAM_CBANK
	.align		4
        /*0044*/ 	.byte	0x04, 0x0a
        /*0046*/ 	.short	(.L_770 - .L_769)
	.align		4
.L_769:
        /*0048*/ 	.word	index@(.nv.constant0._ZN7cutlass13device_kernelIN5flash11enable_sm90INS1_16FlashAttnFwdSm90INS1_25CollectiveMainloopFwdSm90ILi2EN4cute5tupleIJNS5_1CILi1EEES8_S8_EEENS6_IJNS7_ILi128EEENS7_ILi96EEENS7_ILi64EEEEEELi256ENS_10bfloat16_tEfNS_4arch4Sm90ELb1ELb0ELb0ELb0ELb0ELb0ELb1ELb1ELb0ELb1ELb1ELb0EEENS1_21CollectiveEpilogueFwdINS6_IJSA_NS7_ILi256EEESB_EEES9_SE_SG_Li256ELb0ELb1ELb1ELb0EEENS1_19SingleTileSchedulerILb0ELb1ELb1ELi128EEEEEEEEEvNT_6ParamsE)
        /*004c*/ 	.short	0x0380
        /*004e*/ 	.short	0x0b00


	//----- nvinfo : EIATTR_SW_WAR
	.align		4
.L_770:
        /*0050*/ 	.byte	0x04, 0x36
        /*0052*/ 	.short	(.L_772 - .L_771)
.L_771:
        /*0054*/ 	.word	0x00000008
.L_772:


//--------------------- .nv.info._ZN7cutlass13device_kernelIN5flash11enable_sm90INS1_16FlashAttnFwdSm90INS1_25CollectiveMainloopFwdSm90ILi2EN4cute5tupleIJNS5_1CILi1EEES8_S8_EEENS6_IJNS7_ILi128EEENS7_ILi96EEENS7_ILi64EEEEEELi256ENS_10bfloat16_tEfNS_4arch4Sm90ELb1ELb0ELb0ELb1ELb0ELb0ELb0ELb1ELb0ELb1ELb1ELb0EEENS1_21CollectiveEpilogueFwdINS6_IJSA_NS7_ILi256EEESB_EEES9_SE_SG_Li256ELb1ELb1ELb1ELb0EEENS1_36VarlenDynamicPersistentTileSchedulerILi128ELi96ELi256ELi128ELb1ELb1ELb1ELb1ELb1ELb1EEEEEEEEEvNT_6ParamsE --------------------------
	.section	.nv.info._ZN7cutlass13device_kernelIN5flash11enable_sm90INS1_16FlashAttnFwdSm90INS1_25CollectiveMainloopFwdSm90ILi2EN4cute5tupleIJNS5_1CILi1EEES8_S8_EEENS6_IJNS7_ILi128EEENS7_ILi96EEENS7_ILi64EEEEEELi256ENS_10bfloat16_tEfNS_4arch4Sm90ELb1ELb0ELb0ELb1ELb0ELb0ELb0ELb1ELb0ELb1ELb1ELb0EEENS1_21CollectiveEpilogueFwdINS6_IJSA_NS7_ILi256EEESB_EEES9_SE_SG_Li256ELb1ELb1ELb1ELb0EEENS1_36VarlenDynamicPersistentTileSchedulerILi128ELi96ELi256ELi128ELb1ELb1ELb1ELb1ELb1ELb1EEEEEEEEEvNT_6ParamsE,"",@"SHT_CUDA_INFO"
	.sectionflags	@""
	.align	4


	//----- nvinfo : EIATTR_CUDA_API_VERSION
	.align		4
        /*0000*/ 	.byte	0x04, 0x37
        /*0002*/ 	.short	(.L_774 - .L_773)
.L_773:
        /*0004*/ 	.word	0x00000082


	//----- nvinfo : EIATTR_KPARAM_INFO
	.align		4
.L_774:
        /*0008*/ 	.byte	0x04, 0x17
        /*000a*/ 	.short	(.L_776 - .L_775)
.L_775:
        /*000c*/ 	.word	0x00000000
        /*0010*/ 	.short	0x0000
        /*0012*/ 	.short	0x0000
        /*0014*/ 	.byte	0x00, 0xf0, 0x01, 0x2a


	//----- nvinfo : EIATTR_SPARSE_MMA_MASK
	.align		4
.L_776:
        /*0018*/ 	.byte	0x03, 0x50
        /*001a*/ 	.short	0x0000


	//----- nvinfo : EIATTR_MAXREG_COUNT
	.align		4
        /*001c*/ 	.byte	0x03, 0x1b
        /*001e*/ 	.short	0x00a8


	//----- nvinfo : EIATTR_MERCURY_ISA_VERSION
	.align		4
        /*0020*/ 	.byte	0x03, 0x5f
        /*0022*/ 	.short	0x0101


	//----- nvinfo : EIATTR_VRC_CTA_INIT_COUNT
	.align		4
        /*0024*/ 	.byte	0x02, 0x4a
	.zero		1
	.zero		1


	//----- nvinfo : EIATTR_EXIT_INSTR_OFFSETS
	.align		4
        /*0028*/ 	.byte	0x04, 0x1c
        /*002a*/ 	.short	(.L_778 - .L_777)


	//   ....[0]....
.L_777:
        /*002c*/ 	.word	0x00000010


	//----- nvinfo : EIATTR_MAX_THREADS
	.align		4
.L_778:
        /*0030*/ 	.byte	0x04, 0x05
        /*0032*/ 	.short	(.L_780 - .L_779)
.L_779:
        /*0034*/ 	.word	0x00000180
        /*0038*/ 	.word	0x00000001
        /*003c*/ 	.word	0x00000001


	//----- nvinfo : EIATTR_CBANK_PARAM_SIZE
	.align		4
.L_780:
        /*0040*/ 	.byte	0x03, 0x19
        /*0042*/ 	.short	0x0a80


	//----- nvinfo : EIATTR_PARAM_CBANK
	.align		4
        /*0044*/ 	.byte	0x04, 0x0a
        /*0046*/ 	.short	(.L_782 - .L_781)
	.align		4
.L_781:
        /*0048*/ 	.word	index@(.nv.constant0._ZN7cutlass13device_kernelIN5flash11enable_sm90INS1_16FlashAttnFwdSm90INS1_25CollectiveMainloopFwdSm90ILi2EN4cute5tupleIJNS5_1CILi1EEES8_S8_EEENS6_IJNS7_ILi128EEENS7_ILi96EEENS7_ILi64EEEEEELi256ENS_10bfloat16_tEfNS_4arch4Sm90ELb1ELb0ELb0ELb1ELb0ELb0ELb0ELb1ELb0ELb1ELb1ELb0EEENS1_21CollectiveEpilogueFwdINS6_IJSA_NS7_ILi256EEESB_EEES9_SE_SG_Li256ELb1ELb1ELb1ELb0EEENS1_36VarlenDynamicPersistentTileSchedulerILi128ELi96ELi256ELi128ELb1ELb1ELb1ELb1ELb1ELb1EEEEEEEEEvNT_6ParamsE)
        /*004c*/ 	.short	0x0380
        /*004e*/ 	.short	0x0a80


	//----- nvinfo : EIATTR_SW_WAR
	.align		4
.L_782:
        /*0050*/ 	.byte	0x04, 0x36
        /*0052*/ 	.short	(.L_784 - .L_783)
.L_783:
        /*0054*/ 	.word	0x00000008
.L_784:


//--------------------- .nv.info._ZN7cutlass13device_kernelIN5flash11enable_sm90INS1_16FlashAttnFwdSm90INS1_25CollectiveMainloopFwdSm90ILi2EN4cute5tupleIJNS5_1CILi1EEES8_S8_EEENS6_IJNS7_ILi128EEENS7_ILi96EEENS7_ILi64EEEEEELi256ENS_10bfloat16_tEfNS_4arch4Sm90ELb1ELb0ELb0ELb1ELb0ELb1ELb0ELb1ELb0ELb1ELb1ELb0EEENS1_21CollectiveEpilogueFwdINS6_IJSA_NS7_ILi256EEESB_EEES9_SE_SG_Li256ELb1ELb1ELb1ELb0EEENS1_36VarlenDynamicPersistentTileSchedulerILi128ELi96ELi256ELi128ELb1ELb1ELb1ELb1ELb1ELb1EEEEEEEEEvNT_6ParamsE --------------------------
	.section	.nv.info._ZN7cutlass13device_kernelIN5flash11enable_sm90INS1_16FlashAttnFwdSm90INS1_25CollectiveMainloopFwdSm90ILi2EN4cute5tupleIJNS5_1CILi1EEES8_S8_EEENS6_IJNS7_ILi128EEENS7_ILi96EEENS7_ILi64EEEEEELi256ENS_10bfloat16_tEfNS_4arch4Sm90ELb1ELb0ELb0ELb1ELb0ELb1ELb0ELb1ELb0ELb1ELb1ELb0EEENS1_21CollectiveEpilogueFwdINS6_IJSA_NS7_ILi256EEESB_EEES9_SE_SG_Li256ELb1ELb1ELb1ELb0EEENS1_36VarlenDynamicPersistentTileSchedulerILi128ELi96ELi256ELi128ELb1ELb1ELb1ELb1ELb1ELb1EEEEEEEEEvNT_6ParamsE,"",@"SHT_CUDA_INFO"
	.sectionflags	@""
	.align	4


	//----- nvinfo : EIATTR_CUDA_API_VERSION
	.align		4
        /*0000*/ 	.byte	0x04, 0x37
        /*0002*/ 	.short	(.L_786 - .L_785)
.L_785:
        /*0004*/ 	.word	0x00000082


	//----- nvinfo : EIATTR_KPARAM_INFO
	.align		4
.L_786:
        /*0008*/ 	.byte	0x04, 0x17
        /*000a*/ 	.short	(.L_788 - .L_787)
.L_787:
        /*000c*/ 	.word	0x00000000
        /*0010*/ 	.short	0x0000
        /*0012*/ 	.short	0x0000
        /*0014*/ 	.byte	0x00, 0xf0, 0x01, 0x2a


	//----- nvinfo : EIATTR_SPARSE_MMA_MASK
	.align		4
.L_788:
        /*0018*/ 	.byte	0x03, 0x50
        /*001a*/ 	.short	0x0000


	//----- nvinfo : EIATTR_MAXREG_COUNT
	.align		4
        /*001c*/ 	.byte	0x03, 0x1b
        /*001e*/ 	.short	0x00a8


	//----- nvinfo : EIATTR_MERCURY_ISA_VERSION
	.align		4
        /*0020*/ 	.byte	0x03, 0x5f
        /*0022*/ 	.short	0x0101


	//----- nvinfo : EIATTR_VRC_CTA_INIT_COUNT
	.align		4
        /*0024*/ 	.byte	0x02, 0x4a
	.zero		1
	.zero		1


	//----- nvinfo : EIATTR_EXIT_INSTR_OFFSETS
	.align		4
        /*0028*/ 	.byte	0x04, 0x1c
        /*002a*/ 	.short	(.L_790 - .L_789)


	//   ....[0]....
.L_789:
        /*002c*/ 	.word	0x00000010


	//----- nvinfo : EIATTR_MAX_THREADS
	.align		4
.L_790:
        /*0030*/ 	.byte	0x04, 0x05
        /*0032*/ 	.short	(.L_792 - .L_791)
.L_791:
        /*0034*/ 	.word	0x00000180
        /*0038*/ 	.word	0x00000001
        /*003c*/ 	.word	0x00000001


	//----- nvinfo : EIATTR_CBANK_PARAM_SIZE
	.align		4
.L_792:
        /*0040*/ 	.byte	0x03, 0x19
        /*0042*/ 	.short	0x0a80


	//----- nvinfo : EIATTR_PARAM_CBANK
	.align		4
        /*0044*/ 	.byte	0x04, 0x0a
        /*0046*/ 	.short	(.L_794 - .L_793)
	.align		4
.L_793:
        /*0048*/ 	.word	index@(.nv.constant0._ZN7cutlass13device_kernelIN5flash11enable_sm90INS1_16FlashAttnFwdSm90INS1_25CollectiveMainloopFwdSm90ILi2EN4cute5tupleIJNS5_1CILi1EEES8_S8_EEENS6_IJNS7_ILi128EEENS7_ILi96EEENS7_ILi64EEEEEELi256ENS_10bfloat16_tEfNS_4arch4Sm90ELb1ELb0ELb0ELb1ELb0ELb1ELb0ELb1ELb0ELb1ELb1ELb0EEENS1_21CollectiveEpilogueFwdINS6_IJSA_NS7_ILi256EEESB_EEES9_SE_SG_Li256ELb1ELb1ELb1ELb0EEENS1_36VarlenDynamicPersistentTileSchedulerILi128ELi96ELi256ELi128ELb1ELb1ELb1ELb1ELb1ELb1EEEEEEEEEvNT_6ParamsE)
        /*004c*/ 	.short	0x0380
        /*004e*/ 	.short	0x0a80


	//----- nvinfo : EIATTR_SW_WAR
	.align		4
.L_794:
        /*0050*/ 	.byte	0x04, 0x36
        /*0052*/ 	.short	(.L_796 - .L_795)
.L_795:
        /*0054*/ 	.word	0x00000008
.L_796:


//--------------------- .nv.info._ZN7cutlass13device_kernelIN5flash11enable_sm90INS1_16FlashAttnFwdSm90INS1_25CollectiveMainloopFwdSm90ILi2EN4cute5tupleIJNS5_1CILi1EEES8_S8_EEENS6_IJNS7_ILi128EEENS7_ILi96EEENS7_ILi64EEEEEELi256ENS_10bfloat16_tEfNS_4arch4Sm90ELb1ELb0ELb0ELb1ELb0ELb0ELb1ELb1ELb0ELb1ELb1ELb0EEENS1_21CollectiveEpilogueFwdINS6_IJSA_NS7_ILi256EEESB_EEES9_SE_SG_Li256ELb1ELb1ELb1ELb0EEENS1_36VarlenDynamicPersistentTileSchedulerILi128ELi96ELi256ELi128ELb1ELb1ELb1ELb1ELb1ELb1EEEEEEEEEvNT_6ParamsE --------------------------
	.section	.nv.info._ZN7cutlass13device_kernelIN5flash11enable_sm90INS1_16FlashAttnFwdSm90INS1_25CollectiveMainloopFwdSm90ILi2EN4cute5tupleIJNS5_1CILi1EEES8_S8_EEENS6_IJNS7_ILi128EEENS7_ILi96EEENS7_ILi64EEEEEELi256ENS_10bfloat16_tEfNS_4arch4Sm90ELb1ELb0ELb0ELb1ELb0ELb0ELb1ELb1ELb0ELb1ELb1ELb0EEENS1_21CollectiveEpilogueFwdINS6_IJSA_NS7_ILi256EEESB_EEES9_SE_SG_Li256ELb1ELb1ELb1ELb0EEENS1_36VarlenDynamicPersistentTileSchedulerILi128ELi96ELi256ELi128ELb1ELb1ELb1ELb1ELb1ELb1EEEEEEEEEvNT_6ParamsE,"",@"SHT_CUDA_INFO"
	.sectionflags	@""
	.align	4


	//----- nvinfo : EIATTR_CUDA_API_VERSION
	.align		4
        /*0000*/ 	.byte	0x04, 0x37
        /*0002*/ 	.short	(.L_798 - .L_797)
.L_797:
        /*0004*/ 	.word	0x00000082


	//----- nvinfo : EIATTR_KPARAM_INFO
	.align		4
.L_798:
        /*0008*/ 	.byte	0x04, 0x17
        /*000a*/ 	.short	(.L_800 - .L_799)
.L_799:
        /*000c*/ 	.word	0x00000000
        /*0010*/ 	.short	0x0000
        /*0012*/ 	.short	0x0000
        /*0014*/ 	.byte	0x00, 0xf0, 0x01, 0x2e


	//----- nvinfo : EIATTR_SPARSE_MMA_MASK
	.align		4
.L_800:
        /*0018*/ 	.byte	0x03, 0x50
        /*001a*/ 	.short	0x0000


	//----- nvinfo : EIATTR_MAXREG_COUNT
	.align		4
        /*001c*/ 	.byte	0x03, 0x1b
        /*001e*/ 	.short	0x00a8


	//----- nvinfo : EIATTR_MERCURY_ISA_VERSION
	.align		4
        /*0020*/ 	.byte	0x03, 0x5f
        /*0022*/ 	.short	0x0101


	//----- nvinfo : EIATTR_VRC_CTA_INIT_COUNT
	.align		4
        /*0024*/ 	.byte	0x02, 0x4a
	.zero		1
	.zero		1


	//----- nvinfo : EIATTR_EXIT_INSTR_OFFSETS
	.align		4
        /*0028*/ 	.byte	0x04, 0x1c
        /*002a*/ 	.short	(.L_802 - .L_801)


	//   ....[0]....
.L_801:
        /*002c*/ 	.word	0x00000010


	//----- nvinfo : EIATTR_MAX_THREADS
	.align		4
.L_802:
        /*0030*/ 	.byte	0x04, 0x05
        /*0032*/ 	.short	(.L_804 - .L_803)
.L_803:
        /*0034*/ 	.word	0x00000180
        /*0038*/ 	.word	0x00000001
        /*003c*/ 	.word	0x00000001


	//----- nvinfo : EIATTR_CBANK_PARAM_SIZE
	.align		4
.L_804:
        /*0040*/ 	.byte	0x03, 0x19
        /*0042*/ 	.short	0x0b80


	//----- nvinfo : EIATTR_PARAM_CBANK
	.align		4
        /*0044*/ 	.byte	0x04, 0x0a
        /*0046*/ 	.short	(.L_806 - .L_805)
	.align		4
.L_805:
        /*0048*/ 	.word	index@(.nv.constant0._ZN7cutlass13device_kernelIN5flash11enable_sm90INS1_16FlashAttnFwdSm90INS1_25CollectiveMainloopFwdSm90ILi2EN4cute5tupleIJNS5_1CILi1EEES8_S8_EEENS6_IJNS7_ILi128EEENS7_ILi96EEENS7_ILi64EEEEEELi256ENS_10bfloat16_tEfNS_4arch4Sm90ELb1ELb0ELb0ELb1ELb0ELb0ELb1ELb1ELb0ELb1ELb1ELb0EEENS1_21CollectiveEpilogueFwdINS6_IJSA_NS7_ILi256EEESB_EEES9_SE_SG_Li256ELb1ELb1ELb1ELb0EEENS1_36VarlenDynamicPersistentTileSchedulerILi128ELi96ELi256ELi128ELb1ELb1ELb1ELb1ELb1ELb1EEEEEEEEEvNT_6ParamsE)
        /*004c*/ 	.short	0x0380
        /*004e*/ 	.short	0x0b80


	//----- nvinfo : EIATTR_SW_WAR
	.align		4
.L_806:
        /*0050*/ 	.byte	0x04, 0x36
        /*0052*/ 	.short	(.L_808 - .L_807)
.L_807:
        /*0054*/ 	.word	0x00000008
.L_808:


//--------------------- .nv.info._ZN7cutlass13device_kernelIN5flash11enable_sm90INS1_16FlashAttnFwdSm90INS1_25CollectiveMainloopFwdSm90ILi2EN4cute5tupleIJNS5_1CILi1EEES8_S8_EEENS6_IJNS7_ILi128EEENS7_ILi96EEENS7_ILi64EEEEEELi256ENS_10bfloat16_tEfNS_4arch4Sm90ELb1ELb0ELb0ELb1ELb0ELb1ELb1ELb1ELb0ELb1ELb1ELb0EEENS1_21CollectiveEpilogueFwdINS6_IJSA_NS7_ILi256EEESB_EEES9_SE_SG_Li256ELb1ELb1ELb1ELb0EEENS1_36VarlenDynamicPersistentTileSchedulerILi128ELi96ELi256ELi128ELb1ELb1ELb1ELb1ELb1ELb1EEEEEEEEEvNT_6ParamsE --------------------------
	.section	.nv.info._ZN7cutlass13device_kernelIN5flash11enable_sm90INS1_16FlashAttnFwdSm90INS1_25CollectiveMainloopFwdSm90ILi2EN4cute5tupleIJNS5_1CILi1EEES8_S8_EEENS6_IJNS7_ILi128EEENS7_ILi96EEENS7_ILi64EEEEEELi256ENS_10bfloat16_tEfNS_4arch4Sm90ELb1ELb0ELb0ELb1ELb0ELb1ELb1ELb1ELb0ELb1ELb1ELb0EEENS1_21CollectiveEpilogueFwdINS6_IJSA_NS7_ILi256EEESB_EEES9_SE_SG_Li256ELb1ELb1ELb1ELb0EEENS1_36VarlenDynamicPersistentTileSchedulerILi128ELi96ELi256ELi128ELb1ELb1ELb1ELb1ELb1ELb1EEEEEEEEEvNT_6ParamsE,"",@"SHT_CUDA_INFO"
	.sectionflags	@""
	.align	4


	//----- nvinfo : EIATTR_CUDA_API_VERSION
	.align		4
        /*0000*/ 	.byte	0x04, 0x37
        /*0002*/ 	.short	(.L_810 - .L_809)
.L_809:
        /*0004*/ 	.word	0x00000082


	//----- nvinfo : EIATTR_KPARAM_INFO
	.align		4
.L_810:
        /*0008*/ 	.byte	0x04, 0x17
        /*000a*/ 	.short	(.L_812 - .L_811)
.L_811:
        /*000c*/ 	.word	0x00000000
        /*0010*/ 	.short	0x0000
        /*0012*/ 	.short	0x0000
        /*0014*/ 	.byte	0x00, 0xf0, 0x01, 0x2e


	//----- nvinfo : EIATTR_SPARSE_MMA_MASK
	.align		4
.L_812:
        /*0018*/ 	.byte	0x03, 0x50
        /*001a*/ 	.short	0x0000


	//----- nvinfo : EIATTR_MAXREG_COUNT
	.align		4
        /*001c*/ 	.byte	0x03, 0x1b
        /*001e*/ 	.short	0x00a8


	//----- nvinfo : EIATTR_MERCURY_ISA_VERSION
	.align		4
        /*0020*/ 	.byte	0x03, 0x5f
        /*0022*/ 	.short	0x0101


	//----- nvinfo : EIATTR_VRC_CTA_INIT_COUNT
	.align		4
        /*0024*/ 	.byte	0x02, 0x4a
	.zero		1
	.zero		1


	//----- nvinfo : EIATTR_EXIT_INSTR_OFFSETS
	.align		4
        /*0028*/ 	.byte	0x04, 0x1c
        /*002a*/ 	.short	(.L_814 - .L_813)


	//   ....[0]....
.L_813:
        /*002c*/ 	.word	0x00000010


	//----- nvinfo : EIATTR_MAX_THREADS
	.align		4
.L_814:
        /*0030*/ 	.byte	0x04, 0x05
        /*0032*/ 	.short	(.L_816 - .L_815)
.L_815:
        /*0034*/ 	.word	0x00000180
        /*0038*/ 	.word	0x00000001
        /*003c*/ 	.word	0x00000001


	//----- nvinfo : EIATTR_CBANK_PARAM_SIZE
	.align		4
.L_816:
        /*0040*/ 	.byte	0x03, 0x19
        /*0042*/ 	.short	0x0b80


	//----- nvinfo : EIATTR_PARAM_CBANK
	.align		4
        /*0044*/ 	.byte	0x04, 0x0a
        /*0046*/ 	.short	(.L_818 - .L_817)
	.align		4
.L_817:
        /*0048*/ 	.word	index@(.nv.constant0._ZN7cutlass13device_kernelIN5flash11enable_sm90INS1_16FlashAttnFwdSm90INS1_25CollectiveMainloopFwdSm90ILi2EN4cute5tupleIJNS5_1CILi1EEES8_S8_EEENS6_IJNS7_ILi128EEENS7_ILi96EEENS7_ILi64EEEEEELi256ENS_10bfloat16_tEfNS_4arch4Sm90ELb1ELb0ELb0ELb1ELb0ELb1ELb1ELb1ELb0ELb1ELb1ELb0EEENS1_21CollectiveEpilogueFwdINS6_IJSA_NS7_ILi256EEESB_EEES9_SE_SG_Li256ELb1ELb1ELb1ELb0EEENS1_36VarlenDynamicPersistentTileSchedulerILi128ELi96ELi256ELi128ELb1ELb1ELb1ELb1ELb1ELb1EEEEEEEEEvNT_6ParamsE)
        /*004c*/ 	.short	0x0380
        /*004e*/ 	.short	0x0b80


	//----- nvinfo : EIATTR_SW_WAR
	.align		4
.L_818:
        /*0050*/ 	.byte	0x04, 0x36
        /*0052*/ 	.short	(.L_820 - .L_819)
.L_819:
        /*0054*/ 	.word	0x00000008
.L_820:


//--------------------- .nv.callgraph             --------------------------
	.section	.nv.callgraph,"",@"SHT_CUDA_CALLGRAPH"
	.align	4
	.sectionentsize	8
	.align		4
        /*0000*/ 	.word	0x00000000
	.align		4
        /*0004*/ 	.word	0xffffffff
	.align		4
        /*0008*/ 	.word	0x00000000
	.align		4
        /*000c*/ 	.word	0xfffffffe
	.align		4
        /*0010*/ 	.word	0x00000000
	.align		4
        /*0014*/ 	.word	0xfffffffd
	.align		4
        /*0018*/ 	.word	0x00000000
	.align		4
        /*001c*/ 	.word	0xfffffffc


//--------------------- .nv.constant4             --------------------------
	.section	.nv.constant4,"a",@progbits
	.align	8
	.align		8
.nv.constant4:
        /*0000*/ 	.dword	_ZN73_INTERNAL_91085012_37_flash_fwd_hdimdiff_bf16_split_sm90_cu_60c5005d_32874cuda3std3__45__cpo5beginE
	.align		8
        /*0008*/ 	.dword	_ZN73_INTERNAL_91085012_37_flash_fwd_hdimdiff_bf16_split_sm90_cu_60c5005d_32874cuda3std3__45__cpo3endE
	.align		8
        /*0010*/ 	.dword	_ZN73_INTERNAL_91085012_37_flash_fwd_hdimdiff_bf16_split_sm90_cu_60c5005d_32874cuda3std3__45__cpo6cbeginE
	.align		8
        /*0018*/ 	.dword	_ZN73_INTERNAL_91085012_37_flash_fwd_hdimdiff_bf16_split_sm90_cu_60c5005d_32874cuda3std3__45__cpo4cendE
	.align		8
        /*0020*/ 	.dword	_ZN73_INTERNAL_91085012_37_flash_fwd_hdimdiff_bf16_split_sm90_cu_60c5005d_32874cuda3std3__475_GLOBAL__N__91085012_37_flash_fwd_hdimdiff_bf16_split_sm90_cu_60c5005d_32876ignoreE
	.align		8
        /*0028*/ 	.dword	_ZN73_INTERNAL_91085012_37_flash_fwd_hdimdiff_bf16_split_sm90_cu_60c5005d_32874cuda3std3__419piecewise_constructE
	.align		8
        /*0030*/ 	.dword	_ZN73_INTERNAL_91085012_37_flash_fwd_hdimdiff_bf16_split_sm90_cu_60c5005d_32874cuda3std3__48in_placeE
	.align		8
        /*0038*/ 	.dword	_ZN73_INTERNAL_91085012_37_flash_fwd_hdimdiff_bf16_split_sm90_cu_60c5005d_32874cuda3std6ranges3__45__cpo4swapE
	.align		8
        /*0040*/ 	.dword	_ZN73_INTERNAL_91085012_37_flash_fwd_hdimdiff_bf16_split_sm90_cu_60c5005d_32874cuda3std6ranges3__45__cpo9iter_moveE
	.align		8
        /*0048*/ 	.dword	_ZN73_INTERNAL_91085012_37_flash_fwd_hdimdiff_bf16_split_sm90_cu_60c5005d_32874cute7productE
	.align		8
        /*0050*/ 	.dword	_ZN73_INTERNAL_91085012_37_flash_fwd_hdimdiff_bf16_split_sm90_cu_60c5005d_32874cute1_E


//--------------------- .text._ZN7cutlass13device_kernelIN5flash11enable_sm90INS1_16FlashAttnFwdSm90INS1_25CollectiveMainloopFwdSm90ILi2EN4cute5tupleIJNS5_1CILi1EEES8_S8_EEENS6_IJNS7_ILi128EEESA_NS7_ILi192EEEEEELi128ENS_10bfloat16_tEfNS_4arch4Sm90ELb0ELb0ELb0ELb0ELb0ELb0ELb0ELb1ELb1ELb1ELb1ELb0EEENS1_21CollectiveEpilogueFwdINS6_IJSA_SA_SA_EEES9_SD_SF_Li256ELb0ELb1ELb1ELb0EEENS1_19SingleTileSchedulerILb0ELb1ELb1ELi128EEEEEEEEEvNT_6ParamsE --------------------------
	.section	.text._ZN7cutlass13device_kernelIN5flash11enable_sm90INS1_16FlashAttnFwdSm90INS1_25CollectiveMainloopFwdSm90ILi2EN4cute5tupleIJNS5_1CILi1EEES8_S8_EEENS6_IJNS7_ILi128EEESA_NS7_ILi192EEEEEELi128ENS_10bfloat16_tEfNS_4arch4Sm90ELb0ELb0ELb0ELb0ELb0ELb0ELb0ELb1ELb1ELb1ELb1ELb0EEENS1_21CollectiveEpilogueFwdINS6_IJSA_SA_SA_EEES9_SD_SF_Li256ELb0ELb1ELb1ELb0EEENS1_19SingleTileSchedulerILb0ELb1ELb1ELi128EEEEEEEEEvNT_6ParamsE,"ax",@progbits
	.align	128
.text._ZN7cutlass13device_kernelIN5flash11enable_sm90INS1_16FlashAttnFwdSm90INS1_25CollectiveMainloopFwdSm90ILi2EN4cute5tupleIJNS5_1CILi1EEES8_S8_EEENS6_IJNS7_ILi128EEESA_NS7_ILi192EEEEEELi128ENS_10bfloat16_tEfNS_4arch4Sm90ELb0ELb0ELb0ELb0ELb0ELb0ELb0ELb1ELb1ELb1ELb1ELb0EEENS1_21CollectiveEpilogueFwdINS6_IJSA_SA_SA_EEES9_SD_SF_Li256ELb0ELb1ELb1ELb0EEENS1_19SingleTileSchedulerILb0ELb1ELb1ELi128EEEEEEEEEvNT_6ParamsE:
        .type           _ZN7cutlass13device_kernelIN5flash11enable_sm90INS1_16FlashAttnFwdSm90INS1_25CollectiveMainloopFwdSm90ILi2EN4cute5tupleIJNS5_1CILi1EEES8_S8_EEENS6_IJNS7_ILi128EEESA_NS7_ILi192EEEEEELi128ENS_10bfloat16_tEfNS_4arch4Sm90ELb0ELb0ELb0ELb0ELb0ELb0ELb0ELb1ELb1ELb1ELb1ELb0EEENS1_21CollectiveEpilogueFwdINS6_IJSA_SA_SA_EEES9_SD_SF_Li256ELb0ELb1ELb1ELb0EEENS1_19SingleTileSchedulerILb0ELb1ELb1ELi128EEEEEEEEEvNT_6ParamsE,@function
        .size           _ZN7cutlass13device_kernelIN5flash11enable_sm90INS1_16FlashAttnFwdSm90INS1_25CollectiveMainloopFwdSm90ILi2EN4cute5tupleIJNS5_1CILi1EEES8_S8_EEENS6_IJNS7_ILi128EEESA_NS7_ILi192EEEEEELi128ENS_10bfloat16_tEfNS_4arch4Sm90ELb0ELb0ELb0ELb0ELb0ELb0ELb0ELb1ELb1ELb1ELb1ELb0EEENS1_21CollectiveEpilogueFwdINS6_IJSA_SA_SA_EEES9_SD_SF_Li256ELb0ELb1ELb1ELb0EEENS1_19SingleTileSchedulerILb0ELb1ELb1ELi128EEEEEEEEEvNT_6ParamsE,(.L_x_45 - _ZN7cutlass13device_kernelIN5flash11enable_sm90INS1_16FlashAttnFwdSm90INS1_25CollectiveMainloopFwdSm90ILi2EN4cute5tupleIJNS5_1CILi1EEES8_S8_EEENS6_IJNS7_ILi128EEESA_NS7_ILi192EEEEEELi128ENS_10bfloat16_tEfNS_4arch4Sm90ELb0ELb0ELb0ELb0ELb0ELb0ELb0ELb1ELb1ELb1ELb1ELb0EEENS1_21CollectiveEpilogueFwdINS6_IJSA_SA_SA_EEES9_SD_SF_Li256ELb0ELb1ELb1ELb0EEENS1_19SingleTileSchedulerILb0ELb1ELb1ELi128EEEEEEEEEvNT_6ParamsE)
        .other          _ZN7cutlass13device_kernelIN5flash11enable_sm90INS1_16FlashAttnFwdSm90INS1_25CollectiveMainloopFwdSm90ILi2EN4cute5tupleIJNS5_1CILi1EEES8_S8_EEENS6_IJNS7_ILi128EEESA_NS7_ILi192EEEEEELi128ENS_10bfloat16_tEfNS_4arch4Sm90ELb0ELb0ELb0ELb0ELb0ELb0ELb0ELb1ELb1ELb1ELb1ELb0EEENS1_21CollectiveEpilogueFwdINS6_IJSA_SA_SA_EEES9_SD_SF_Li256ELb0ELb1ELb1ELb0EEENS1_19SingleTileSchedulerILb0ELb1ELb1ELi128EEEEEEEEEvNT_6ParamsE,@"STO_CUDA_ENTRY STV_DEFAULT"
_ZN7cutlass13device_kernelIN5flash11enable_sm90INS1_16FlashAttnFwdSm90INS1_25CollectiveMainloopFwdSm90ILi2EN4cute5tupleIJNS5_1CILi1EEES8_S8_EEENS6_IJNS7_ILi128EEESA_NS7_ILi192EEEEEELi128ENS_10bfloat16_tEfNS_4arch4Sm90ELb0ELb0ELb0ELb0ELb0ELb0ELb0ELb1ELb1ELb1ELb1ELb0EEENS1_21CollectiveEpilogueFwdINS6_IJSA_SA_SA_EEES9_SD_SF_Li256ELb0ELb1ELb1ELb0EEENS1_19SingleTileSchedulerILb0ELb1ELb1ELi128EEEEEEEEEvNT_6ParamsE:
[----:B------:R-:W-:Y:S01]  /*0000*/  LDC R1, c[0x0][0x37c] ;  /* 0x0000df00ff017b82 */ /* 0x000fe20000000800 */
[----:B------:R-:W-:Y:S05]  /*0010*/  EXIT ;  /* 0x000000000000794d */ /* 0x000fea0003800000 */
.L_x_0:
[----:B------:R-:W-:-:S00]  /*0020*/  BRA `(.L_x_0) ;  /* 0xfffffffc00fc7947 */ /* 0x000fc0000383ffff */
[----:B------:R-:W-:-:S00]  /*0030*/  NOP ;  /* 0x0000000000007918 */ /* 0x000fc00000000000 */
        /* <DEDUP_REMOVED lines=12> */
.L_x_45:


//--------------------- .text._ZN7cutlass13device_kernelIN5flash11enable_sm90INS1_16FlashAttnFwdSm90INS1_25CollectiveMainloopFwdSm90ILi2EN4cute5tupleIJNS5_1CILi1EEES8_S8_EEENS6_IJNS7_ILi128EEESA_NS7_ILi192EEEEEELi128ENS_10bfloat16_tEfNS_4arch4Sm90ELb0ELb0ELb0ELb1ELb0ELb0ELb0ELb1ELb1ELb1ELb1ELb0EEENS1_21CollectiveEpilogueFwdINS6_IJSA_SA_SA_EEES9_SD_SF_Li256ELb1ELb1ELb1ELb0EEENS1_36VarlenDynamicPersistentTileSchedulerILi128ELi128ELi256ELi128ELb1ELb1ELb1ELb0ELb1ELb1EEEEEEEEEvNT_6ParamsE --------------------------
	.section	.text._ZN7cutlass13device_kernelIN5flash11enable_sm90INS1_16FlashAttnFwdSm90INS1_25CollectiveMainloopFwdSm90ILi2EN4cute5tupleIJNS5_1CILi1EEES8_S8_EEENS6_IJNS7_ILi128EEESA_NS7_ILi192EEEEEELi128ENS_10bfloat16_tEfNS_4arch4Sm90ELb0ELb0ELb0ELb1ELb0ELb0ELb0ELb1ELb1ELb1ELb1ELb0EEENS1_21CollectiveEpilogueFwdINS6_IJSA_SA_SA_EEES9_SD_SF_Li256ELb1ELb1ELb1ELb0EEENS1_36VarlenDynamicPersistentTileSchedulerILi128ELi128ELi256ELi128ELb1ELb1ELb1ELb0ELb1ELb1EEEEEEEEEvNT_6ParamsE,"ax",@progbits
	.align	128
.text._ZN7cutlass13device_kernelIN5flash11enable_sm90INS1_16FlashAttnFwdSm90INS1_25CollectiveMainloopFwdSm90ILi2EN4cute5tupleIJNS5_1CILi1EEES8_S8_EEENS6_IJNS7_ILi128EEESA_NS7_ILi192EEEEEELi128ENS_10bfloat16_tEfNS_4arch4Sm90ELb0ELb0ELb0ELb1ELb0ELb0ELb0ELb1ELb1ELb1ELb1ELb0EEENS1_21CollectiveEpilogueFwdINS6_IJSA_SA_SA_EEES9_SD_SF_Li256ELb1ELb1ELb1ELb0EEENS1_36VarlenDynamicPersistentTileSchedulerILi128ELi128ELi256ELi128ELb1ELb1ELb1ELb0ELb1ELb1EEEEEEEEEvNT_6ParamsE:
        .type           _ZN7cutlass13device_kernelIN5flash11enable_sm90INS1_16FlashAttnFwdSm90INS1_25CollectiveMainloopFwdSm90ILi2EN4cute5tupleIJNS5_1CILi1EEES8_S8_EEENS6_IJNS7_ILi128EEESA_NS7_ILi192EEEEEELi128ENS_10bfloat16_tEfNS_4arch4Sm90ELb0ELb0ELb0ELb1ELb0ELb0ELb0ELb1ELb1ELb1ELb1ELb0EEENS1_21CollectiveEpilogueFwdINS6_IJSA_SA_SA_EEES9_SD_SF_Li256ELb1ELb1ELb1ELb0EEENS1_36VarlenDynamicPersistentTileSchedulerILi128ELi128ELi256ELi128ELb1ELb1ELb1ELb0ELb1ELb1EEEEEEEEEvNT_6ParamsE,@function
        .size           _ZN7cutlass13device_kernelIN5flash11enable_sm90INS1_16FlashAttnFwdSm90INS1_25CollectiveMainloopFwdSm90ILi2EN4cute5tupleIJNS5_1CILi1EEES8_S8_EEENS6_IJNS7_ILi128EEESA_NS7_ILi192EEEEEELi128ENS_10bfloat16_tEfNS_4arch4Sm90ELb0ELb0ELb0ELb1ELb0ELb0ELb0ELb1ELb1ELb1ELb1ELb0EEENS1_21CollectiveEpilogueFwdINS6_IJSA_SA_SA_EEES9_SD_SF_Li256ELb1ELb1ELb1ELb0EEENS1_36VarlenDynamicPersistentTileSchedulerILi128ELi128ELi256ELi128ELb1ELb1ELb1ELb0ELb1ELb1EEEEEEEEEvNT_6ParamsE,(.L_x_46 - _ZN7cutlass13device_kernelIN5flash11enable_sm90INS1_16FlashAttnFwdSm90INS1_25CollectiveMainloopFwdSm90ILi2EN4cute5tupleIJNS5_1CILi1EEES8_S8_EEENS6_IJNS7_ILi128EEESA_NS7_ILi192EEEEEELi128ENS_10bfloat16_tEfNS_4arch4Sm90ELb0ELb0ELb0ELb1ELb0ELb0ELb0ELb1ELb1ELb1ELb1ELb0EEENS1_21CollectiveEpilogueFwdINS6_IJSA_SA_SA_EEES9_SD_SF_Li256ELb1ELb1ELb1ELb0EEENS1_36VarlenDynamicPersistentTileSchedulerILi128ELi128ELi256ELi128ELb1ELb1ELb1ELb0ELb1ELb1EEEEEEEEEvNT_6ParamsE)
        .other          _ZN7cutlass13device_kernelIN5flash11enable_sm90INS1_16FlashAttnFwdSm90INS1_25CollectiveMainloopFwdSm90ILi2EN4cute5tupleIJNS5_1CILi1EEES8_S8_EEENS6_IJNS7_ILi128EEESA_NS7_ILi192EEEEEELi128ENS_10bfloat16_tEfNS_4arch4Sm90ELb0ELb0ELb0ELb1ELb0ELb0ELb0ELb1ELb1ELb1ELb1ELb0EEENS1_21CollectiveEpilogueFwdINS6_IJSA_SA_SA_EEES9_SD_SF_Li256ELb1ELb1ELb1ELb0EEENS1_36VarlenDynamicPersistentTileSchedulerILi128ELi128ELi256ELi128ELb1ELb1ELb1ELb0ELb1ELb1EEEEEEEEEvNT_6ParamsE,@"STO_CUDA_ENTRY STV_DEFAULT"
_ZN7cutlass13device_kernelIN5flash11enable_sm90INS1_16FlashAttnFwdSm90INS1_25CollectiveMainloopFwdSm90ILi2EN4cute5tupleIJNS5_1CILi1EEES8_S8_EEENS6_IJNS7_ILi128EEESA_NS7_ILi192EEEEEELi128ENS_10bfloat16_tEfNS_4arch4Sm90ELb0ELb0ELb0ELb1ELb0ELb0ELb0ELb1ELb1ELb1ELb1ELb0EEENS1_21CollectiveEpilogueFwdINS6_IJSA_SA_SA_EEES9_SD_SF_Li256ELb1ELb1ELb1ELb0EEENS1_36VarlenDynamicPersistentTileSchedulerILi128ELi128ELi256ELi128ELb1ELb1ELb1ELb0ELb1ELb1EEEEEEEEEvNT_6ParamsE:
[----:B------:R-:W-:Y:S01]  /*0000*/  LDC R1, c[0x0][0x37c] ;  /* 0x0000df00ff017b82 */ /* 0x000fe20000000800 */
[----:B------:R-:W-:Y:S05]  /*0010*/  EXIT ;  /* 0x000000000000794d */ /* 0x000fea0003800000 */
.L_x_1:
        /* <DEDUP_REMOVED lines=14> */
.L_x_46:


//--------------------- .text._ZN7cutlass13device_kernelIN5flash11enable_sm90INS1_16FlashAttnFwdSm90INS1_25CollectiveMainloopFwdSm90ILi2EN4cute5tupleIJNS5_1CILi1EEES8_S8_EEENS6_IJNS7_ILi128EEESA_NS7_ILi192EEEEEELi128ENS_10bfloat16_tEfNS_4arch4Sm90ELb0ELb0ELb0ELb1ELb0ELb1ELb0ELb1ELb1ELb1ELb1ELb0EEENS1_21CollectiveEpilogueFwdINS6_IJSA_SA_SA_EEES9_SD_SF_Li256ELb1ELb1ELb1ELb0EEENS1_36VarlenDynamicPersistentTileSchedulerILi128ELi128ELi256ELi128ELb1ELb1ELb1ELb0ELb1ELb1EEEEEEEEEvNT_6ParamsE --------------------------
	.section	.text._ZN7cutlass13device_kernelIN5flash11enable_sm90INS1_16FlashAttnFwdSm90INS1_25CollectiveMainloopFwdSm90ILi2EN4cute5tupleIJNS5_1CILi1EEES8_S8_EEENS6_IJNS7_ILi128EEESA_NS7_ILi192EEEEEELi128ENS_10bfloat16_tEfNS_4arch4Sm90ELb0ELb0ELb0ELb1ELb0ELb1ELb0ELb1ELb1ELb1ELb1ELb0EEENS1_21CollectiveEpilogueFwdINS6_IJSA_SA_SA_EEES9_SD_SF_Li256ELb1ELb1ELb1ELb0EEENS1_36VarlenDynamicPersistentTileSchedulerILi128ELi128ELi256ELi128ELb1ELb1ELb1ELb0ELb1ELb1EEEEEEEEEvNT_6ParamsE,"ax",@progbits
	.align	128
.text._ZN7cutlass13device_kernelIN5flash11enable_sm90INS1_16FlashAttnFwdSm90INS1_25CollectiveMainloopFwdSm90ILi2EN4cute5tupleIJNS5_1CILi1EEES8_S8_EEENS6_IJNS7_ILi128EEESA_NS7_ILi192EEEEEELi128ENS_10bfloat16_tEfNS_4arch4Sm90ELb0ELb0ELb0ELb1ELb0ELb1ELb0ELb1ELb1ELb1ELb1ELb0EEENS1_21CollectiveEpilogueFwdINS6_IJSA_SA_SA_EEES9_SD_SF_Li256ELb1ELb1ELb1ELb0EEENS1_36VarlenDynamicPersistentTileSchedulerILi128ELi128ELi256ELi128ELb1ELb1ELb1ELb0ELb1ELb1EEEEEEEEEvNT_6ParamsE:
        .type           _ZN7cutlass13device_kernelIN5flash11enable_sm90INS1_16FlashAttnFwdSm90INS1_25CollectiveMainloopFwdSm90ILi2EN4cute5tupleIJNS5_1CILi1EEES8_S8_EEENS6_IJNS7_ILi128EEESA_NS7_ILi192EEEEEELi128ENS_10bfloat16_tEfNS_4arch4Sm90ELb0ELb0ELb0ELb1ELb0ELb1ELb0ELb1ELb1ELb1ELb1ELb0EEENS1_21CollectiveEpilogueFwdINS6_IJSA_SA_SA_EEES9_SD_SF_Li256ELb1ELb1ELb1ELb0EEENS1_36VarlenDynamicPersistentTileSchedulerILi128ELi128ELi256ELi128ELb1ELb1ELb1ELb0ELb1ELb1EEEEEEEEEvNT_6ParamsE,@function
        .size           _ZN7cutlass13device_kernelIN5flash11enable_sm90INS1_16FlashAttnFwdSm90INS1_25CollectiveMainloopFwdSm90ILi2EN4cute5tupleIJNS5_1CILi1EEES8_S8_EEENS6_IJNS7_ILi128EEESA_NS7_ILi192EEEEEELi128ENS_10bfloat16_tEfNS_4arch4Sm90ELb0ELb0ELb0ELb1ELb0ELb1ELb0ELb1ELb1ELb1ELb1ELb0EEENS1_21CollectiveEpilogueFwdINS6_IJSA_SA_SA_EEES9_SD_SF_Li256ELb1ELb1ELb1ELb0EEENS1_36VarlenDynamicPersistentTileSchedulerILi128ELi128ELi256ELi128ELb1ELb1ELb1ELb0ELb1ELb1EEEEEEEEEvNT_6ParamsE,(.L_x_47 - _ZN7cutlass13device_kernelIN5flash11enable_sm90INS1_16FlashAttnFwdSm90INS1_25CollectiveMainloopFwdSm90ILi2EN4cute5tupleIJNS5_1CILi1EEES8_S8_EEENS6_IJNS7_ILi128EEESA_NS7_ILi192EEEEEELi128ENS_10bfloat16_tEfNS_4arch4Sm90ELb0ELb0ELb0ELb1ELb0ELb1ELb0ELb1ELb1ELb1ELb1ELb0EEENS1_21CollectiveEpilogueFwdINS6_IJSA_SA_SA_EEES9_SD_SF_Li256ELb1ELb1ELb1ELb0EEENS1_36VarlenDynamicPersistentTileSchedulerILi128ELi128ELi256ELi128ELb1ELb1ELb1ELb0ELb1ELb1EEEEEEEEEvNT_6ParamsE)
        .other          _ZN7cutlass13device_kernelIN5flash11enable_sm90INS1_16FlashAttnFwdSm90INS1_25CollectiveMainloopFwdSm90ILi2EN4cute5tupleIJNS5_1CILi1EEES8_S8_EEENS6_IJNS7_ILi128EEESA_NS7_ILi192EEEEEELi128ENS_10bfloat16_tEfNS_4arch4Sm90ELb0ELb0ELb0ELb1ELb0ELb1ELb0ELb1ELb1ELb1ELb1ELb0EEENS1_21CollectiveEpilogueFwdINS6_IJSA_SA_SA_EEES9_SD_SF_Li256ELb1ELb1ELb1ELb0EEENS1_36VarlenDynamicPersistentTileSchedulerILi128ELi128ELi256ELi128ELb1ELb1ELb1ELb0ELb1ELb1EEEEEEEEEvNT_6ParamsE,@"STO_CUDA_ENTRY STV_DEFAULT"
_ZN7cutlass13device_kernelIN5flash11enable_sm90INS1_16FlashAttnFwdSm90INS1_25CollectiveMainloopFwdSm90ILi2EN4cute5tupleIJNS5_1CILi1EEES8_S8_EEENS6_IJNS7_ILi128EEESA_NS7_ILi192EEEEEELi128ENS_10bfloat16_tEfNS_4arch4Sm90ELb0ELb0ELb0ELb1ELb0ELb1ELb0ELb1ELb1ELb1ELb1ELb0EEENS1_21CollectiveEpilogueFwdINS6_IJSA_SA_SA_EEES9_SD_SF_Li256ELb1ELb1ELb1ELb0EEENS1_36VarlenDynamicPersistentTileSchedulerILi128ELi128ELi256ELi128ELb1ELb1ELb1ELb0ELb1ELb1EEEEEEEEEvNT_6ParamsE:
[----:B------:R-:W-:Y:S01]  /*0000*/  LDC R1, c[0x0][0x37c] ;  /* 0x0000df00ff017b82 */ /* 0x000fe20000000800 */
[----:B------:R-:W-:Y:S05]  /*0010*/  EXIT ;  /* 0x000000000000794d */ /* 0x000fea0003800000 */
.L_x_2:
        /* <DEDUP_REMOVED lines=14> */
.L_x_47:


//--------------------- .text._ZN7cutlass13device_kernelIN5flash11enable_sm90INS1_16FlashAttnFwdSm90INS1_25CollectiveMainloopFwdSm90ILi2EN4cute5tupleIJNS5_1CILi1EEES8_S8_EEENS6_IJNS7_ILi128EEENS7_ILi96EEENS7_ILi192EEEEEELi128ENS_10bfloat16_tEfNS_4arch4Sm90ELb0ELb1ELb0ELb0ELb0ELb0ELb0ELb1ELb1ELb1ELb1ELb0EEENS1_21CollectiveEpilogueFwdINS6_IJSA_SA_SB_EEES9_SE_SG_Li256ELb0ELb1ELb1ELb0EEENS1_19SingleTileSchedulerILb0ELb1ELb1ELi128EEEEEEEEEvNT_6ParamsE --------------------------
	.section	.text._ZN7cutlass13device_kernelIN5flash11enable_sm90INS1_16FlashAttnFwdSm90INS1_25CollectiveMainloopFwdSm90ILi2EN4cute5tupleIJNS5_1CILi1EEES8_S8_EEENS6_IJNS7_ILi128EEENS7_ILi96EEENS7_ILi192EEEEEELi128ENS_10bfloat16_tEfNS_4arch4Sm90ELb0ELb1ELb0ELb0ELb0ELb0ELb0ELb1ELb1ELb1ELb1ELb0EEENS1_21CollectiveEpilogueFwdINS6_IJSA_SA_SB_EEES9_SE_SG_Li256ELb0ELb1ELb1ELb0EEENS1_19SingleTileSchedulerILb0ELb1ELb1ELi128EEEEEEEEEvNT_6ParamsE,"ax",@progbits
	.align	128
.text._ZN7cutlass13device_kernelIN5flash11enable_sm90INS1_16FlashAttnFwdSm90INS1_25CollectiveMainloopFwdSm90ILi2EN4cute5tupleIJNS5_1CILi1EEES8_S8_EEENS6_IJNS7_ILi128EEENS7_ILi96EEENS7_ILi192EEEEEELi128ENS_10bfloat16_tEfNS_4arch4Sm90ELb0ELb1ELb0ELb0ELb0ELb0ELb0ELb1ELb1ELb1ELb1ELb0EEENS1_21CollectiveEpilogueFwdINS6_IJSA_SA_SB_EEES9_SE_SG_Li256ELb0ELb1ELb1ELb0EEENS1_19SingleTileSchedulerILb0ELb1ELb1ELi128EEEEEEEEEvNT_6ParamsE:
        .type           _ZN7cutlass13device_kernelIN5flash11enable_sm90INS1_16FlashAttnFwdSm90INS1_25CollectiveMainloopFwdSm90ILi2EN4cute5tupleIJNS5_1CILi1EEES8_S8_EEENS6_IJNS7_ILi128EEENS7_ILi96EEENS7_ILi192EEEEEELi128ENS_10bfloat16_tEfNS_4arch4Sm90ELb0ELb1ELb0ELb0ELb0ELb0ELb0ELb1ELb1ELb1ELb1ELb0EEENS1_21CollectiveEpilogueFwdINS6_IJSA_SA_SB_EEES9_SE_SG_Li256ELb0ELb1ELb1ELb0EEENS1_19SingleTileSchedulerILb0ELb1ELb1ELi128EEEEEEEEEvNT_6ParamsE,@function
        .size           _ZN7cutlass13device_kernelIN5flash11enable_sm90INS1_16FlashAttnFwdSm90INS1_25CollectiveMainloopFwdSm90ILi2EN4cute5tupleIJNS5_1CILi1EEES8_S8_EEENS6_IJNS7_ILi128EEENS7_ILi96EEENS7_ILi192EEEEEELi128ENS_10bfloat16_tEfNS_4arch4Sm90ELb0ELb1ELb0ELb0ELb0ELb0ELb0ELb1ELb1ELb1ELb1ELb0EEENS1_21CollectiveEpilogueFwdINS6_IJSA_SA_SB_EEES9_SE_SG_Li256ELb0ELb1ELb1ELb0EEENS1_19SingleTileSchedulerILb0ELb1ELb1ELi128EEEEEEEEEvNT_6ParamsE,(.L_x_48 - _ZN7cutlass13device_kernelIN5flash11enable_sm90INS1_16FlashAttnFwdSm90INS1_25CollectiveMainloopFwdSm90ILi2EN4cute5tupleIJNS5_1CILi1EEES8_S8_EEENS6_IJNS7_ILi128EEENS7_ILi96EEENS7_ILi192EEEEEELi128ENS_10bfloat16_tEfNS_4arch4Sm90ELb0ELb1ELb0ELb0ELb0ELb0ELb0ELb1ELb1ELb1ELb1ELb0EEENS1_21CollectiveEpilogueFwdINS6_IJSA_SA_SB_EEES9_SE_SG_Li256ELb0ELb1ELb1ELb0EEENS1_19SingleTileSchedulerILb0ELb1ELb1ELi128EEEEEEEEEvNT_6ParamsE)
        .other          _ZN7cutlass13device_kernelIN5flash11enable_sm90INS1_16FlashAttnFwdSm90INS1_25CollectiveMainloopFwdSm90ILi2EN4cute5tupleIJNS5_1CILi1EEES8_S8_EEENS6_IJNS7_ILi128EEENS7_ILi96EEENS7_ILi192EEEEEELi128ENS_10bfloat16_tEfNS_4arch4Sm90ELb0ELb1ELb0ELb0ELb0ELb0ELb0ELb1ELb1ELb1ELb1ELb0EEENS1_21CollectiveEpilogueFwdINS6_IJSA_SA_SB_EEES9_SE_SG_Li256ELb0ELb1ELb1ELb0EEENS1_19SingleTileSchedulerILb0ELb1ELb1ELi128EEEEEEEEEvNT_6ParamsE,@"STO_CUDA_ENTRY STV_DEFAULT"
_ZN7cutlass13device_kernelIN5flash11enable_sm90INS1_16FlashAttnFwdSm90INS1_25CollectiveMainloopFwdSm90ILi2EN4cute5tupleIJNS5_1CILi1EEES8_S8_EEENS6_IJNS7_ILi128EEENS7_ILi96EEENS7_ILi192EEEEEELi128ENS_10bfloat16_tEfNS_4arch4Sm90ELb0ELb1ELb0ELb0ELb0ELb0ELb0ELb1ELb1ELb1ELb1ELb0EEENS1_21CollectiveEpilogueFwdINS6_IJSA_SA_SB_EEES9_SE_SG_Li256ELb0ELb1ELb1ELb0EEENS1_19SingleTileSchedulerILb0ELb1ELb1ELi128EEEEEEEEEvNT_6ParamsE:
[----:B------:R-:W-:Y:S01]  /*0000*/  LDC R1, c[0x0][0x37c] ;  /* 0x0000df00ff017b82 */ /* 0x000fe20000000800 */
[----:B------:R-:W-:Y:S05]  /*0010*/  EXIT ;  /* 0x000000000000794d */ /* 0x000fea0003800000 */
.L_x_3:
        /* <DEDUP_REMOVED lines=14> */
.L_x_48:


//--------------------- .text._ZN7cutlass13device_kernelIN5flash11enable_sm90INS1_16FlashAttnFwdSm90INS1_25CollectiveMainloopFwdSm90ILi2EN4cute5tupleIJNS5_1CILi1EEES8_S8_EEENS6_IJNS7_ILi128EEENS7_ILi96EEENS7_ILi192EEEEEELi128ENS_10bfloat16_tEfNS_4arch4Sm90ELb0ELb1ELb0ELb1ELb0ELb0ELb0ELb1ELb1ELb1ELb1ELb0EEENS1_21CollectiveEpilogueFwdINS6_IJSA_SA_SB_EEES9_SE_SG_Li256ELb1ELb1ELb1ELb0EEENS1_36VarlenDynamicPersistentTileSchedulerILi128ELi96ELi256ELi128ELb1ELb1ELb1ELb1ELb0ELb1EEEEEEEEEvNT_6ParamsE --------------------------
	.section	.text._ZN7cutlass13device_kernelIN5flash11enable_sm90INS1_16FlashAttnFwdSm90INS1_25CollectiveMainloopFwdSm90ILi2EN4cute5tupleIJNS5_1CILi1EEES8_S8_EEENS6_IJNS7_ILi128EEENS7_ILi96EEENS7_ILi192EEEEEELi128ENS_10bfloat16_tEfNS_4arch4Sm90ELb0ELb1ELb0ELb1ELb0ELb0ELb0ELb1ELb1ELb1ELb1ELb0EEENS1_21CollectiveEpilogueFwdINS6_IJSA_SA_SB_EEES9_SE_SG_Li256ELb1ELb1ELb1ELb0EEENS1_36VarlenDynamicPersistentTileSchedulerILi128ELi96ELi256ELi128ELb1ELb1ELb1ELb1ELb0ELb1EEEEEEEEEvNT_6ParamsE,"ax",@progbits
	.align	128
.text._ZN7cutlass13device_kernelIN5flash11enable_sm90INS1_16FlashAttnFwdSm90INS1_25CollectiveMainloopFwdSm90ILi2EN4cute5tupleIJNS5_1CILi1EEES8_S8_EEENS6_IJNS7_ILi128EEENS7_ILi96EEENS7_ILi192EEEEEELi128ENS_10bfloat16_tEfNS_4arch4Sm90ELb0ELb1ELb0ELb1ELb0ELb0ELb0ELb1ELb1ELb1ELb1ELb0EEENS1_21CollectiveEpilogueFwdINS6_IJSA_SA_SB_EEES9_SE_SG_Li256ELb1ELb1ELb1ELb0EEENS1_36VarlenDynamicPersistentTileSchedulerILi128ELi96ELi256ELi128ELb1ELb1ELb1ELb1ELb0ELb1EEEEEEEEEvNT_6ParamsE:
        .type           _ZN7cutlass13device_kernelIN5flash11enable_sm90INS1_16FlashAttnFwdSm90INS1_25CollectiveMainloopFwdSm90ILi2EN4cute5tupleIJNS5_1CILi1EEES8_S8_EEENS6_IJNS7_ILi128EEENS7_ILi96EEENS7_ILi192EEEEEELi128ENS_10bfloat16_tEfNS_4arch4Sm90ELb0ELb1ELb0ELb1ELb0ELb0ELb0ELb1ELb1ELb1ELb1ELb0EEENS1_21CollectiveEpilogueFwdINS6_IJSA_SA_SB_EEES9_SE_SG_Li256ELb1ELb1ELb1ELb0EEENS1_36VarlenDynamicPersistentTileSchedulerILi128ELi96ELi256ELi128ELb1ELb1ELb1ELb1ELb0ELb1EEEEEEEEEvNT_6ParamsE,@function
        .size           _ZN7cutlass13device_kernelIN5flash11enable_sm90INS1_16FlashAttnFwdSm90INS1_25CollectiveMainloopFwdSm90ILi2EN4cute5tupleIJNS5_1CILi1EEES8_S8_EEENS6_IJNS7_ILi128EEENS7_ILi96EEENS7_ILi192EEEEEELi128ENS_10bfloat16_tEfNS_4arch4Sm90ELb0ELb1ELb0ELb1ELb0ELb0ELb0ELb1ELb1ELb1ELb1ELb0EEENS1_21CollectiveEpilogueFwdINS6_IJSA_SA_SB_EEES9_SE_SG_Li256ELb1ELb1ELb1ELb0EEENS1_36VarlenDynamicPersistentTileSchedulerILi128ELi96ELi256ELi128ELb1ELb1ELb1ELb1ELb0ELb1EEEEEEEEEvNT_6ParamsE,(.L_x_49 - _ZN7cutlass13device_kernelIN5flash11enable_sm90INS1_16FlashAttnFwdSm90INS1_25CollectiveMainloopFwdSm90ILi2EN4cute5tupleIJNS5_1CILi1EEES8_S8_EEENS6_IJNS7_ILi128EEENS7_ILi96EEENS7_ILi192EEEEEELi128ENS_10bfloat16_tEfNS_4arch4Sm90ELb0ELb1ELb0ELb1ELb0ELb0ELb0ELb1ELb1ELb1ELb1ELb0EEENS1_21CollectiveEpilogueFwdINS6_IJSA_SA_SB_EEES9_SE_SG_Li256ELb1ELb1ELb1ELb0EEENS1_36VarlenDynamicPersistentTileSchedulerILi128ELi96ELi256ELi128ELb1ELb1ELb1ELb1ELb0ELb1EEEEEEEEEvNT_6ParamsE)
        .other          _ZN7cutlass13device_kernelIN5flash11enable_sm90INS1_16FlashAttnFwdSm90INS1_25CollectiveMainloopFwdSm90ILi2EN4cute5tupleIJNS5_1CILi1EEES8_S8_EEENS6_IJNS7_ILi128EEENS7_ILi96EEENS7_ILi192EEEEEELi128ENS_10bfloat16_tEfNS_4arch4Sm90ELb0ELb1ELb0ELb1ELb0ELb0ELb0ELb1ELb1ELb1ELb1ELb0EEENS1_21CollectiveEpilogueFwdINS6_IJSA_SA_SB_EEES9_SE_SG_Li256ELb1ELb1ELb1ELb0EEENS1_36VarlenDynamicPersistentTileSchedulerILi128ELi96ELi256ELi128ELb1ELb1ELb1ELb1ELb0ELb1EEEEEEEEEvNT_6ParamsE,@"STO_CUDA_ENTRY STV_DEFAULT"
_ZN7cutlass13device_kernelIN5flash11enable_sm90INS1_16FlashAttnFwdSm90INS1_25CollectiveMainloopFwdSm90ILi2EN4cute5tupleIJNS5_1CILi1EEES8_S8_EEENS6_IJNS7_ILi128EEENS7_ILi96EEENS7_ILi192EEEEEELi128ENS_10bfloat16_tEfNS_4arch4Sm90ELb0ELb1ELb0ELb1ELb0ELb0ELb0ELb1ELb1ELb1ELb1ELb0EEENS1_21CollectiveEpilogueFwdINS6_IJSA_SA_SB_EEES9_SE_SG_Li256ELb1ELb1ELb1ELb0EEENS1_36VarlenDynamicPersistentTileSchedulerILi128ELi96ELi256ELi128ELb1ELb1ELb1ELb1ELb0ELb1EEEEEEEEEvNT_6ParamsE:
[----:B------:R-:W-:Y:S01]  /*0000*/  LDC R1, c[0x0][0x37c] ;  /* 0x0000df00ff017b82 */ /* 0x000fe20000000800 */
[----:B------:R-:W-:Y:S05]  /*0010*/  EXIT ;  /* 0x000000000000794d */ /* 0x000fea0003800000 */
.L_x_4:
        /* <DEDUP_REMOVED lines=14> */
.L_x_49:


//--------------------- .text._ZN7cutlass13device_kernelIN5flash11enable_sm90INS1_16FlashAttnFwdSm90INS1_25CollectiveMainloopFwdSm90ILi2EN4cute5tupleIJNS5_1CILi1EEES8_S8_EEENS6_IJNS7_ILi128EEENS7_ILi96EEENS7_ILi192EEEEEELi128ENS_10bfloat16_tEfNS_4arch4Sm90ELb0ELb1ELb0ELb1ELb0ELb1ELb0ELb1ELb1ELb1ELb1ELb0EEENS1_21CollectiveEpilogueFwdINS6_IJSA_SA_SB_EEES9_SE_SG_Li256ELb1ELb1ELb1ELb0EEENS1_36VarlenDynamicPersistentTileSchedulerILi128ELi96ELi256ELi128ELb1ELb1ELb1ELb1ELb0ELb1EEEEEEEEEvNT_6ParamsE --------------------------
	.section	.text._ZN7cutlass13device_kernelIN5flash11enable_sm90INS1_16FlashAttnFwdSm90INS1_25CollectiveMainloopFwdSm90ILi2EN4cute5tupleIJNS5_1CILi1EEES8_S8_EEENS6_IJNS7_ILi128EEENS7_ILi96EEENS7_ILi192EEEEEELi128ENS_10bfloat16_tEfNS_4arch4Sm90ELb0ELb1ELb0ELb1ELb0ELb1ELb0ELb1ELb1ELb1ELb1ELb0EEENS1_21CollectiveEpilogueFwdINS6_IJSA_SA_SB_EEES9_SE_SG_Li256ELb1ELb1ELb1ELb0EEENS1_36VarlenDynamicPersistentTileSchedulerILi128ELi96ELi256ELi128ELb1ELb1ELb1ELb1ELb0ELb1EEEEEEEEEvNT_6ParamsE,"ax",@progbits
	.align	128
.text._ZN7cutlass13device_kernelIN5flash11enable_sm90INS1_16FlashAttnFwdSm90INS1_25CollectiveMainloopFwdSm90ILi2EN4cute5tupleIJNS5_1CILi1EEES8_S8_EEENS6_IJNS7_ILi128EEENS7_ILi96EEENS7_ILi192EEEEEELi128ENS_10bfloat16_tEfNS_4arch4Sm90ELb0ELb1ELb0ELb1ELb0ELb1ELb0ELb1ELb1ELb1ELb1ELb0EEENS1_21CollectiveEpilogueFwdINS6_IJSA_SA_SB_EEES9_SE_SG_Li256ELb1ELb1ELb1ELb0EEENS1_36VarlenDynamicPersistentTileSchedulerILi128ELi96ELi256ELi128ELb1ELb1ELb1ELb1ELb0ELb1EEEEEEEEEvNT_6ParamsE:
        .type           _ZN7cutlass13device_kernelIN5flash11enable_sm90INS1_16FlashAttnFwdSm90INS1_25CollectiveMainloopFwdSm90ILi2EN4cute5tupleIJNS5_1CILi1EEES8_S8_EEENS6_IJNS7_ILi128EEENS7_ILi96EEENS7_ILi192EEEEEELi128ENS_10bfloat16_tEfNS_4arch4Sm90ELb0ELb1ELb0ELb1ELb0ELb1ELb0ELb1ELb1ELb1ELb1ELb0EEENS1_21CollectiveEpilogueFwdINS6_IJSA_SA_SB_EEES9_SE_SG_Li256ELb1ELb1ELb1ELb0EEENS1_36VarlenDynamicPersistentTileSchedulerILi128ELi96ELi256ELi128ELb1ELb1ELb1ELb1ELb0ELb1EEEEEEEEEvNT_6ParamsE,@function
        .size           _ZN7cutlass13device_kernelIN5flash11enable_sm90INS1_16FlashAttnFwdSm90INS1_25CollectiveMainloopFwdSm90ILi2EN4cute5tupleIJNS5_1CILi1EEES8_S8_EEENS6_IJNS7_ILi128EEENS7_ILi96EEENS7_ILi192EEEEEELi128ENS_10bfloat16_tEfNS_4arch4Sm90ELb0ELb1ELb0ELb1ELb0ELb1ELb0ELb1ELb1ELb1ELb1ELb0EEENS1_21CollectiveEpilogueFwdINS6_IJSA_SA_SB_EEES9_SE_SG_Li256ELb1ELb1ELb1ELb0EEENS1_36VarlenDynamicPersistentTileSchedulerILi128ELi96ELi256ELi128ELb1ELb1ELb1ELb1ELb0ELb1EEEEEEEEEvNT_6ParamsE,(.L_x_50 - _ZN7cutlass13device_kernelIN5flash11enable_sm90INS1_16FlashAttnFwdSm90INS1_25CollectiveMainloopFwdSm90ILi2EN4cute5tupleIJNS5_1CILi1EEES8_S8_EEENS6_IJNS7_ILi128EEENS7_ILi96EEENS7_ILi192EEEEEELi128ENS_10bfloat16_tEfNS_4arch4Sm90ELb0ELb1ELb0ELb1ELb0ELb1ELb0ELb1ELb1ELb1ELb1ELb0EEENS1_21CollectiveEpilogueFwdINS6_IJSA_SA_SB_EEES9_SE_SG_Li256ELb1ELb1ELb1ELb0EEENS1_36VarlenDynamicPersistentTileSchedulerILi128ELi96ELi256ELi128ELb1ELb1ELb1ELb1ELb0ELb1EEEEEEEEEvNT_6ParamsE)
        .other          _ZN7cutlass13device_kernelIN5flash11enable_sm90INS1_16FlashAttnFwdSm90INS1_25CollectiveMainloopFwdSm90ILi2EN4cute5tupleIJNS5_1CILi1EEES8_S8_EEENS6_IJNS7_ILi128EEENS7_ILi96EEENS7_ILi192EEEEEELi128ENS_10bfloat16_tEfNS_4arch4Sm90ELb0ELb1ELb0ELb1ELb0ELb1ELb0ELb1ELb1ELb1ELb1ELb0EEENS1_21CollectiveEpilogueFwdINS6_IJSA_SA_SB_EEES9_SE_SG_Li256ELb1ELb1ELb1ELb0EEENS1_36VarlenDynamicPersistentTileSchedulerILi128ELi96ELi256ELi128ELb1ELb1ELb1ELb1ELb0ELb1EEEEEEEEEvNT_6ParamsE,@"STO_CUDA_ENTRY STV_DEFAULT"
_ZN7cutlass13device_kernelIN5flash11enable_sm90INS1_16FlashAttnFwdSm90INS1_25CollectiveMainloopFwdSm90ILi2EN4cute5tupleIJNS5_1CILi1EEES8_S8_EEENS6_IJNS7_ILi128EEENS7_ILi96EEENS7_ILi192EEEEEELi128ENS_10bfloat16_tEfNS_4arch4Sm90ELb0ELb1ELb0ELb1ELb0ELb1ELb0ELb1ELb1ELb1ELb1ELb0EEENS1_21CollectiveEpilogueFwdINS6_IJSA_SA_SB_EEES9_SE_SG_Li256ELb1ELb1ELb1ELb0EEENS1_36VarlenDynamicPersistentTileSchedulerILi128ELi96ELi256ELi128ELb1ELb1ELb1ELb1ELb0ELb1EEEEEEEEEvNT_6ParamsE:
[----:B------:R-:W-:Y:S01]  /*0000*/  LDC R1, c[0x0][0x37c] ;  /* 0x0000df00ff017b82 */ /* 0x000fe20000000800 */
[----:B------:R-:W-:Y:S05]  /*0010*/  EXIT ;  /* 0x000000000000794d */ /* 0x000fea0003800000 */
.L_x_5:
        /* <DEDUP_REMOVED lines=14> */
.L_x_50:


//--------------------- .text._ZN7cutlass13device_kernelIN5flash11enable_sm90INS1_16FlashAttnFwdSm90INS1_25CollectiveMainloopFwdSm90ILi2EN4cute5tupleIJNS5_1CILi1EEES8_S8_EEENS6_IJNS7_ILi128EEESA_NS7_ILi192EEEEEELi128ENS_10bfloat16_tEfNS_4arch4Sm90ELb1ELb0ELb0ELb0ELb0ELb0ELb0ELb1ELb1ELb1ELb1ELb0EEENS1_21CollectiveEpilogueFwdINS6_IJSA_SA_SA_EEES9_SD_SF_Li256ELb0ELb1ELb1ELb0EEENS1_19SingleTileSchedulerILb0ELb1ELb1ELi128EEEEEEEEEvNT_6ParamsE --------------------------
	.section	.text._ZN7cutlass13device_kernelIN5flash11enable_sm90INS1_16FlashAttnFwdSm90INS1_25CollectiveMainloopFwdSm90ILi2EN4cute5tupleIJNS5_1CILi1EEES8_S8_EEENS6_IJNS7_ILi128EEESA_NS7_ILi192EEEEEELi128ENS_10bfloat16_tEfNS_4arch4Sm90ELb1ELb0ELb0ELb0ELb0ELb0ELb0ELb1ELb1ELb1ELb1ELb0EEENS1_21CollectiveEpilogueFwdINS6_IJSA_SA_SA_EEES9_SD_SF_Li256ELb0ELb1ELb1ELb0EEENS1_19SingleTileSchedulerILb0ELb1ELb1ELi128EEEEEEEEEvNT_6ParamsE,"ax",@progbits
	.align	128
.text._ZN7cutlass13device_kernelIN5flash11enable_sm90INS1_16FlashAttnFwdSm90INS1_25CollectiveMainloopFwdSm90ILi2EN4cute5tupleIJNS5_1CILi1EEES8_S8_EEENS6_IJNS7_ILi128EEESA_NS7_ILi192EEEEEELi128ENS_10bfloat16_tEfNS_4arch4Sm90ELb1ELb0ELb0ELb0ELb0ELb0ELb0ELb1ELb1ELb1ELb1ELb0EEENS1_21CollectiveEpilogueFwdINS6_IJSA_SA_SA_EEES9_SD_SF_Li256ELb0ELb1ELb1ELb0EEENS1_19SingleTileSchedulerILb0ELb1ELb1ELi128EEEEEEEEEvNT_6ParamsE:
        .type           _ZN7cutlass13device_kernelIN5flash11enable_sm90INS1_16FlashAttnFwdSm90INS1_25CollectiveMainloopFwdSm90ILi2EN4cute5tupleIJNS5_1CILi1EEES8_S8_EEENS6_IJNS7_ILi128EEESA_NS7_ILi192EEEEEELi128ENS_10bfloat16_tEfNS_4arch4Sm90ELb1ELb0ELb0ELb0ELb0ELb0ELb0ELb1ELb1ELb1ELb1ELb0EEENS1_21CollectiveEpilogueFwdINS6_IJSA_SA_SA_EEES9_SD_SF_Li256ELb0ELb1ELb1ELb0EEENS1_19SingleTileSchedulerILb0ELb1ELb1ELi128EEEEEEEEEvNT_6ParamsE,@function
        .size           _ZN7cutlass13device_kernelIN5flash11enable_sm90INS1_16FlashAttnFwdSm90INS1_25CollectiveMainloopFwdSm90ILi2EN4cute5tupleIJNS5_1CILi1EEES8_S8_EEENS6_IJNS7_ILi128EEESA_NS7_ILi192EEEEEELi128ENS_10bfloat16_tEfNS_4arch4Sm90ELb1ELb0ELb0ELb0ELb0ELb0ELb0ELb1ELb1ELb1ELb1ELb0EEENS1_21CollectiveEpilogueFwdINS6_IJSA_SA_SA_EEES9_SD_SF_Li256ELb0ELb1ELb1ELb0EEENS1_19SingleTileSchedulerILb0ELb1ELb1ELi128EEEEEEEEEvNT_6ParamsE,(.L_x_51 - _ZN7cutlass13device_kernelIN5flash11enable_sm90INS1_16FlashAttnFwdSm90INS1_25CollectiveMainloopFwdSm90ILi2EN4cute5tupleIJNS5_1CILi1EEES8_S8_EEENS6_IJNS7_ILi128EEESA_NS7_ILi192EEEEEELi128ENS_10bfloat16_tEfNS_4arch4Sm90ELb1ELb0ELb0ELb0ELb0ELb0ELb0ELb1ELb1ELb1ELb1ELb0EEENS1_21CollectiveEpilogueFwdINS6_IJSA_SA_SA_EEES9_SD_SF_Li256ELb0ELb1ELb1ELb0EEENS1_19SingleTileSchedulerILb0ELb1ELb1ELi128EEEEEEEEEvNT_6ParamsE)
        .other          _ZN7cutlass13device_kernelIN5flash11enable_sm90INS1_16FlashAttnFwdSm90INS1_25CollectiveMainloopFwdSm90ILi2EN4cute5tupleIJNS5_1CILi1EEES8_S8_EEENS6_IJNS7_ILi128EEESA_NS7_ILi192EEEEEELi128ENS_10bfloat16_tEfNS_4arch4Sm90ELb1ELb0ELb0ELb0ELb0ELb0ELb0ELb1ELb1ELb1ELb1ELb0EEENS1_21CollectiveEpilogueFwdINS6_IJSA_SA_SA_EEES9_SD_SF_Li256ELb0ELb1ELb1ELb0EEENS1_19SingleTileSchedulerILb0ELb1ELb1ELi128EEEEEEEEEvNT_6ParamsE,@"STO_CUDA_ENTRY STV_DEFAULT"
_ZN7cutlass13device_kernelIN5flash11enable_sm90INS1_16FlashAttnFwdSm90INS1_25CollectiveMainloopFwdSm90ILi2EN4cute5tupleIJNS5_1CILi1EEES8_S8_EEENS6_IJNS7_ILi128EEESA_NS7_ILi192EEEEEELi128ENS_10bfloat16_tEfNS_4arch4Sm90ELb1ELb0ELb0ELb0ELb0ELb0ELb0ELb1ELb1ELb1ELb1ELb0EEENS1_21CollectiveEpilogueFwdINS6_IJSA_SA_SA_EEES9_SD_SF_Li256ELb0ELb1ELb1ELb0EEENS1_19SingleTileSchedulerILb0ELb1ELb1ELi128EEEEEEEEEvNT_6ParamsE:
[----:B------:R-:W-:Y:S01]  /*0000*/  LDC R1, c[0x0][0x37c] ;  /* 0x0000df00ff017b82 */ /* 0x000fe20000000800 */
[----:B------:R-:W-:Y:S05]  /*0010*/  EXIT ;  /* 0x000000000000794d */ /* 0x000fea0003800000 */
.L_x_6:
        /* <DEDUP_REMOVED lines=14> */
.L_x_51:


//--------------------- .text._ZN7cutlass13device_kernelIN5flash11enable_sm90INS1_16FlashAttnFwdSm90INS1_25CollectiveMainloopFwdSm90ILi2EN4cute5tupleIJNS5_1CILi1EEES8_S8_EEENS6_IJNS7_ILi128EEESA_NS7_ILi192EEEEEELi128ENS_10bfloat16_tEfNS_4arch4Sm90ELb1ELb0ELb0ELb1ELb0ELb0ELb0ELb1ELb1ELb1ELb1ELb0EEENS1_21CollectiveEpilogueFwdINS6_IJSA_SA_SA_EEES9_SD_SF_Li256ELb1ELb1ELb1ELb0EEENS1_36VarlenDynamicPersistentTileSchedulerILi128ELi128ELi256ELi128ELb1ELb1ELb1ELb1ELb1ELb1EEEEEEEEEvNT_6ParamsE --------------------------
	.section	.text._ZN7cutlass13device_kernelIN5flash11enable_sm90INS1_16FlashAttnFwdSm90INS1_25CollectiveMainloopFwdSm90ILi2EN4cute5tupleIJNS5_1CILi1EEES8_S8_EEENS6_IJNS7_ILi128EEESA_NS7_ILi192EEEEEELi128ENS_10bfloat16_tEfNS_4arch4Sm90ELb1ELb0ELb0ELb1ELb0ELb0ELb0ELb1ELb1ELb1ELb1ELb0EEENS1_21CollectiveEpilogueFwdINS6_IJSA_SA_SA_EEES9_SD_SF_Li256ELb1ELb1ELb1ELb0EEENS1_36VarlenDynamicPersistentTileSchedulerILi128ELi128ELi256ELi128ELb1ELb1ELb1ELb1ELb1ELb1EEEEEEEEEvNT_6ParamsE,"ax",@progbits
	.align	128
.text._ZN7cutlass13device_kernelIN5flash11enable_sm90INS1_16FlashAttnFwdSm90INS1_25CollectiveMainloopFwdSm90ILi2EN4cute5tupleIJNS5_1CILi1EEES8_S8_EEENS6_IJNS7_ILi128EEESA_NS7_ILi192EEEEEELi128ENS_10bfloat16_tEfNS_4arch4Sm90ELb1ELb0ELb0ELb1ELb0ELb0ELb0ELb1ELb1ELb1ELb1ELb0EEENS1_21CollectiveEpilogueFwdINS6_IJSA_SA_SA_EEES9_SD_SF_Li256ELb1ELb1ELb1ELb0EEENS1_36VarlenDynamicPersistentTileSchedulerILi128ELi128ELi256ELi128ELb1ELb1ELb1ELb1ELb1ELb1EEEEEEEEEvNT_6ParamsE:
        .type           _ZN7cutlass13device_kernelIN5flash11enable_sm90INS1_16FlashAttnFwdSm90INS1_25CollectiveMainloopFwdSm90ILi2EN4cute5tupleIJNS5_1CILi1EEES8_S8_EEENS6_IJNS7_ILi128EEESA_NS7_ILi192EEEEEELi128ENS_10bfloat16_tEfNS_4arch4Sm90ELb1ELb0ELb0ELb1ELb0ELb0ELb0ELb1ELb1ELb1ELb1ELb0EEENS1_21CollectiveEpilogueFwdINS6_IJSA_SA_SA_EEES9_SD_SF_Li256ELb1ELb1ELb1ELb0EEENS1_36VarlenDynamicPersistentTileSchedulerILi128ELi128ELi256ELi128ELb1ELb1ELb1ELb1ELb1ELb1EEEEEEEEEvNT_6ParamsE,@function
        .size           _ZN7cutlass13device_kernelIN5flash11enable_sm90INS1_16FlashAttnFwdSm90INS1_25CollectiveMainloopFwdSm90ILi2EN4cute5tupleIJNS5_1CILi1EEES8_S8_EEENS6_IJNS7_ILi128EEESA_NS7_ILi192EEEEEELi128ENS_10bfloat16_tEfNS_4arch4Sm90ELb1ELb0ELb0ELb1ELb0ELb0ELb0ELb1ELb1ELb1ELb1ELb0EEENS1_21CollectiveEpilogueFwdINS6_IJSA_SA_SA_EEES9_SD_SF_Li256ELb1ELb1ELb1ELb0EEENS1_36VarlenDynamicPersistentTileSchedulerILi128ELi128ELi256ELi128ELb1ELb1ELb1ELb1ELb1ELb1EEEEEEEEEvNT_6ParamsE,(.L_x_52 - _ZN7cutlass13device_kernelIN5flash11enable_sm90INS1_16FlashAttnFwdSm90INS1_25CollectiveMainloopFwdSm90ILi2EN4cute5tupleIJNS5_1CILi1EEES8_S8_EEENS6_IJNS7_ILi128EEESA_NS7_ILi192EEEEEELi128ENS_10bfloat16_tEfNS_4arch4Sm90ELb1ELb0ELb0ELb1ELb0ELb0ELb0ELb1ELb1ELb1ELb1ELb0EEENS1_21CollectiveEpilogueFwdINS6_IJSA_SA_SA_EEES9_SD_SF_Li256ELb1ELb1ELb1ELb0EEENS1_36VarlenDynamicPersistentTileSchedulerILi128ELi128ELi256ELi128ELb1ELb1ELb1ELb1ELb1ELb1EEEEEEEEEvNT_6ParamsE)
        .other          _ZN7cutlass13device_kernelIN5flash11enable_sm90INS1_16FlashAttnFwdSm90INS1_25CollectiveMainloopFwdSm90ILi2EN4cute5tupleIJNS5_1CILi1EEES8_S8_EEENS6_IJNS7_ILi128EEESA_NS7_ILi192EEEEEELi128ENS_10bfloat16_tEfNS_4arch4Sm90ELb1ELb0ELb0ELb1ELb0ELb0ELb0ELb1ELb1ELb1ELb1ELb0EEENS1_21CollectiveEpilogueFwdINS6_IJSA_SA_SA_EEES9_SD_SF_Li256ELb1ELb1ELb1ELb0EEENS1_36VarlenDynamicPersistentTileSchedulerILi128ELi128ELi256ELi128ELb1ELb1ELb1ELb1ELb1ELb1EEEEEEEEEvNT_6ParamsE,@"STO_CUDA_ENTRY STV_DEFAULT"
_ZN7cutlass13device_kernelIN5flash11enable_sm90INS1_16FlashAttnFwdSm90INS1_25CollectiveMainloopFwdSm90ILi2EN4cute5tupleIJNS5_1CILi1EEES8_S8_EEENS6_IJNS7_ILi128EEESA_NS7_ILi192EEEEEELi128ENS_10bfloat16_tEfNS_4arch4Sm90ELb1ELb0ELb0ELb1ELb0ELb0ELb0ELb1ELb1ELb1ELb1ELb0EEENS1_21CollectiveEpilogueFwdINS6_IJSA_SA_SA_EEES9_SD_SF_Li256ELb1ELb1ELb1ELb0EEENS1_36VarlenDynamicPersistentTileSchedulerILi128ELi128ELi256ELi128ELb1ELb1ELb1ELb1ELb1ELb1EEEEEEEEEvNT_6ParamsE:
[----:B------:R-:W-:Y:S01]  /*0000*/  LDC R1, c[0x0][0x37c] ;  /* 0x0000df00ff017b82 */ /* 0x000fe20000000800 */
[----:B------:R-:W-:Y:S05]  /*0010*/  EXIT ;  /* 0x000000000000794d */ /* 0x000fea0003800000 */
.L_x_7:
        /* <DEDUP_REMOVED lines=14> */
.L_x_52:


//--------------------- .text._ZN7cutlass13device_kernelIN5flash11enable_sm90INS1_16FlashAttnFwdSm90INS1_25CollectiveMainloopFwdSm90ILi2EN4cute5tupleIJNS5_1CILi1EEES8_S8_EEENS6_IJNS7_ILi128EEESA_NS7_ILi192EEEEEELi128ENS_10bfloat16_tEfNS_4arch4Sm90ELb1ELb0ELb0ELb1ELb0ELb1ELb0ELb1ELb1ELb1ELb1ELb0EEENS1_21CollectiveEpilogueFwdINS6_IJSA_SA_SA_EEES9_SD_SF_Li256ELb1ELb1ELb1ELb0EEENS1_36VarlenDynamicPersistentTileSchedulerILi128ELi128ELi256ELi128ELb1ELb1ELb1ELb1ELb1ELb1EEEEEEEEEvNT_6ParamsE --------------------------
	.section	.text._ZN7cutlass13device_kernelIN5flash11enable_sm90INS1_16FlashAttnFwdSm90INS1_25CollectiveMainloopFwdSm90ILi2EN4cute5tupleIJNS5_1CILi1EEES8_S8_EEENS6_IJNS7_ILi128EEESA_NS7_ILi192EEEEEELi128ENS_10bfloat16_tEfNS_4arch4Sm90ELb1ELb0ELb0ELb1ELb0ELb1ELb0ELb1ELb1ELb1ELb1ELb0EEENS1_21CollectiveEpilogueFwdINS6_IJSA_SA_SA_EEES9_SD_SF_Li256ELb1ELb1ELb1ELb0EEENS1_36VarlenDynamicPersistentTileSchedulerILi128ELi128ELi256ELi128ELb1ELb1ELb1ELb1ELb1ELb1EEEEEEEEEvNT_6ParamsE,"ax",@progbits
	.align	128
.text._ZN7cutlass13device_kernelIN5flash11enable_sm90INS1_16FlashAttnFwdSm90INS1_25CollectiveMainloopFwdSm90ILi2EN4cute5tupleIJNS5_1CILi1EEES8_S8_EEENS6_IJNS7_ILi128EEESA_NS7_ILi192EEEEEELi128ENS_10bfloat16_tEfNS_4arch4Sm90ELb1ELb0ELb0ELb1ELb0ELb1ELb0ELb1ELb1ELb1ELb1ELb0EEENS1_21CollectiveEpilogueFwdINS6_IJSA_SA_SA_EEES9_SD_SF_Li256ELb1ELb1ELb1ELb0EEENS1_36VarlenDynamicPersistentTileSchedulerILi128ELi128ELi256ELi128ELb1ELb1ELb1ELb1ELb1ELb1EEEEEEEEEvNT_6ParamsE:
        .type           _ZN7cutlass13device_kernelIN5flash11enable_sm90INS1_16FlashAttnFwdSm90INS1_25CollectiveMainloopFwdSm90ILi2EN4cute5tupleIJNS5_1CILi1EEES8_S8_EEENS6_IJNS7_ILi128EEESA_NS7_ILi192EEEEEELi128ENS_10bfloat16_tEfNS_4arch4Sm90ELb1ELb0ELb0ELb1ELb0ELb1ELb0ELb1ELb1ELb1ELb1ELb0EEENS1_21CollectiveEpilogueFwdINS6_IJSA_SA_SA_EEES9_SD_SF_Li256ELb1ELb1ELb1ELb0EEENS1_36VarlenDynamicPersistentTileSchedulerILi128ELi128ELi256ELi128ELb1ELb1ELb1ELb1ELb1ELb1EEEEEEEEEvNT_6ParamsE,@function
        .size           _ZN7cutlass13device_kernelIN5flash11enable_sm90INS1_16FlashAttnFwdSm90INS1_25CollectiveMainloopFwdSm90ILi2EN4cute5tupleIJNS5_1CILi1EEES8_S8_EEENS6_IJNS7_ILi128EEESA_NS7_ILi192EEEEEELi128ENS_10bfloat16_tEfNS_4arch4Sm90ELb1ELb0ELb0ELb1ELb0ELb1ELb0ELb1ELb1ELb1ELb1ELb0EEENS1_21CollectiveEpilogueFwdINS6_IJSA_SA_SA_EEES9_SD_SF_Li256ELb1ELb1ELb1ELb0EEENS1_36VarlenDynamicPersistentTileSchedulerILi128ELi128ELi256ELi128ELb1ELb1ELb1ELb1ELb1ELb1EEEEEEEEEvNT_6ParamsE,(.L_x_53 - _ZN7cutlass13device_kernelIN5flash11enable_sm90INS1_16FlashAttnFwdSm90INS1_25CollectiveMainloopFwdSm90ILi2EN4cute5tupleIJNS5_1CILi1EEES8_S8_EEENS6_IJNS7_ILi128EEESA_NS7_ILi192EEEEEELi128ENS_10bfloat16_tEfNS_4arch4Sm90ELb1ELb0ELb0ELb1ELb0ELb1ELb0ELb1ELb1ELb1ELb1ELb0EEENS1_21CollectiveEpilogueFwdINS6_IJSA_SA_SA_EEES9_SD_SF_Li256ELb1ELb1ELb1ELb0EEENS1_36VarlenDynamicPersistentTileSchedulerILi128ELi128ELi256ELi128ELb1ELb1ELb1ELb1ELb1ELb1EEEEEEEEEvNT_6ParamsE)
        .other          _ZN7cutlass13device_kernelIN5flash11enable_sm90INS1_16FlashAttnFwdSm90INS1_25CollectiveMainloopFwdSm90ILi2EN4cute5tupleIJNS5_1CILi1EEES8_S8_EEENS6_IJNS7_ILi128EEESA_NS7_ILi192EEEEEELi128ENS_10bfloat16_tEfNS_4arch4Sm90ELb1ELb0ELb0ELb1ELb0ELb1ELb0ELb1ELb1ELb1ELb1ELb0EEENS1_21CollectiveEpilogueFwdINS6_IJSA_SA_SA_EEES9_SD_SF_Li256ELb1ELb1ELb1ELb0EEENS1_36VarlenDynamicPersistentTileSchedulerILi128ELi128ELi256ELi128ELb1ELb1ELb1ELb1ELb1ELb1EEEEEEEEEvNT_6ParamsE,@"STO_CUDA_ENTRY STV_DEFAULT"
_ZN7cutlass13device_kernelIN5flash11enable_sm90INS1_16FlashAttnFwdSm90INS1_25CollectiveMainloopFwdSm90ILi2EN4cute5tupleIJNS5_1CILi1EEES8_S8_EEENS6_IJNS7_ILi128EEESA_NS7_ILi192EEEEEELi128ENS_10bfloat16_tEfNS_4arch4Sm90ELb1ELb0ELb0ELb1ELb0ELb1ELb0ELb1ELb1ELb1ELb1ELb0EEENS1_21CollectiveEpilogueFwdINS6_IJSA_SA_SA_EEES9_SD_SF_Li256ELb1ELb1ELb1ELb0EEENS1_36VarlenDynamicPersistentTileSchedulerILi128ELi128ELi256ELi128ELb1ELb1ELb1ELb1ELb1ELb1EEEEEEEEEvNT_6ParamsE:
[----:B------:R-:W-:Y:S01]  /*0000*/  LDC R1, c[0x0][0x37c] ;  /* 0x0000df00ff017b82 */ /* 0x000fe20000000800 */
[----:B------:R-:W-:Y:S05]  /*0010*/  EXIT ;  /* 0x000000000000794d */ /* 0x000fea0003800000 */
.L_x_8:
        /* <DEDUP_REMOVED lines=14> */
.L_x_53:


//--------------------- .text._ZN7cutlass13device_kernelIN5flash11enable_sm90INS1_16FlashAttnFwdSm90INS1_25CollectiveMainloopFwdSm90ILi2EN4cute5tupleIJNS5_1CILi1EEES8_S8_EEENS6_IJNS7_ILi64EEESA_SA_EEELi512ENS_10bfloat16_tEfNS_4arch4Sm90ELb0ELb0ELb0ELb0ELb0ELb0ELb0ELb0ELb0ELb1ELb1ELb0EEENS1_21CollectiveEpilogueFwdINS6_IJSA_NS7_ILi512EEESA_EEES9_SC_SE_Li256ELb0ELb1ELb1ELb0EEENS1_19SingleTileSchedulerILb0ELb1ELb1ELi64EEEEEEEEEvNT_6ParamsE --------------------------
	.section	.text._ZN7cutlass13device_kernelIN5flash11enable_sm90INS1_16FlashAttnFwdSm90INS1_25CollectiveMainloopFwdSm90ILi2EN4cute5tupleIJNS5_1CILi1EEES8_S8_EEENS6_IJNS7_ILi64EEESA_SA_EEELi512ENS_10bfloat16_tEfNS_4arch4Sm90ELb0ELb0ELb0ELb0ELb0ELb0ELb0ELb0ELb0ELb1ELb1ELb0EEENS1_21CollectiveEpilogueFwdINS6_IJSA_NS7_ILi512EEESA_EEES9_SC_SE_Li256ELb0ELb1ELb1ELb0EEENS1_19SingleTileSchedulerILb0ELb1ELb1ELi64EEEEEEEEEvNT_6ParamsE,"ax",@progbits
	.align	128
.text._ZN7cutlass13device_kernelIN5flash11enable_sm90INS1_16FlashAttnFwdSm90INS1_25CollectiveMainloopFwdSm90ILi2EN4cute5tupleIJNS5_1CILi1EEES8_S8_EEENS6_IJNS7_ILi64EEESA_SA_EEELi512ENS_10bfloat16_tEfNS_4arch4Sm90ELb0ELb0ELb0ELb0ELb0ELb0ELb0ELb0ELb0ELb1ELb1ELb0EEENS1_21CollectiveEpilogueFwdINS6_IJSA_NS7_ILi512EEESA_EEES9_SC_SE_Li256ELb0ELb1ELb1ELb0EEENS1_19SingleTileSchedulerILb0ELb1ELb1ELi64EEEEEEEEEvNT_6ParamsE:
        .type           _ZN7cutlass13device_kernelIN5flash11enable_sm90INS1_16FlashAttnFwdSm90INS1_25CollectiveMainloopFwdSm90ILi2EN4cute5tupleIJNS5_1CILi1EEES8_S8_EEENS6_IJNS7_ILi64EEESA_SA_EEELi512ENS_10bfloat16_tEfNS_4arch4Sm90ELb0ELb0ELb0ELb0ELb0ELb0ELb0ELb0ELb0ELb1ELb1ELb0EEENS1_21CollectiveEpilogueFwdINS6_IJSA_NS7_ILi512EEESA_EEES9_SC_SE_Li256ELb0ELb1ELb1ELb0EEENS1_19SingleTileSchedulerILb0ELb1ELb1ELi64EEEEEEEEEvNT_6ParamsE,@function
        .size           _ZN7cutlass13device_kernelIN5flash11enable_sm90INS1_16FlashAttnFwdSm90INS1_25CollectiveMainloopFwdSm90ILi2EN4cute5tupleIJNS5_1CILi1EEES8_S8_EEENS6_IJNS7_ILi64EEESA_SA_EEELi512ENS_10bfloat16_tEfNS_4arch4Sm90ELb0ELb0ELb0ELb0ELb0ELb0ELb0ELb0ELb0ELb1ELb1ELb0EEENS1_21CollectiveEpilogueFwdINS6_IJSA_NS7_ILi512EEESA_EEES9_SC_SE_Li256ELb0ELb1ELb1ELb0EEENS1_19SingleTileSchedulerILb0ELb1ELb1ELi64EEEEEEEEEvNT_6ParamsE,(.L_x_54 - _ZN7cutlass13device_kernelIN5flash11enable_sm90INS1_16FlashAttnFwdSm90INS1_25CollectiveMainloopFwdSm90ILi2EN4cute5tupleIJNS5_1CILi1EEES8_S8_EEENS6_IJNS7_ILi64EEESA_SA_EEELi512ENS_10bfloat16_tEfNS_4arch4Sm90ELb0ELb0ELb0ELb0ELb0ELb0ELb0ELb0ELb0ELb1ELb1ELb0EEENS1_21CollectiveEpilogueFwdINS6_IJSA_NS7_ILi512EEESA_EEES9_SC_SE_Li256ELb0ELb1ELb1ELb0EEENS1_19SingleTileSchedulerILb0ELb1ELb1ELi64EEEEEEEEEvNT_6ParamsE)
        .other          _ZN7cutlass13device_kernelIN5flash11enable_sm90INS1_16FlashAttnFwdSm90INS1_25CollectiveMainloopFwdSm90ILi2EN4cute5tupleIJNS5_1CILi1EEES8_S8_EEENS6_IJNS7_ILi64EEESA_SA_EEELi512ENS_10bfloat16_tEfNS_4arch4Sm90ELb0ELb0ELb0ELb0ELb0ELb0ELb0ELb0ELb0ELb1ELb1ELb0EEENS1_21CollectiveEpilogueFwdINS6_IJSA_NS7_ILi512EEESA_EEES9_SC_SE_Li256ELb0ELb1ELb1ELb0EEENS1_19SingleTileSchedulerILb0ELb1ELb1ELi64EEEEEEEEEvNT_6ParamsE,@"STO_CUDA_ENTRY STV_DEFAULT"
_ZN7cutlass13device_kernelIN5flash11enable_sm90INS1_16FlashAttnFwdSm90INS1_25CollectiveMainloopFwdSm90ILi2EN4cute5tupleIJNS5_1CILi1EEES8_S8_EEENS6_IJNS7_ILi64EEESA_SA_EEELi512ENS_10bfloat16_tEfNS_4arch4Sm90ELb0ELb0ELb0ELb0ELb0ELb0ELb0ELb0ELb0ELb1ELb1ELb0EEENS1_21CollectiveEpilogueFwdINS6_IJSA_NS7_ILi512EEESA_EEES9_SC_SE_Li256ELb0ELb1ELb1ELb0EEENS1_19SingleTileSchedulerILb0ELb1ELb1ELi64EEEEEEEEEvNT_6ParamsE:
[----:B------:R-:W-:Y:S01]  /*0000*/  LDC R1, c[0x0][0x37c] ;  /* 0x0000df00ff017b82 */ /* 0x000fe20000000800 */
[----:B------:R-:W-:Y:S05]  /*0010*/  EXIT ;  /* 0x000000000000794d */ /* 0x000fea0003800000 */
.L_x_9:
        /* <DEDUP_REMOVED lines=14> */
.L_x_54:


//--------------------- .text._ZN7cutlass13device_kernelIN5flash11enable_sm90INS1_16FlashAttnFwdSm90INS1_25CollectiveMainloopFwdSm90ILi2EN4cute5tupleIJNS5_1CILi1EEES8_S8_EEENS6_IJNS7_ILi64EEESA_SA_EEELi512ENS_10bfloat16_tEfNS_4arch4Sm90ELb0ELb0ELb0ELb0ELb0ELb0ELb1ELb0ELb0ELb1ELb1ELb0EEENS1_21CollectiveEpilogueFwdINS6_IJSA_NS7_ILi512EEESA_EEES9_SC_SE_Li256ELb0ELb1ELb1ELb0EEENS1_19SingleTileSchedulerILb0ELb1ELb1ELi64EEEEEEEEEvNT_6ParamsE --------------------------
	.section	.text._ZN7cutlass13device_kernelIN5flash11enable_sm90INS1_16FlashAttnFwdSm90INS1_25CollectiveMainloopFwdSm90ILi2EN4cute5tupleIJNS5_1CILi1EEES8_S8_EEENS6_IJNS7_ILi64EEESA_SA_EEELi512ENS_10bfloat16_tEfNS_4arch4Sm90ELb0ELb0ELb0ELb0ELb0ELb0ELb1ELb0ELb0ELb1ELb1ELb0EEENS1_21CollectiveEpilogueFwdINS6_IJSA_NS7_ILi512EEESA_EEES9_SC_SE_Li256ELb0ELb1ELb1ELb0EEENS1_19SingleTileSchedulerILb0ELb1ELb1ELi64EEEEEEEEEvNT_6ParamsE,"ax",@progbits
	.align	128
.text._ZN7cutlass13device_kernelIN5flash11enable_sm90INS1_16FlashAttnFwdSm90INS1_25CollectiveMainloopFwdSm90ILi2EN4cute5tupleIJNS5_1CILi1EEES8_S8_EEENS6_IJNS7_ILi64EEESA_SA_EEELi512ENS_10bfloat16_tEfNS_4arch4Sm90ELb0ELb0ELb0ELb0ELb0ELb0ELb1ELb0ELb0ELb1ELb1ELb0EEENS1_21CollectiveEpilogueFwdINS6_IJSA_NS7_ILi512EEESA_EEES9_SC_SE_Li256ELb0ELb1ELb1ELb0EEENS1_19SingleTileSchedulerILb0ELb1ELb1ELi64EEEEEEEEEvNT_6ParamsE:
        .type           _ZN7cutlass13device_kernelIN5flash11enable_sm90INS1_16FlashAttnFwdSm90INS1_25CollectiveMainloopFwdSm90ILi2EN4cute5tupleIJNS5_1CILi1EEES8_S8_EEENS6_IJNS7_ILi64EEESA_SA_EEELi512ENS_10bfloat16_tEfNS_4arch4Sm90ELb0ELb0ELb0ELb0ELb0ELb0ELb1ELb0ELb0ELb1ELb1ELb0EEENS1_21CollectiveEpilogueFwdINS6_IJSA_NS7_ILi512EEESA_EEES9_SC_SE_Li256ELb0ELb1ELb1ELb0EEENS1_19SingleTileSchedulerILb0ELb1ELb1ELi64EEEEEEEEEvNT_6ParamsE,@function
        .size           _ZN7cutlass13device_kernelIN5flash11enable_sm90INS1_16FlashAttnFwdSm90INS1_25CollectiveMainloopFwdSm90ILi2EN4cute5tupleIJNS5_1CILi1EEES8_S8_EEENS6_IJNS7_ILi64EEESA_SA_EEELi512ENS_10bfloat16_tEfNS_4arch4Sm90ELb0ELb0ELb0ELb0ELb0ELb0ELb1ELb0ELb0ELb1ELb1ELb0EEENS1_21CollectiveEpilogueFwdINS6_IJSA_NS7_ILi512EEESA_EEES9_SC_SE_Li256ELb0ELb1ELb1ELb0EEENS1_19SingleTileSchedulerILb0ELb1ELb1ELi64EEEEEEEEEvNT_6ParamsE,(.L_x_55 - _ZN7cutlass13device_kernelIN5flash11enable_sm90INS1_16FlashAttnFwdSm90INS1_25CollectiveMainloopFwdSm90ILi2EN4cute5tupleIJNS5_1CILi1EEES8_S8_EEENS6_IJNS7_ILi64EEESA_SA_EEELi512ENS_10bfloat16_tEfNS_4arch4Sm90ELb0ELb0ELb0ELb0ELb0ELb0ELb1ELb0ELb0ELb1ELb1ELb0EEENS1_21CollectiveEpilogueFwdINS6_IJSA_NS7_ILi512EEESA_EEES9_SC_SE_Li256ELb0ELb1ELb1ELb0EEENS1_19SingleTileSchedulerILb0ELb1ELb1ELi64EEEEEEEEEvNT_6ParamsE)
        .other          _ZN7cutlass13device_kernelIN5flash11enable_sm90INS1_16FlashAttnFwdSm90INS1_25CollectiveMainloopFwdSm90ILi2EN4cute5tupleIJNS5_1CILi1EEES8_S8_EEENS6_IJNS7_ILi64EEESA_SA_EEELi512ENS_10bfloat16_tEfNS_4arch4Sm90ELb0ELb0ELb0ELb0ELb0ELb0ELb1ELb0ELb0ELb1ELb1ELb0EEENS1_21CollectiveEpilogueFwdINS6_IJSA_NS7_ILi512EEESA_EEES9_SC_SE_Li256ELb0ELb1ELb1ELb0EEENS1_19SingleTileSchedulerILb0ELb1ELb1ELi64EEEEEEEEEvNT_6ParamsE,@"STO_CUDA_ENTRY STV_DEFAULT"
_ZN7cutlass13device_kernelIN5flash11enable_sm90INS1_16FlashAttnFwdSm90INS1_25CollectiveMainloopFwdSm90ILi2EN4cute5tupleIJNS5_1CILi1EEES8_S8_EEENS6_IJNS7_ILi64EEESA_SA_EEELi512ENS_10bfloat16_tEfNS_4arch4Sm90ELb0ELb0ELb0ELb0ELb0ELb0ELb1ELb0ELb0ELb1ELb1ELb0EEENS1_21CollectiveEpilogueFwdINS6_IJSA_NS7_ILi512EEESA_EEES9_SC_SE_Li256ELb0ELb1ELb1ELb0EEENS1_19SingleTileSchedulerILb0ELb1ELb1ELi64EEEEEEEEEvNT_6ParamsE:
[----:B------:R-:W-:Y:S01]  /*0000*/  LDC R1, c[0x0][0x37c] ;  /* 0x0000df00ff017b82 */ /* 0x000fe20000000800 */
[----:B------:R-:W-:Y:S05]  /*0010*/  EXIT ;  /* 0x000000000000794d */ /* 0x000fea0003800000 */
.L_x_10:
        /* <DEDUP_REMOVED lines=14> */
.L_x_55:


//--------------------- .text._ZN7cutlass13device_kernelIN5flash11enable_sm90INS1_16FlashAttnFwdSm90INS1_25CollectiveMainloopFwdSm90ILi2EN4cute5tupleIJNS5_1CILi1EEES8_S8_EEENS6_IJNS7_ILi64EEESA_SA_EEELi512ENS_10bfloat16_tEfNS_4arch4Sm90ELb0ELb0ELb0ELb1ELb0ELb0ELb0ELb0ELb0ELb1ELb1ELb0EEENS1_21CollectiveEpilogueFwdINS6_IJSA_NS7_ILi512EEESA_EEES9_SC_SE_Li256ELb1ELb1ELb1ELb0EEENS1_36VarlenDynamicPersistentTileSchedulerILi64ELi64ELi256ELi128ELb1ELb1ELb1ELb0ELb1ELb1EEEEEEEEEvNT_6ParamsE --------------------------
	.section	.text._ZN7cutlass13device_kernelIN5flash11enable_sm90INS1_16FlashAttnFwdSm90INS1_25CollectiveMainloopFwdSm90ILi2EN4cute5tupleIJNS5_1CILi1EEES8_S8_EEENS6_IJNS7_ILi64EEESA_SA_EEELi512ENS_10bfloat16_tEfNS_4arch4Sm90ELb0ELb0ELb0ELb1ELb0ELb0ELb0ELb0ELb0ELb1ELb1ELb0EEENS1_21CollectiveEpilogueFwdINS6_IJSA_NS7_ILi512EEESA_EEES9_SC_SE_Li256ELb1ELb1ELb1ELb0EEENS1_36VarlenDynamicPersistentTileSchedulerILi64ELi64ELi256ELi128ELb1ELb1ELb1ELb0ELb1ELb1EEEEEEEEEvNT_6ParamsE,"ax",@progbits
	.align	128
.text._ZN7cutlass13device_kernelIN5flash11enable_sm90INS1_16FlashAttnFwdSm90INS1_25CollectiveMainloopFwdSm90ILi2EN4cute5tupleIJNS5_1CILi1EEES8_S8_EEENS6_IJNS7_ILi64EEESA_SA_EEELi512ENS_10bfloat16_tEfNS_4arch4Sm90ELb0ELb0ELb0ELb1ELb0ELb0ELb0ELb0ELb0ELb1ELb1ELb0EEENS1_21CollectiveEpilogueFwdINS6_IJSA_NS7_ILi512EEESA_EEES9_SC_SE_Li256ELb1ELb1ELb1ELb0EEENS1_36VarlenDynamicPersistentTileSchedulerILi64ELi64ELi256ELi128ELb1ELb1ELb1ELb0ELb1ELb1EEEEEEEEEvNT_6ParamsE:
        .type           _ZN7cutlass13device_kernelIN5flash11enable_sm90INS1_16FlashAttnFwdSm90INS1_25CollectiveMainloopFwdSm90ILi2EN4cute5tupleIJNS5_1CILi1EEES8_S8_EEENS6_IJNS7_ILi64EEESA_SA_EEELi512ENS_10bfloat16_tEfNS_4arch4Sm90ELb0ELb0ELb0ELb1ELb0ELb0ELb0ELb0ELb0ELb1ELb1ELb0EEENS1_21CollectiveEpilogueFwdINS6_IJSA_NS7_ILi512EEESA_EEES9_SC_SE_Li256ELb1ELb1ELb1ELb0EEENS1_36VarlenDynamicPersistentTileSchedulerILi64ELi64ELi256ELi128ELb1ELb1ELb1ELb0ELb1ELb1EEEEEEEEEvNT_6ParamsE,@function
        .size           _ZN7cutlass13device_kernelIN5flash11enable_sm90INS1_16FlashAttnFwdSm90INS1_25CollectiveMainloopFwdSm90ILi2EN4cute5tupleIJNS5_1CILi1EEES8_S8_EEENS6_IJNS7_ILi64EEESA_SA_EEELi512ENS_10bfloat16_tEfNS_4arch4Sm90ELb0ELb0ELb0ELb1ELb0ELb0ELb0ELb0ELb0ELb1ELb1ELb0EEENS1_21CollectiveEpilogueFwdINS6_IJSA_NS7_ILi512EEESA_EEES9_SC_SE_Li256ELb1ELb1ELb1ELb0EEENS1_36VarlenDynamicPersistentTileSchedulerILi64ELi64ELi256ELi128ELb1ELb1ELb1ELb0ELb1ELb1EEEEEEEEEvNT_6ParamsE,(.L_x_56 - _ZN7cutlass13device_kernelIN5flash11enable_sm90INS1_16FlashAttnFwdSm90INS1_25CollectiveMainloopFwdSm90ILi2EN4cute5tupleIJNS5_1CILi1EEES8_S8_EEENS6_IJNS7_ILi64EEESA_SA_EEELi512ENS_10bfloat16_tEfNS_4arch4Sm90ELb0ELb0ELb0ELb1ELb0ELb0ELb0ELb0ELb0ELb1ELb1ELb0EEENS1_21CollectiveEpilogueFwdINS6_IJSA_NS7_ILi512EEESA_EEES9_SC_SE_Li256ELb1ELb1ELb1ELb0EEENS1_36VarlenDynamicPersistentTileSchedulerILi64ELi64ELi256ELi128ELb1ELb1ELb1ELb0ELb1ELb1EEEEEEEEEvNT_6ParamsE)
        .other          _ZN7cutlass13device_kernelIN5flash11enable_sm90INS1_16FlashAttnFwdSm90INS1_25CollectiveMainloopFwdSm90ILi2EN4cute5tupleIJNS5_1CILi1EEES8_S8_EEENS6_IJNS7_ILi64EEESA_SA_EEELi512ENS_10bfloat16_tEfNS_4arch4Sm90ELb0ELb0ELb0ELb1ELb0ELb0ELb0ELb0ELb0ELb1ELb1ELb0EEENS1_21CollectiveEpilogueFwdINS6_IJSA_NS7_ILi512EEESA_EEES9_SC_SE_Li256ELb1ELb1ELb1ELb0EEENS1_36VarlenDynamicPersistentTileSchedulerILi64ELi64ELi256ELi128ELb1ELb1ELb1ELb0ELb1ELb1EEEEEEEEEvNT_6ParamsE,@"STO_CUDA_ENTRY STV_DEFAULT"
_ZN7cutlass13device_kernelIN5flash11enable_sm90INS1_16FlashAttnFwdSm90INS1_25CollectiveMainloopFwdSm90ILi2EN4cute5tupleIJNS5_1CILi1EEES8_S8_EEENS6_IJNS7_ILi64EEESA_SA_EEELi512ENS_10bfloat16_tEfNS_4arch4Sm90ELb0ELb0ELb0ELb1ELb0ELb0ELb0ELb0ELb0ELb1ELb1ELb0EEENS1_21CollectiveEpilogueFwdINS6_IJSA_NS7_ILi512EEESA_EEES9_SC_SE_Li256ELb1ELb1ELb1ELb0EEENS1_36VarlenDynamicPersistentTileSchedulerILi64ELi64ELi256ELi128ELb1ELb1ELb1ELb0ELb1ELb1EEEEEEEEEvNT_6ParamsE:
[----:B------:R-:W-:Y:S01]  /*0000*/  LDC R1, c[0x0][0x37c] ;  /* 0x0000df00ff017b82 */ /* 0x000fe20000000800 */
[----:B------:R-:W-:Y:S05]  /*0010*/  EXIT ;  /* 0x000000000000794d */ /* 0x000fea0003800000 */
.L_x_11:
        /* <DEDUP_REMOVED lines=14> */
.L_x_56:


//--------------------- .text._ZN7cutlass13device_kernelIN5flash11enable_sm90INS1_16FlashAttnFwdSm90INS1_25CollectiveMainloopFwdSm90ILi2EN4cute5tupleIJNS5_1CILi1EEES8_S8_EEENS6_IJNS7_ILi64EEESA_SA_EEELi512ENS_10bfloat16_tEfNS_4arch4Sm90ELb0ELb0ELb0ELb1ELb0ELb1ELb0ELb0ELb0ELb1ELb1ELb0EEENS1_21CollectiveEpilogueFwdINS6_IJSA_NS7_ILi512EEESA_EEES9_SC_SE_Li256ELb1ELb1ELb1ELb0EEENS1_36VarlenDynamicPersistentTileSchedulerILi64ELi64ELi256ELi128ELb1ELb1ELb1ELb0ELb1ELb1EEEEEEEEEvNT_6ParamsE --------------------------
	.section	.text._ZN7cutlass13device_kernelIN5flash11enable_sm90INS1_16FlashAttnFwdSm90INS1_25CollectiveMainloopFwdSm90ILi2EN4cute5tupleIJNS5_1CILi1EEES8_S8_EEENS6_IJNS7_ILi64EEESA_SA_EEELi512ENS_10bfloat16_tEfNS_4arch4Sm90ELb0ELb0ELb0ELb1ELb0ELb1ELb0ELb0ELb0ELb1ELb1ELb0EEENS1_21CollectiveEpilogueFwdINS6_IJSA_NS7_ILi512EEESA_EEES9_SC_SE_Li256ELb1ELb1ELb1ELb0EEENS1_36VarlenDynamicPersistentTileSchedulerILi64ELi64ELi256ELi128ELb1ELb1ELb1ELb0ELb1ELb1EEEEEEEEEvNT_6ParamsE,"ax",@progbits
	.align	128
.text._ZN7cutlass13device_kernelIN5flash11enable_sm90INS1_16FlashAttnFwdSm90INS1_25CollectiveMainloopFwdSm90ILi2EN4cute5tupleIJNS5_1CILi1EEES8_S8_EEENS6_IJNS7_ILi64EEESA_SA_EEELi512ENS_10bfloat16_tEfNS_4arch4Sm90ELb0ELb0ELb0ELb1ELb0ELb1ELb0ELb0ELb0ELb1ELb1ELb0EEENS1_21CollectiveEpilogueFwdINS6_IJSA_NS7_ILi512EEESA_EEES9_SC_SE_Li256ELb1ELb1ELb1ELb0EEENS1_36VarlenDynamicPersistentTileSchedulerILi64ELi64ELi256ELi128ELb1ELb1ELb1ELb0ELb1ELb1EEEEEEEEEvNT_6ParamsE:
        .type           _ZN7cutlass13device_kernelIN5flash11enable_sm90INS1_16FlashAttnFwdSm90INS1_25CollectiveMainloopFwdSm90ILi2EN4cute5tupleIJNS5_1CILi1EEES8_S8_EEENS6_IJNS7_ILi64EEESA_SA_EEELi512ENS_10bfloat16_tEfNS_4arch4Sm90ELb0ELb0ELb0ELb1ELb0ELb1ELb0ELb0ELb0ELb1ELb1ELb0EEENS1_21CollectiveEpilogueFwdINS6_IJSA_NS7_ILi512EEESA_EEES9_SC_SE_Li256ELb1ELb1ELb1ELb0EEENS1_36VarlenDynamicPersistentTileSchedulerILi64ELi64ELi256ELi128ELb1ELb1ELb1ELb0ELb1ELb1EEEEEEEEEvNT_6ParamsE,@function
        .size           _ZN7cutlass13device_kernelIN5flash11enable_sm90INS1_16FlashAttnFwdSm90INS1_25CollectiveMainloopFwdSm90ILi2EN4cute5tupleIJNS5_1CILi1EEES8_S8_EEENS6_IJNS7_ILi64EEESA_SA_EEELi512ENS_10bfloat16_tEfNS_4arch4Sm90ELb0ELb0ELb0ELb1ELb0ELb1ELb0ELb0ELb0ELb1ELb1ELb0EEENS1_21CollectiveEpilogueFwdINS6_IJSA_NS7_ILi512EEESA_EEES9_SC_SE_Li256ELb1ELb1ELb1ELb0EEENS1_36VarlenDynamicPersistentTileSchedulerILi64ELi64ELi256ELi128ELb1ELb1ELb1ELb0ELb1ELb1EEEEEEEEEvNT_6ParamsE,(.L_x_57 - _ZN7cutlass13device_kernelIN5flash11enable_sm90INS1_16FlashAttnFwdSm90INS1_25CollectiveMainloopFwdSm90ILi2EN4cute5tupleIJNS5_1CILi1EEES8_S8_EEENS6_IJNS7_ILi64EEESA_SA_EEELi512ENS_10bfloat16_tEfNS_4arch4Sm90ELb0ELb0ELb0ELb1ELb0ELb1ELb0ELb0ELb0ELb1ELb1ELb0EEENS1_21CollectiveEpilogueFwdINS6_IJSA_NS7_ILi512EEESA_EEES9_SC_SE_Li256ELb1ELb1ELb1ELb0EEENS1_36VarlenDynamicPersistentTileSchedulerILi64ELi64ELi256ELi128ELb1ELb1ELb1ELb0ELb1ELb1EEEEEEEEEvNT_6ParamsE)
        .other          _ZN7cutlass13device_kernelIN5flash11enable_sm90INS1_16FlashAttnFwdSm90INS1_25CollectiveMainloopFwdSm90ILi2EN4cute5tupleIJNS5_1CILi1EEES8_S8_EEENS6_IJNS7_ILi64EEESA_SA_EEELi512ENS_10bfloat16_tEfNS_4arch4Sm90ELb0ELb0ELb0ELb1ELb0ELb1ELb0ELb0ELb0ELb1ELb1ELb0EEENS1_21CollectiveEpilogueFwdINS6_IJSA_NS7_ILi512EEESA_EEES9_SC_SE_Li256ELb1ELb1ELb1ELb0EEENS1_36VarlenDynamicPersistentTileSchedulerILi64ELi64ELi256ELi128ELb1ELb1ELb1ELb0ELb1ELb1EEEEEEEEEvNT_6ParamsE,@"STO_CUDA_ENTRY STV_DEFAULT"
_ZN7cutlass13device_kernelIN5flash11enable_sm90INS1_16FlashAttnFwdSm90INS1_25CollectiveMainloopFwdSm90ILi2EN4cute5tupleIJNS5_1CILi1EEES8_S8_EEENS6_IJNS7_ILi64EEESA_SA_EEELi512ENS_10bfloat16_tEfNS_4arch4Sm90ELb0ELb0ELb0ELb1ELb0ELb1ELb0ELb0ELb0ELb1ELb1ELb0EEENS1_21CollectiveEpilogueFwdINS6_IJSA_NS7_ILi512EEESA_EEES9_SC_SE_Li256ELb1ELb1ELb1ELb0EEENS1_36VarlenDynamicPersistentTileSchedulerILi64ELi64ELi256ELi128ELb1ELb1ELb1ELb0ELb1ELb1EEEEEEEEEvNT_6ParamsE:
[----:B------:R-:W-:Y:S01]  /*0000*/  LDC R1, c[0x0][0x37c] ;  /* 0x0000df00ff017b82 */ /* 0x000fe20000000800 */
[----:B------:R-:W-:Y:S05]  /*0010*/  EXIT ;  /* 0x000000000000794d */ /* 0x000fea0003800000 */
.L_x_12:
        /* <DEDUP_REMOVED lines=14> */
.L_x_57:


//--------------------- .text._ZN7cutlass13device_kernelIN5flash11enable_sm90INS1_16FlashAttnFwdSm90INS1_25CollectiveMainloopFwdSm90ILi2EN4cute5tupleIJNS5_1CILi1EEES8_S8_EEENS6_IJNS7_ILi64EEESA_SA_EEELi512ENS_10bfloat16_tEfNS_4arch4Sm90ELb0ELb0ELb0ELb1ELb0ELb0ELb1ELb0ELb0ELb1ELb1ELb0EEENS1_21CollectiveEpilogueFwdINS6_IJSA_NS7_ILi512EEESA_EEES9_SC_SE_Li256ELb1ELb1ELb1ELb0EEENS1_36VarlenDynamicPersistentTileSchedulerILi64ELi64ELi256ELi128ELb1ELb1ELb1ELb0ELb1ELb1EEEEEEEEEvNT_6ParamsE --------------------------
	.section	.text._ZN7cutlass13device_kernelIN5flash11enable_sm90INS1_16FlashAttnFwdSm90INS1_25CollectiveMainloopFwdSm90ILi2EN4cute5tupleIJNS5_1CILi1EEES8_S8_EEENS6_IJNS7_ILi64EEESA_SA_EEELi512ENS_10bfloat16_tEfNS_4arch4Sm90ELb0ELb0ELb0ELb1ELb0ELb0ELb1ELb0ELb0ELb1ELb1ELb0EEENS1_21CollectiveEpilogueFwdINS6_IJSA_NS7_ILi512EEESA_EEES9_SC_SE_Li256ELb1ELb1ELb1ELb0EEENS1_36VarlenDynamicPersistentTileSchedulerILi64ELi64ELi256ELi128ELb1ELb1ELb1ELb0ELb1ELb1EEEEEEEEEvNT_6ParamsE,"ax",@progbits
	.align	128
.text._ZN7cutlass13device_kernelIN5flash11enable_sm90INS1_16FlashAttnFwdSm90INS1_25CollectiveMainloopFwdSm90ILi2EN4cute5tupleIJNS5_1CILi1EEES8_S8_EEENS6_IJNS7_ILi64EEESA_SA_EEELi512ENS_10bfloat16_tEfNS_4arch4Sm90ELb0ELb0ELb0ELb1ELb0ELb0ELb1ELb0ELb0ELb1ELb1ELb0EEENS1_21CollectiveEpilogueFwdINS6_IJSA_NS7_ILi512EEESA_EEES9_SC_SE_Li256ELb1ELb1ELb1ELb0EEENS1_36VarlenDynamicPersistentTileSchedulerILi64ELi64ELi256ELi128ELb1ELb1ELb1ELb0ELb1ELb1EEEEEEEEEvNT_6ParamsE:
        .type           _ZN7cutlass13device_kernelIN5flash11enable_sm90INS1_16FlashAttnFwdSm90INS1_25CollectiveMainloopFwdSm90ILi2EN4cute5tupleIJNS5_1CILi1EEES8_S8_EEENS6_IJNS7_ILi64EEESA_SA_EEELi512ENS_10bfloat16_tEfNS_4arch4Sm90ELb0ELb0ELb0ELb1ELb0ELb0ELb1ELb0ELb0ELb1ELb1ELb0EEENS1_21CollectiveEpilogueFwdINS6_IJSA_NS7_ILi512EEESA_EEES9_SC_SE_Li256ELb1ELb1ELb1ELb0EEENS1_36VarlenDynamicPersistentTileSchedulerILi64ELi64ELi256ELi128ELb1ELb1ELb1ELb0ELb1ELb1EEEEEEEEEvNT_6ParamsE,@function
        .size           _ZN7cutlass13device_kernelIN5flash11enable_sm90INS1_16FlashAttnFwdSm90INS1_25CollectiveMainloopFwdSm90ILi2EN4cute5tupleIJNS5_1CILi1EEES8_S8_EEENS6_IJNS7_ILi64EEESA_SA_EEELi512ENS_10bfloat16_tEfNS_4arch4Sm90ELb0ELb0ELb0ELb1ELb0ELb0ELb1ELb0ELb0ELb1ELb1ELb0EEENS1_21CollectiveEpilogueFwdINS6_IJSA_NS7_ILi512EEESA_EEES9_SC_SE_Li256ELb1ELb1ELb1ELb0EEENS1_36VarlenDynamicPersistentTileSchedulerILi64ELi64ELi256ELi128ELb1ELb1ELb1ELb0ELb1ELb1EEEEEEEEEvNT_6ParamsE,(.L_x_58 - _ZN7cutlass13device_kernelIN5flash11enable_sm90INS1_16FlashAttnFwdSm90INS1_25CollectiveMainloopFwdSm90ILi2EN4cute5tupleIJNS5_1CILi1EEES8_S8_EEENS6_IJNS7_ILi64EEESA_SA_EEELi512ENS_10bfloat16_tEfNS_4arch4Sm90ELb0ELb0ELb0ELb1ELb0ELb0ELb1ELb0ELb0ELb1ELb1ELb0EEENS1_21CollectiveEpilogueFwdINS6_IJSA_NS7_ILi512EEESA_EEES9_SC_SE_Li256ELb1ELb1ELb1ELb0EEENS1_36VarlenDynamicPersistentTileSchedulerILi64ELi64ELi256ELi128ELb1ELb1ELb1ELb0ELb1ELb1EEEEEEEEEvNT_6ParamsE)
        .other          _ZN7cutlass13device_kernelIN5flash11enable_sm90INS1_16FlashAttnFwdSm90INS1_25CollectiveMainloopFwdSm90ILi2EN4cute5tupleIJNS5_1CILi1EEES8_S8_EEENS6_IJNS7_ILi64EEESA_SA_EEELi512ENS_10bfloat16_tEfNS_4arch4Sm90ELb0ELb0ELb0ELb1ELb0ELb0ELb1ELb0ELb0ELb1ELb1ELb0EEENS1_21CollectiveEpilogueFwdINS6_IJSA_NS7_ILi512EEESA_EEES9_SC_SE_Li256ELb1ELb1ELb1ELb0EEENS1_36VarlenDynamicPersistentTileSchedulerILi64ELi64ELi256ELi128ELb1ELb1ELb1ELb0ELb1ELb1EEEEEEEEEvNT_6ParamsE,@"STO_CUDA_ENTRY STV_DEFAULT"
_ZN7cutlass13device_kernelIN5flash11enable_sm90INS1_16FlashAttnFwdSm90INS1_25CollectiveMainloopFwdSm90ILi2EN4cute5tupleIJNS5_1CILi1EEES8_S8_EEENS6_IJNS7_ILi64EEESA_SA_EEELi512ENS_10bfloat16_tEfNS_4arch4Sm90ELb0ELb0ELb0ELb1ELb0ELb0ELb1ELb0ELb0ELb1ELb1ELb0EEENS1_21CollectiveEpilogueFwdINS6_IJSA_NS7_ILi512EEESA_EEES9_SC_SE_Li256ELb1ELb1ELb1ELb0EEENS1_36VarlenDynamicPersistentTileSchedulerILi64ELi64ELi256ELi128ELb1ELb1ELb1ELb0ELb1ELb1EEEEEEEEEvNT_6ParamsE:
[----:B------:R-:W-:Y:S01]  /*0000*/  LDC R1, c[0x0][0x37c] ;  /* 0x0000df00ff017b82 */ /* 0x000fe20000000800 */
[----:B------:R-:W-:Y:S05]  /*0010*/  EXIT ;  /* 0x000000000000794d */ /* 0x000fea0003800000 */
.L_x_13:
        /* <DEDUP_REMOVED lines=14> */
.L_x_58:


//--------------------- .text._ZN7cutlass13device_kernelIN5flash11enable_sm90INS1_16FlashAttnFwdSm90INS1_25CollectiveMainloopFwdSm90ILi2EN4cute5tupleIJNS5_1CILi1EEES8_S8_EEENS6_IJNS7_ILi64EEESA_SA_EEELi512ENS_10bfloat16_tEfNS_4arch4Sm90ELb0ELb0ELb0ELb1ELb0ELb1ELb1ELb0ELb0ELb1ELb1ELb0EEENS1_21CollectiveEpilogueFwdINS6_IJSA_NS7_ILi512EEESA_EEES9_SC_SE_Li256ELb1ELb1ELb1ELb0EEENS1_36VarlenDynamicPersistentTileSchedulerILi64ELi64ELi256ELi128ELb1ELb1ELb1ELb0ELb1ELb1EEEEEEEEEvNT_6ParamsE --------------------------
	.section	.text._ZN7cutlass13device_kernelIN5flash11enable_sm90INS1_16FlashAttnFwdSm90INS1_25CollectiveMainloopFwdSm90ILi2EN4cute5tupleIJNS5_1CILi1EEES8_S8_EEENS6_IJNS7_ILi64EEESA_SA_EEELi512ENS_10bfloat16_tEfNS_4arch4Sm90ELb0ELb0ELb0ELb1ELb0ELb1ELb1ELb0ELb0ELb1ELb1ELb0EEENS1_21CollectiveEpilogueFwdINS6_IJSA_NS7_ILi512EEESA_EEES9_SC_SE_Li256ELb1ELb1ELb1ELb0EEENS1_36VarlenDynamicPersistentTileSchedulerILi64ELi64ELi256ELi128ELb1ELb1ELb1ELb0ELb1ELb1EEEEEEEEEvNT_6ParamsE,"ax",@progbits
	.align	128
.text._ZN7cutlass13device_kernelIN5flash11enable_sm90INS1_16FlashAttnFwdSm90INS1_25CollectiveMainloopFwdSm90ILi2EN4cute5tupleIJNS5_1CILi1EEES8_S8_EEENS6_IJNS7_ILi64EEESA_SA_EEELi512ENS_10bfloat16_tEfNS_4arch4Sm90ELb0ELb0ELb0ELb1ELb0ELb1ELb1ELb0ELb0ELb1ELb1ELb0EEENS1_21CollectiveEpilogueFwdINS6_IJSA_NS7_ILi512EEESA_EEES9_SC_SE_Li256ELb1ELb1ELb1ELb0EEENS1_36VarlenDynamicPersistentTileSchedulerILi64ELi64ELi256ELi128ELb1ELb1ELb1ELb0ELb1ELb1EEEEEEEEEvNT_6ParamsE:
        .type           _ZN7cutlass13device_kernelIN5flash11enable_sm90INS1_16FlashAttnFwdSm90INS1_25CollectiveMainloopFwdSm90ILi2EN4cute5tupleIJNS5_1CILi1EEES8_S8_EEENS6_IJNS7_ILi64EEESA_SA_EEELi512ENS_10bfloat16_tEfNS_4arch4Sm90ELb0ELb0ELb0ELb1ELb0ELb1ELb1ELb0ELb0ELb1ELb1ELb0EEENS1_21CollectiveEpilogueFwdINS6_IJSA_NS7_ILi512EEESA_EEES9_SC_SE_Li256ELb1ELb1ELb1ELb0EEENS1_36VarlenDynamicPersistentTileSchedulerILi64ELi64ELi256ELi128ELb1ELb1ELb1ELb0ELb1ELb1EEEEEEEEEvNT_6ParamsE,@function
        .size           _ZN7cutlass13device_kernelIN5flash11enable_sm90INS1_16FlashAttnFwdSm90INS1_25CollectiveMainloopFwdSm90ILi2EN4cute5tupleIJNS5_1CILi1EEES8_S8_EEENS6_IJNS7_ILi64EEESA_SA_EEELi512ENS_10bfloat16_tEfNS_4arch4Sm90ELb0ELb0ELb0ELb1ELb0ELb1ELb1ELb0ELb0ELb1ELb1ELb0EEENS1_21CollectiveEpilogueFwdINS6_IJSA_NS7_ILi512EEESA_EEES9_SC_SE_Li256ELb1ELb1ELb1ELb0EEENS1_36VarlenDynamicPersistentTileSchedulerILi64ELi64ELi256ELi128ELb1ELb1ELb1ELb0ELb1ELb1EEEEEEEEEvNT_6ParamsE,(.L_x_59 - _ZN7cutlass13device_kernelIN5flash11enable_sm90INS1_16FlashAttnFwdSm90INS1_25CollectiveMainloopFwdSm90ILi2EN4cute5tupleIJNS5_1CILi1EEES8_S8_EEENS6_IJNS7_ILi64EEESA_SA_EEELi512ENS_10bfloat16_tEfNS_4arch4Sm90ELb0ELb0ELb0ELb1ELb0ELb1ELb1ELb0ELb0ELb1ELb1ELb0EEENS1_21CollectiveEpilogueFwdINS6_IJSA_NS7_ILi512EEESA_EEES9_SC_SE_Li256ELb1ELb1ELb1ELb0EEENS1_36VarlenDynamicPersistentTileSchedulerILi64ELi64ELi256ELi128ELb1ELb1ELb1ELb0ELb1ELb1EEEEEEEEEvNT_6ParamsE)
        .other          _ZN7cutlass13device_kernelIN5flash11enable_sm90INS1_16FlashAttnFwdSm90INS1_25CollectiveMainloopFwdSm90ILi2EN4cute5tupleIJNS5_1CILi1EEES8_S8_EEENS6_IJNS7_ILi64EEESA_SA_EEELi512ENS_10bfloat16_tEfNS_4arch4Sm90ELb0ELb0ELb0ELb1ELb0ELb1ELb1ELb0ELb0ELb1ELb1ELb0EEENS1_21CollectiveEpilogueFwdINS6_IJSA_NS7_ILi512EEESA_EEES9_SC_SE_Li256ELb1ELb1ELb1ELb0EEENS1_36VarlenDynamicPersistentTileSchedulerILi64ELi64ELi256ELi128ELb1ELb1ELb1ELb0ELb1ELb1EEEEEEEEEvNT_6ParamsE,@"STO_CUDA_ENTRY STV_DEFAULT"
_ZN7cutlass13device_kernelIN5flash11enable_sm90INS1_16FlashAttnFwdSm90INS1_25CollectiveMainloopFwdSm90ILi2EN4cute5tupleIJNS5_1CILi1EEES8_S8_EEENS6_IJNS7_ILi64EEESA_SA_EEELi512ENS_10bfloat16_tEfNS_4arch4Sm90ELb0ELb0ELb0ELb1ELb0ELb1ELb1ELb0ELb0ELb1ELb1ELb0EEENS1_21CollectiveEpilogueFwdINS6_IJSA_NS7_ILi512EEESA_EEES9_SC_SE_Li256ELb1ELb1ELb1ELb0EEENS1_36VarlenDynamicPersistentTileSchedulerILi64ELi64ELi256ELi128ELb1ELb1ELb1ELb0ELb1ELb1EEEEEEEEEvNT_6ParamsE:
[----:B------:R-:W-:Y:S01]  /*0000*/  LDC R1, c[0x0][0x37c] ;  /* 0x0000df00ff017b82 */ /* 0x000fe20000000800 */
[----:B------:R-:W-:Y:S05]  /*0010*/  EXIT ;  /* 0x000000000000794d */ /* 0x000fea0003800000 */
.L_x_14:
        /* <DEDUP_REMOVED lines=14> */
.L_x_59:


//--------------------- .text._ZN7cutlass13device_kernelIN5flash11enable_sm90INS1_16FlashAttnFwdSm90INS1_25CollectiveMainloopFwdSm90ILi2EN4cute5tupleIJNS5_1CILi1EEES8_S8_EEENS6_IJNS7_ILi64EEESA_SA_EEELi512ENS_10bfloat16_tEfNS_4arch4Sm90ELb0ELb1ELb0ELb0ELb0ELb0ELb0ELb0ELb0ELb1ELb1ELb0EEENS1_21CollectiveEpilogueFwdINS6_IJSA_NS7_ILi512EEESA_EEES9_SC_SE_Li256ELb0ELb1ELb1ELb0EEENS1_19SingleTileSchedulerILb0ELb1ELb1ELi64EEEEEEEEEvNT_6ParamsE --------------------------
	.section	.text._ZN7cutlass13device_kernelIN5flash11enable_sm90INS1_16FlashAttnFwdSm90INS1_25CollectiveMainloopFwdSm90ILi2EN4cute5tupleIJNS5_1CILi1EEES8_S8_EEENS6_IJNS7_ILi64EEESA_SA_EEELi512ENS_10bfloat16_tEfNS_4arch4Sm90ELb0ELb1ELb0ELb0ELb0ELb0ELb0ELb0ELb0ELb1ELb1ELb0EEENS1_21CollectiveEpilogueFwdINS6_IJSA_NS7_ILi512EEESA_EEES9_SC_SE_Li256ELb0ELb1ELb1ELb0EEENS1_19SingleTileSchedulerILb0ELb1ELb1ELi64EEEEEEEEEvNT_6ParamsE,"ax",@progbits
	.align	128
.text._ZN7cutlass13device_kernelIN5flash11enable_sm90INS1_16FlashAttnFwdSm90INS1_25CollectiveMainloopFwdSm90ILi2EN4cute5tupleIJNS5_1CILi1EEES8_S8_EEENS6_IJNS7_ILi64EEESA_SA_EEELi512ENS_10bfloat16_tEfNS_4arch4Sm90ELb0ELb1ELb0ELb0ELb0ELb0ELb0ELb0ELb0ELb1ELb1ELb0EEENS1_21CollectiveEpilogueFwdINS6_IJSA_NS7_ILi512EEESA_EEES9_SC_SE_Li256ELb0ELb1ELb1ELb0EEENS1_19SingleTileSchedulerILb0ELb1ELb1ELi64EEEEEEEEEvNT_6ParamsE:
        .type           _ZN7cutlass13device_kernelIN5flash11enable_sm90INS1_16FlashAttnFwdSm90INS1_25CollectiveMainloopFwdSm90ILi2EN4cute5tupleIJNS5_1CILi1EEES8_S8_EEENS6_IJNS7_ILi64EEESA_SA_EEELi512ENS_10bfloat16_tEfNS_4arch4Sm90ELb0ELb1ELb0ELb0ELb0ELb0ELb0ELb0ELb0ELb1ELb1ELb0EEENS1_21CollectiveEpilogueFwdINS6_IJSA_NS7_ILi512EEESA_EEES9_SC_SE_Li256ELb0ELb1ELb1ELb0EEENS1_19SingleTileSchedulerILb0ELb1ELb1ELi64EEEEEEEEEvNT_6ParamsE,@function
        .size           _ZN7cutlass13device_kernelIN5flash11enable_sm90INS1_16FlashAttnFwdSm90INS1_25CollectiveMainloopFwdSm90ILi2EN4cute5tupleIJNS5_1CILi1EEES8_S8_EEENS6_IJNS7_ILi64EEESA_SA_EEELi512ENS_10bfloat16_tEfNS_4arch4Sm90ELb0ELb1ELb0ELb0ELb0ELb0ELb0ELb0ELb0ELb1ELb1ELb0EEENS1_21CollectiveEpilogueFwdINS6_IJSA_NS7_ILi512EEESA_EEES9_SC_SE_Li256ELb0ELb1ELb1ELb0EEENS1_19SingleTileSchedulerILb0ELb1ELb1ELi64EEEEEEEEEvNT_6ParamsE,(.L_x_60 - _ZN7cutlass13device_kernelIN5flash11enable_sm90INS1_16FlashAttnFwdSm90INS1_25CollectiveMainloopFwdSm90ILi2EN4cute5tupleIJNS5_1CILi1EEES8_S8_EEENS6_IJNS7_ILi64EEESA_SA_EEELi512ENS_10bfloat16_tEfNS_4arch4Sm90ELb0ELb1ELb0ELb0ELb0ELb0ELb0ELb0ELb0ELb1ELb1ELb0EEENS1_21CollectiveEpilogueFwdINS6_IJSA_NS7_ILi512EEESA_EEES9_SC_SE_Li256ELb0ELb1ELb1ELb0EEENS1_19SingleTileSchedulerILb0ELb1ELb1ELi64EEEEEEEEEvNT_6ParamsE)
        .other          _ZN7cutlass13device_kernelIN5flash11enable_sm90INS1_16FlashAttnFwdSm90INS1_25CollectiveMainloopFwdSm90ILi2EN4cute5tupleIJNS5_1CILi1EEES8_S8_EEENS6_IJNS7_ILi64EEESA_SA_EEELi512ENS_10bfloat16_tEfNS_4arch4Sm90ELb0ELb1ELb0ELb0ELb0ELb0ELb0ELb0ELb0ELb1ELb1ELb0EEENS1_21CollectiveEpilogueFwdINS6_IJSA_NS7_ILi512EEESA_EEES9_SC_SE_Li256ELb0ELb1ELb1ELb0EEENS1_19SingleTileSchedulerILb0ELb1ELb1ELi64EEEEEEEEEvNT_6ParamsE,@"STO_CUDA_ENTRY STV_DEFAULT"
_ZN7cutlass13device_kernelIN5flash11enable_sm90INS1_16FlashAttnFwdSm90INS1_25CollectiveMainloopFwdSm90ILi2EN4cute5tupleIJNS5_1CILi1EEES8_S8_EEENS6_IJNS7_ILi64EEESA_SA_EEELi512ENS_10bfloat16_tEfNS_4arch4Sm90ELb0ELb1ELb0ELb0ELb0ELb0ELb0ELb0ELb0ELb1ELb1ELb0EEENS1_21CollectiveEpilogueFwdINS6_IJSA_NS7_ILi512EEESA_EEES9_SC_SE_Li256ELb0ELb1ELb1ELb0EEENS1_19SingleTileSchedulerILb0ELb1ELb1ELi64EEEEEEEEEvNT_6ParamsE:
[----:B------:R-:W-:Y:S01]  /*0000*/  LDC R1, c[0x0][0x37c] ;  /* 0x0000df00ff017b82 */ /* 0x000fe20000000800 */
[----:B------:R-:W-:Y:S05]  /*0010*/  EXIT ;  /* 0x000000000000794d */ /* 0x000fea0003800000 */
.L_x_15:
        /* <DEDUP_REMOVED lines=14> */
.L_x_60:


//--------------------- .text._ZN7cutlass13device_kernelIN5flash11enable_sm90INS1_16FlashAttnFwdSm90INS1_25CollectiveMainloopFwdSm90ILi2EN4cute5tupleIJNS5_1CILi1EEES8_S8_EEENS6_IJNS7_ILi64EEESA_SA_EEELi512ENS_10bfloat16_tEfNS_4arch4Sm90ELb0ELb1ELb0ELb0ELb0ELb0ELb1ELb0ELb0ELb1ELb1ELb0EEENS1_21CollectiveEpilogueFwdINS6_IJSA_NS7_ILi512EEESA_EEES9_SC_SE_Li256ELb0ELb1ELb1ELb0EEENS1_19SingleTileSchedulerILb0ELb1ELb1ELi64EEEEEEEEEvNT_6ParamsE --------------------------
	.section	.text._ZN7cutlass13device_kernelIN5flash11enable_sm90INS1_16FlashAttnFwdSm90INS1_25CollectiveMainloopFwdSm90ILi2EN4cute5tupleIJNS5_1CILi1EEES8_S8_EEENS6_IJNS7_ILi64EEESA_SA_EEELi512ENS_10bfloat16_tEfNS_4arch4Sm90ELb0ELb1ELb0ELb0ELb0ELb0ELb1ELb0ELb0ELb1ELb1ELb0EEENS1_21CollectiveEpilogueFwdINS6_IJSA_NS7_ILi512EEESA_EEES9_SC_SE_Li256ELb0ELb1ELb1ELb0EEENS1_19SingleTileSchedulerILb0ELb1ELb1ELi64EEEEEEEEEvNT_6ParamsE,"ax",@progbits
	.align	128
.text._ZN7cutlass13device_kernelIN5flash11enable_sm90INS1_16FlashAttnFwdSm90INS1_25CollectiveMainloopFwdSm90ILi2EN4cute5tupleIJNS5_1CILi1EEES8_S8_EEENS6_IJNS7_ILi64EEESA_SA_EEELi512ENS_10bfloat16_tEfNS_4arch4Sm90ELb0ELb1ELb0ELb0ELb0ELb0ELb1ELb0ELb0ELb1ELb1ELb0EEENS1_21CollectiveEpilogueFwdINS6_IJSA_NS7_ILi512EEESA_EEES9_SC_SE_Li256ELb0ELb1ELb1ELb0EEENS1_19SingleTileSchedulerILb0ELb1ELb1ELi64EEEEEEEEEvNT_6ParamsE:
        .type           _ZN7cutlass13device_kernelIN5flash11enable_sm90INS1_16FlashAttnFwdSm90INS1_25CollectiveMainloopFwdSm90ILi2EN4cute5tupleIJNS5_1CILi1EEES8_S8_EEENS6_IJNS7_ILi64EEESA_SA_EEELi512ENS_10bfloat16_tEfNS_4arch4Sm90ELb0ELb1ELb0ELb0ELb0ELb0ELb1ELb0ELb0ELb1ELb1ELb0EEENS1_21CollectiveEpilogueFwdINS6_IJSA_NS7_ILi512EEESA_EEES9_SC_SE_Li256ELb0ELb1ELb1ELb0EEENS1_19SingleTileSchedulerILb0ELb1ELb1ELi64EEEEEEEEEvNT_6ParamsE,@function
        .size           _ZN7cutlass13device_kernelIN5flash11enable_sm90INS1_16FlashAttnFwdSm90INS1_25CollectiveMainloopFwdSm90ILi2EN4cute5tupleIJNS5_1CILi1EEES8_S8_EEENS6_IJNS7_ILi64EEESA_SA_EEELi512ENS_10bfloat16_tEfNS_4arch4Sm90ELb0ELb1ELb0ELb0ELb0ELb0ELb1ELb0ELb0ELb1ELb1ELb0EEENS1_21CollectiveEpilogueFwdINS6_IJSA_NS7_ILi512EEESA_EEES9_SC_SE_Li256ELb0ELb1ELb1ELb0EEENS1_19SingleTileSchedulerILb0ELb1ELb1ELi64EEEEEEEEEvNT_6ParamsE,(.L_x_61 - _ZN7cutlass13device_kernelIN5flash11enable_sm90INS1_16FlashAttnFwdSm90INS1_25CollectiveMainloopFwdSm90ILi2EN4cute5tupleIJNS5_1CILi1EEES8_S8_EEENS6_IJNS7_ILi64EEESA_SA_EEELi512ENS_10bfloat16_tEfNS_4arch4Sm90ELb0ELb1ELb0ELb0ELb0ELb0ELb1ELb0ELb0ELb1ELb1ELb0EEENS1_21CollectiveEpilogueFwdINS6_IJSA_NS7_ILi512EEESA_EEES9_SC_SE_Li256ELb0ELb1ELb1ELb0EEENS1_19SingleTileSchedulerILb0ELb1ELb1ELi64EEEEEEEEEvNT_6ParamsE)
        .other          _ZN7cutlass13device_kernelIN5flash11enable_sm90INS1_16FlashAttnFwdSm90INS1_25CollectiveMainloopFwdSm90ILi2EN4cute5tupleIJNS5_1CILi1EEES8_S8_EEENS6_IJNS7_ILi64EEESA_SA_EEELi512ENS_10bfloat16_tEfNS_4arch4Sm90ELb0ELb1ELb0ELb0ELb0ELb0ELb1ELb0ELb0ELb1ELb1ELb0EEENS1_21CollectiveEpilogueFwdINS6_IJSA_NS7_ILi512EEESA_EEES9_SC_SE_Li256ELb0ELb1ELb1ELb0EEENS1_19SingleTileSchedulerILb0ELb1ELb1ELi64EEEEEEEEEvNT_6ParamsE,@"STO_CUDA_ENTRY STV_DEFAULT"
_ZN7cutlass13device_kernelIN5flash11enable_sm90INS1_16FlashAttnFwdSm90INS1_25CollectiveMainloopFwdSm90ILi2EN4cute5tupleIJNS5_1CILi1EEES8_S8_EEENS6_IJNS7_ILi64EEESA_SA_EEELi512ENS_10bfloat16_tEfNS_4arch4Sm90ELb0ELb1ELb0ELb0ELb0ELb0ELb1ELb0ELb0ELb1ELb1ELb0EEENS1_21CollectiveEpilogueFwdINS6_IJSA_NS7_ILi512EEESA_EEES9_SC_SE_Li256ELb0ELb1ELb1ELb0EEENS1_19SingleTileSchedulerILb0ELb1ELb1ELi64EEEEEEEEEvNT_6ParamsE:
[----:B------:R-:W-:Y:S01]  /*0000*/  LDC R1, c[0x0][0x37c] ;  /* 0x0000df00ff017b82 */ /* 0x000fe20000000800 */
[----:B------:R-:W-:Y:S05]  /*0010*/  EXIT ;  /* 0x000000000000794d */ /* 0x000fea0003800000 */
.L_x_16:
        /* <DEDUP_REMOVED lines=14> */
.L_x_61:


//--------------------- .text._ZN7cutlass13device_kernelIN5flash11enable_sm90INS1_16FlashAttnFwdSm90INS1_25CollectiveMainloopFwdSm90ILi2EN4cute5tupleIJNS5_1CILi1EEES8_S8_EEENS6_IJNS7_ILi64EEESA_SA_EEELi512ENS_10bfloat16_tEfNS_4arch4Sm90ELb0ELb1ELb0ELb1ELb0ELb0ELb0ELb0ELb0ELb1ELb1ELb0EEENS1_21CollectiveEpilogueFwdINS6_IJSA_NS7_ILi512EEESA_EEES9_SC_SE_Li256ELb1ELb1ELb1ELb0EEENS1_36VarlenDynamicPersistentTileSchedulerILi64ELi64ELi256ELi128ELb1ELb1ELb1ELb1ELb0ELb1EEEEEEEEEvNT_6ParamsE --------------------------
	.section	.text._ZN7cutlass13device_kernelIN5flash11enable_sm90INS1_16FlashAttnFwdSm90INS1_25CollectiveMainloopFwdSm90ILi2EN4cute5tupleIJNS5_1CILi1EEES8_S8_EEENS6_IJNS7_ILi64EEESA_SA_EEELi512ENS_10bfloat16_tEfNS_4arch4Sm90ELb0ELb1ELb0ELb1ELb0ELb0ELb0ELb0ELb0ELb1ELb1ELb0EEENS1_21CollectiveEpilogueFwdINS6_IJSA_NS7_ILi512EEESA_EEES9_SC_SE_Li256ELb1ELb1ELb1ELb0EEENS1_36VarlenDynamicPersistentTileSchedulerILi64ELi64ELi256ELi128ELb1ELb1ELb1ELb1ELb0ELb1EEEEEEEEEvNT_6ParamsE,"ax",@progbits
	.align	128
.text._ZN7cutlass13device_kernelIN5flash11enable_sm90INS1_16FlashAttnFwdSm90INS1_25CollectiveMainloopFwdSm90ILi2EN4cute5tupleIJNS5_1CILi1EEES8_S8_EEENS6_IJNS7_ILi64EEESA_SA_EEELi512ENS_10bfloat16_tEfNS_4arch4Sm90ELb0ELb1ELb0ELb1ELb0ELb0ELb0ELb0ELb0ELb1ELb1ELb0EEENS1_21CollectiveEpilogueFwdINS6_IJSA_NS7_ILi512EEESA_EEES9_SC_SE_Li256ELb1ELb1ELb1ELb0EEENS1_36VarlenDynamicPersistentTileSchedulerILi64ELi64ELi256ELi128ELb1ELb1ELb1ELb1ELb0ELb1EEEEEEEEEvNT_6ParamsE:
        .type           _ZN7cutlass13device_kernelIN5flash11enable_sm90INS1_16FlashAttnFwdSm90INS1_25CollectiveMainloopFwdSm90ILi2EN4cute5tupleIJNS5_1CILi1EEES8_S8_EEENS6_IJNS7_ILi64EEESA_SA_EEELi512ENS_10bfloat16_tEfNS_4arch4Sm90ELb0ELb1ELb0ELb1ELb0ELb0ELb0ELb0ELb0ELb1ELb1ELb0EEENS1_21CollectiveEpilogueFwdINS6_IJSA_NS7_ILi512EEESA_EEES9_SC_SE_Li256ELb1ELb1ELb1ELb0EEENS1_36VarlenDynamicPersistentTileSchedulerILi64ELi64ELi256ELi128ELb1ELb1ELb1ELb1ELb0ELb1EEEEEEEEEvNT_6ParamsE,@function
        .size           _ZN7cutlass13device_kernelIN5flash11enable_sm90INS1_16FlashAttnFwdSm90INS1_25CollectiveMainloopFwdSm90ILi2EN4cute5tupleIJNS5_1CILi1EEES8_S8_EEENS6_IJNS7_ILi64EEESA_SA_EEELi512ENS_10bfloat16_tEfNS_4arch4Sm90ELb0ELb1ELb0ELb1ELb0ELb0ELb0ELb0ELb0ELb1ELb1ELb0EEENS1_21CollectiveEpilogueFwdINS6_IJSA_NS7_ILi512EEESA_EEES9_SC_SE_Li256ELb1ELb1ELb1ELb0EEENS1_36VarlenDynamicPersistentTileSchedulerILi64ELi64ELi256ELi128ELb1ELb1ELb1ELb1ELb0ELb1EEEEEEEEEvNT_6ParamsE,(.L_x_62 - _ZN7cutlass13device_kernelIN5flash11enable_sm90INS1_16FlashAttnFwdSm90INS1_25CollectiveMainloopFwdSm90ILi2EN4cute5tupleIJNS5_1CILi1EEES8_S8_EEENS6_IJNS7_ILi64EEESA_SA_EEELi512ENS_10bfloat16_tEfNS_4arch4Sm90ELb0ELb1ELb0ELb1ELb0ELb0ELb0ELb0ELb0ELb1ELb1ELb0EEENS1_21CollectiveEpilogueFwdINS6_IJSA_NS7_ILi512EEESA_EEES9_SC_SE_Li256ELb1ELb1ELb1ELb0EEENS1_36VarlenDynamicPersistentTileSchedulerILi64ELi64ELi256ELi128ELb1ELb1ELb1ELb1ELb0ELb1EEEEEEEEEvNT_6ParamsE)
        .other          _ZN7cutlass13device_kernelIN5flash11enable_sm90INS1_16FlashAttnFwdSm90INS1_25CollectiveMainloopFwdSm90ILi2EN4cute5tupleIJNS5_1CILi1EEES8_S8_EEENS6_IJNS7_ILi64EEESA_SA_EEELi512ENS_10bfloat16_tEfNS_4arch4Sm90ELb0ELb1ELb0ELb1ELb0ELb0ELb0ELb0ELb0ELb1ELb1ELb0EEENS1_21CollectiveEpilogueFwdINS6_IJSA_NS7_ILi512EEESA_EEES9_SC_SE_Li256ELb1ELb1ELb1ELb0EEENS1_36VarlenDynamicPersistentTileSchedulerILi64ELi64ELi256ELi128ELb1ELb1ELb1ELb1ELb0ELb1EEEEEEEEEvNT_6ParamsE,@"STO_CUDA_ENTRY STV_DEFAULT"
_ZN7cutlass13device_kernelIN5flash11enable_sm90INS1_16FlashAttnFwdSm90INS1_25CollectiveMainloopFwdSm90ILi2EN4cute5tupleIJNS5_1CILi1EEES8_S8_EEENS6_IJNS7_ILi64EEESA_SA_EEELi512ENS_10bfloat16_tEfNS_4arch4Sm90ELb0ELb1ELb0ELb1ELb0ELb0ELb0ELb0ELb0ELb1ELb1ELb0EEENS1_21CollectiveEpilogueFwdINS6_IJSA_NS7_ILi512EEESA_EEES9_SC_SE_Li256ELb1ELb1ELb1ELb0EEENS1_36VarlenDynamicPersistentTileSchedulerILi64ELi64ELi256ELi128ELb1ELb1ELb1ELb1ELb0ELb1EEEEEEEEEvNT_6ParamsE:
[----:B------:R-:W-:Y:S01]  /*0000*/  LDC R1, c[0x0][0x37c] ;  /* 0x0000df00ff017b82 */ /* 0x000fe20000000800 */
[----:B------:R-:W-:Y:S05]  /*0010*/  EXIT ;  /* 0x000000000000794d */ /* 0x000fea0003800000 */
.L_x_17:
        /* <DEDUP_REMOVED lines=14> */
.L_x_62:


//--------------------- .text._ZN7cutlass13device_kernelIN5flash11enable_sm90INS1_16FlashAttnFwdSm90INS1_25CollectiveMainloopFwdSm90ILi2EN4cute5tupleIJNS5_1CILi1EEES8_S8_EEENS6_IJNS7_ILi64EEESA_SA_EEELi512ENS_10bfloat16_tEfNS_4arch4Sm90ELb0ELb1ELb0ELb1ELb0ELb1ELb0ELb0ELb0ELb1ELb1ELb0EEENS1_21CollectiveEpilogueFwdINS6_IJSA_NS7_ILi512EEESA_EEES9_SC_SE_Li256ELb1ELb1ELb1ELb0EEENS1_36VarlenDynamicPersistentTileSchedulerILi64ELi64ELi256ELi128ELb1ELb1ELb1ELb1ELb0ELb1EEEEEEEEEvNT_6ParamsE --------------------------
	.section	.text._ZN7cutlass13device_kernelIN5flash11enable_sm90INS1_16FlashAttnFwdSm90INS1_25CollectiveMainloopFwdSm90ILi2EN4cute5tupleIJNS5_1CILi1EEES8_S8_EEENS6_IJNS7_ILi64EEESA_SA_EEELi512ENS_10bfloat16_tEfNS_4arch4Sm90ELb0ELb1ELb0ELb1ELb0ELb1ELb0ELb0ELb0ELb1ELb1ELb0EEENS1_21CollectiveEpilogueFwdINS6_IJSA_NS7_ILi512EEESA_EEES9_SC_SE_Li256ELb1ELb1ELb1ELb0EEENS1_36VarlenDynamicPersistentTileSchedulerILi64ELi64ELi256ELi128ELb1ELb1ELb1ELb1ELb0ELb1EEEEEEEEEvNT_6ParamsE,"ax",@progbits
	.align	128
.text._ZN7cutlass13device_kernelIN5flash11enable_sm90INS1_16FlashAttnFwdSm90INS1_25CollectiveMainloopFwdSm90ILi2EN4cute5tupleIJNS5_1CILi1EEES8_S8_EEENS6_IJNS7_ILi64EEESA_SA_EEELi512ENS_10bfloat16_tEfNS_4arch4Sm90ELb0ELb1ELb0ELb1ELb0ELb1ELb0ELb0ELb0ELb1ELb1ELb0EEENS1_21CollectiveEpilogueFwdINS6_IJSA_NS7_ILi512EEESA_EEES9_SC_SE_Li256ELb1ELb1ELb1ELb0EEENS1_36VarlenDynamicPersistentTileSchedulerILi64ELi64ELi256ELi128ELb1ELb1ELb1ELb1ELb0ELb1EEEEEEEEEvNT_6ParamsE:
        .type           _ZN7cutlass13device_kernelIN5flash11enable_sm90INS1_16FlashAttnFwdSm90INS1_25CollectiveMainloopFwdSm90ILi2EN4cute5tupleIJNS5_1CILi1EEES8_S8_EEENS6_IJNS7_ILi64EEESA_SA_EEELi512ENS_10bfloat16_tEfNS_4arch4Sm90ELb0ELb1ELb0ELb1ELb0ELb1ELb0ELb0ELb0ELb1ELb1ELb0EEENS1_21CollectiveEpilogueFwdINS6_IJSA_NS7_ILi512EEESA_EEES9_SC_SE_Li256ELb1ELb1ELb1ELb0EEENS1_36VarlenDynamicPersistentTileSchedulerILi64ELi64ELi256ELi128ELb1ELb1ELb1ELb1ELb0ELb1EEEEEEEEEvNT_6ParamsE,@function
        .size           _ZN7cutlass13device_kernelIN5flash11enable_sm90INS1_16FlashAttnFwdSm90INS1_25CollectiveMainloopFwdSm90ILi2EN4cute5tupleIJNS5_1CILi1EEES8_S8_EEENS6_IJNS7_ILi64EEESA_SA_EEELi512ENS_10bfloat16_tEfNS_4arch4Sm90ELb0ELb1ELb0ELb1ELb0ELb1ELb0ELb0ELb0ELb1ELb1ELb0EEENS1_21CollectiveEpilogueFwdINS6_IJSA_NS7_ILi512EEESA_EEES9_SC_SE_Li256ELb1ELb1ELb1ELb0EEENS1_36VarlenDynamicPersistentTileSchedulerILi64ELi64ELi256ELi128ELb1ELb1ELb1ELb1ELb0ELb1EEEEEEEEEvNT_6ParamsE,(.L_x_63 - _ZN7cutlass13device_kernelIN5flash11enable_sm90INS1_16FlashAttnFwdSm90INS1_25CollectiveMainloopFwdSm90ILi2EN4cute5tupleIJNS5_1CILi1EEES8_S8_EEENS6_IJNS7_ILi64EEESA_SA_EEELi512ENS_10bfloat16_tEfNS_4arch4Sm90ELb0ELb1ELb0ELb1ELb0ELb1ELb0ELb0ELb0ELb1ELb1ELb0EEENS1_21CollectiveEpilogueFwdINS6_IJSA_NS7_ILi512EEESA_EEES9_SC_SE_Li256ELb1ELb1ELb1ELb0EEENS1_36VarlenDynamicPersistentTileSchedulerILi64ELi64ELi256ELi128ELb1ELb1ELb1ELb1ELb0ELb1EEEEEEEEEvNT_6ParamsE)
        .other          _ZN7cutlass13device_kernelIN5flash11enable_sm90INS1_16FlashAttnFwdSm90INS1_25CollectiveMainloopFwdSm90ILi2EN4cute5tupleIJNS5_1CILi1EEES8_S8_EEENS6_IJNS7_ILi64EEESA_SA_EEELi512ENS_10bfloat16_tEfNS_4arch4Sm90ELb0ELb1ELb0ELb1ELb0ELb1ELb0ELb0ELb0ELb1ELb1ELb0EEENS1_21CollectiveEpilogueFwdINS6_IJSA_NS7_ILi512EEESA_EEES9_SC_SE_Li256ELb1ELb1ELb1ELb0EEENS1_36VarlenDynamicPersistentTileSchedulerILi64ELi64ELi256ELi128ELb1ELb1ELb1ELb1ELb0ELb1EEEEEEEEEvNT_6ParamsE,@"STO_CUDA_ENTRY STV_DEFAULT"
_ZN7cutlass13device_kernelIN5flash11enable_sm90INS1_16FlashAttnFwdSm90INS1_25CollectiveMainloopFwdSm90ILi2EN4cute5tupleIJNS5_1CILi1EEES8_S8_EEENS6_IJNS7_ILi64EEESA_SA_EEELi512ENS_10bfloat16_tEfNS_4arch4Sm90ELb0ELb1ELb0ELb1ELb0ELb1ELb0ELb0ELb0ELb1ELb1ELb0EEENS1_21CollectiveEpilogueFwdINS6_IJSA_NS7_ILi512EEESA_EEES9_SC_SE_Li256ELb1ELb1ELb1ELb0EEENS1_36VarlenDynamicPersistentTileSchedulerILi64ELi64ELi256ELi128ELb1ELb1ELb1ELb1ELb0ELb1EEEEEEEEEvNT_6ParamsE:
[----:B------:R-:W-:Y:S01]  /*0000*/  LDC R1, c[0x0][0x37c] ;  /* 0x0000df00ff017b82 */ /* 0x000fe20000000800 */
[----:B------:R-:W-:Y:S05]  /*0010*/  EXIT ;  /* 0x000000000000794d */ /* 0x000fea0003800000 */
.L_x_18:
        /* <DEDUP_REMOVED lines=14> */
.L_x_63:


//--------------------- .text._ZN7cutlass13device_kernelIN5flash11enable_sm90INS1_16FlashAttnFwdSm90INS1_25CollectiveMainloopFwdSm90ILi2EN4cute5tupleIJNS5_1CILi1EEES8_S8_EEENS6_IJNS7_ILi64EEESA_SA_EEELi512ENS_10bfloat16_tEfNS_4arch4Sm90ELb0ELb1ELb0ELb1ELb0ELb0ELb1ELb0ELb0ELb1ELb1ELb0EEENS1_21CollectiveEpilogueFwdINS6_IJSA_NS7_ILi512EEESA_EEES9_SC_SE_Li256ELb1ELb1ELb1ELb0EEENS1_36VarlenDynamicPersistentTileSchedulerILi64ELi64ELi256ELi128ELb1ELb1ELb1ELb1ELb0ELb1EEEEEEEEEvNT_6ParamsE --------------------------
	.section	.text._ZN7cutlass13device_kernelIN5flash11enable_sm90INS1_16FlashAttnFwdSm90INS1_25CollectiveMainloopFwdSm90ILi2EN4cute5tupleIJNS5_1CILi1EEES8_S8_EEENS6_IJNS7_ILi64EEESA_SA_EEELi512ENS_10bfloat16_tEfNS_4arch4Sm90ELb0ELb1ELb0ELb1ELb0ELb0ELb1ELb0ELb0ELb1ELb1ELb0EEENS1_21CollectiveEpilogueFwdINS6_IJSA_NS7_ILi512EEESA_EEES9_SC_SE_Li256ELb1ELb1ELb1ELb0EEENS1_36VarlenDynamicPersistentTileSchedulerILi64ELi64ELi256ELi128ELb1ELb1ELb1ELb1ELb0ELb1EEEEEEEEEvNT_6ParamsE,"ax",@progbits
	.align	128
.text._ZN7cutlass13device_kernelIN5flash11enable_sm90INS1_16FlashAttnFwdSm90INS1_25CollectiveMainloopFwdSm90ILi2EN4cute5tupleIJNS5_1CILi1EEES8_S8_EEENS6_IJNS7_ILi64EEESA_SA_EEELi512ENS_10bfloat16_tEfNS_4arch4Sm90ELb0ELb1ELb0ELb1ELb0ELb0ELb1ELb0ELb0ELb1ELb1ELb0EEENS1_21CollectiveEpilogueFwdINS6_IJSA_NS7_ILi512EEESA_EEES9_SC_SE_Li256ELb1ELb1ELb1ELb0EEENS1_36VarlenDynamicPersistentTileSchedulerILi64ELi64ELi256ELi128ELb1ELb1ELb1ELb1ELb0ELb1EEEEEEEEEvNT_6ParamsE:
        .type           _ZN7cutlass13device_kernelIN5flash11enable_sm90INS1_16FlashAttnFwdSm90INS1_25CollectiveMainloopFwdSm90ILi2EN4cute5tupleIJNS5_1CILi1EEES8_S8_EEENS6_IJNS7_ILi64EEESA_SA_EEELi512ENS_10bfloat16_tEfNS_4arch4Sm90ELb0ELb1ELb0ELb1ELb0ELb0ELb1ELb0ELb0ELb1ELb1ELb0EEENS1_21CollectiveEpilogueFwdINS6_IJSA_NS7_ILi512EEESA_EEES9_SC_SE_Li256ELb1ELb1ELb1ELb0EEENS1_36VarlenDynamicPersistentTileSchedulerILi64ELi64ELi256ELi128ELb1ELb1ELb1ELb1ELb0ELb1EEEEEEEEEvNT_6ParamsE,@function
        .size           _ZN7cutlass13device_kernelIN5flash11enable_sm90INS1_16FlashAttnFwdSm90INS1_25CollectiveMainloopFwdSm90ILi2EN4cute5tupleIJNS5_1CILi1EEES8_S8_EEENS6_IJNS7_ILi64EEESA_SA_EEELi512ENS_10bfloat16_tEfNS_4arch4Sm90ELb0ELb1ELb0ELb1ELb0ELb0ELb1ELb0ELb0ELb1ELb1ELb0EEENS1_21CollectiveEpilogueFwdINS6_IJSA_NS7_ILi512EEESA_EEES9_SC_SE_Li256ELb1ELb1ELb1ELb0EEENS1_36VarlenDynamicPersistentTileSchedulerILi64ELi64ELi256ELi128ELb1ELb1ELb1ELb1ELb0ELb1EEEEEEEEEvNT_6ParamsE,(.L_x_64 - _ZN7cutlass13device_kernelIN5flash11enable_sm90INS1_16FlashAttnFwdSm90INS1_25CollectiveMainloopFwdSm90ILi2EN4cute5tupleIJNS5_1CILi1EEES8_S8_EEENS6_IJNS7_ILi64EEESA_SA_EEELi512ENS_10bfloat16_tEfNS_4arch4Sm90ELb0ELb1ELb0ELb1ELb0ELb0ELb1ELb0ELb0ELb1ELb1ELb0EEENS1_21CollectiveEpilogueFwdINS6_IJSA_NS7_ILi512EEESA_EEES9_SC_SE_Li256ELb1ELb1ELb1ELb0EEENS1_36VarlenDynamicPersistentTileSchedulerILi64ELi64ELi256ELi128ELb1ELb1ELb1ELb1ELb0ELb1EEEEEEEEEvNT_6ParamsE)
        .other          _ZN7cutlass13device_kernelIN5flash11enable_sm90INS1_16FlashAttnFwdSm90INS1_25CollectiveMainloopFwdSm90ILi2EN4cute5tupleIJNS5_1CILi1EEES8_S8_EEENS6_IJNS7_ILi64EEESA_SA_EEELi512ENS_10bfloat16_tEfNS_4arch4Sm90ELb0ELb1ELb0ELb1ELb0ELb0ELb1ELb0ELb0ELb1ELb1ELb0EEENS1_21CollectiveEpilogueFwdINS6_IJSA_NS7_ILi512EEESA_EEES9_SC_SE_Li256ELb1ELb1ELb1ELb0EEENS1_36VarlenDynamicPersistentTileSchedulerILi64ELi64ELi256ELi128ELb1ELb1ELb1ELb1ELb0ELb1EEEEEEEEEvNT_6ParamsE,@"STO_CUDA_ENTRY STV_DEFAULT"
_ZN7cutlass13device_kernelIN5flash11enable_sm90INS1_16FlashAttnFwdSm90INS1_25CollectiveMainloopFwdSm90ILi2EN4cute5tupleIJNS5_1CILi1EEES8_S8_EEENS6_IJNS7_ILi64EEESA_SA_EEELi512ENS_10bfloat16_tEfNS_4arch4Sm90ELb0ELb1ELb0ELb1ELb0ELb0ELb1ELb0ELb0ELb1ELb1ELb0EEENS1_21CollectiveEpilogueFwdINS6_IJSA_NS7_ILi512EEESA_EEES9_SC_SE_Li256ELb1ELb1ELb1ELb0EEENS1_36VarlenDynamicPersistentTileSchedulerILi64ELi64ELi256ELi128ELb1ELb1ELb1ELb1ELb0ELb1EEEEEEEEEvNT_6ParamsE:
[----:B------:R-:W-:Y:S01]  /*0000*/  LDC R1, c[0x0][0x37c] ;  /* 0x0000df00ff017b82 */ /* 0x000fe20000000800 */
[----:B------:R-:W-:Y:S05]  /*0010*/  EXIT ;  /* 0x000000000000794d */ /* 0x000fea0003800000 */
.L_x_19:
        /* <DEDUP_REMOVED lines=14> */
.L_x_64:


//--------------------- .text._ZN7cutlass13device_kernelIN5flash11enable_sm90INS1_16FlashAttnFwdSm90INS1_25CollectiveMainloopFwdSm90ILi2EN4cute5tupleIJNS5_1CILi1EEES8_S8_EEENS6_IJNS7_ILi64EEESA_SA_EEELi512ENS_10bfloat16_tEfNS_4arch4Sm90ELb0ELb1ELb0ELb1ELb0ELb1ELb1ELb0ELb0ELb1ELb1ELb0EEENS1_21CollectiveEpilogueFwdINS6_IJSA_NS7_ILi512EEESA_EEES9_SC_SE_Li256ELb1ELb1ELb1ELb0EEENS1_36VarlenDynamicPersistentTileSchedulerILi64ELi64ELi256ELi128ELb1ELb1ELb1ELb1ELb0ELb1EEEEEEEEEvNT_6ParamsE --------------------------
	.section	.text._ZN7cutlass13device_kernelIN5flash11enable_sm90INS1_16FlashAttnFwdSm90INS1_25CollectiveMainloopFwdSm90ILi2EN4cute5tupleIJNS5_1CILi1EEES8_S8_EEENS6_IJNS7_ILi64EEESA_SA_EEELi512ENS_10bfloat16_tEfNS_4arch4Sm90ELb0ELb1ELb0ELb1ELb0ELb1ELb1ELb0ELb0ELb1ELb1ELb0EEENS1_21CollectiveEpilogueFwdINS6_IJSA_NS7_ILi512EEESA_EEES9_SC_SE_Li256ELb1ELb1ELb1ELb0EEENS1_36VarlenDynamicPersistentTileSchedulerILi64ELi64ELi256ELi128ELb1ELb1ELb1ELb1ELb0ELb1EEEEEEEEEvNT_6ParamsE,"ax",@progbits
	.align	128
.text._ZN7cutlass13device_kernelIN5flash11enable_sm90INS1_16FlashAttnFwdSm90INS1_25CollectiveMainloopFwdSm90ILi2EN4cute5tupleIJNS5_1CILi1EEES8_S8_EEENS6_IJNS7_ILi64EEESA_SA_EEELi512ENS_10bfloat16_tEfNS_4arch4Sm90ELb0ELb1ELb0ELb1ELb0ELb1ELb1ELb0ELb0ELb1ELb1ELb0EEENS1_21CollectiveEpilogueFwdINS6_IJSA_NS7_ILi512EEESA_EEES9_SC_SE_Li256ELb1ELb1ELb1ELb0EEENS1_36VarlenDynamicPersistentTileSchedulerILi64ELi64ELi256ELi128ELb1ELb1ELb1ELb1ELb0ELb1EEEEEEEEEvNT_6ParamsE:
        .type           _ZN7cutlass13device_kernelIN5flash11enable_sm90INS1_16FlashAttnFwdSm90INS1_25CollectiveMainloopFwdSm90ILi2EN4cute5tupleIJNS5_1CILi1EEES8_S8_EEENS6_IJNS7_ILi64EEESA_SA_EEELi512ENS_10bfloat16_tEfNS_4arch4Sm90ELb0ELb1ELb0ELb1ELb0ELb1ELb1ELb0ELb0ELb1ELb1ELb0EEENS1_21CollectiveEpilogueFwdINS6_IJSA_NS7_ILi512EEESA_EEES9_SC_SE_Li256ELb1ELb1ELb1ELb0EEENS1_36VarlenDynamicPersistentTileSchedulerILi64ELi64ELi256ELi128ELb1ELb1ELb1ELb1ELb0ELb1EEEEEEEEEvNT_6ParamsE,@function
        .size           _ZN7cutlass13device_kernelIN5flash11enable_sm90INS1_16FlashAttnFwdSm90INS1_25CollectiveMainloopFwdSm90ILi2EN4cute5tupleIJNS5_1CILi1EEES8_S8_EEENS6_IJNS7_ILi64EEESA_SA_EEELi512ENS_10bfloat16_tEfNS_4arch4Sm90ELb0ELb1ELb0ELb1ELb0ELb1ELb1ELb0ELb0ELb1ELb1ELb0EEENS1_21CollectiveEpilogueFwdINS6_IJSA_NS7_ILi512EEESA_EEES9_SC_SE_Li256ELb1ELb1ELb1ELb0EEENS1_36VarlenDynamicPersistentTileSchedulerILi64ELi64ELi256ELi128ELb1ELb1ELb1ELb1ELb0ELb1EEEEEEEEEvNT_6ParamsE,(.L_x_65 - _ZN7cutlass13device_kernelIN5flash11enable_sm90INS1_16FlashAttnFwdSm90INS1_25CollectiveMainloopFwdSm90ILi2EN4cute5tupleIJNS5_1CILi1EEES8_S8_EEENS6_IJNS7_ILi64EEESA_SA_EEELi512ENS_10bfloat16_tEfNS_4arch4Sm90ELb0ELb1ELb0ELb1ELb0ELb1ELb1ELb0ELb0ELb1ELb1ELb0EEENS1_21CollectiveEpilogueFwdINS6_IJSA_NS7_ILi512EEESA_EEES9_SC_SE_Li256ELb1ELb1ELb1ELb0EEENS1_36VarlenDynamicPersistentTileSchedulerILi64ELi64ELi256ELi128ELb1ELb1ELb1ELb1ELb0ELb1EEEEEEEEEvNT_6ParamsE)
        .other          _ZN7cutlass13device_kernelIN5flash11enable_sm90INS1_16FlashAttnFwdSm90INS1_25CollectiveMainloopFwdSm90ILi2EN4cute5tupleIJNS5_1CILi1EEES8_S8_EEENS6_IJNS7_ILi64EEESA_SA_EEELi512ENS_10bfloat16_tEfNS_4arch4Sm90ELb0ELb1ELb0ELb1ELb0ELb1ELb1ELb0ELb0ELb1ELb1ELb0EEENS1_21CollectiveEpilogueFwdINS6_IJSA_NS7_ILi512EEESA_EEES9_SC_SE_Li256ELb1ELb1ELb1ELb0EEENS1_36VarlenDynamicPersistentTileSchedulerILi64ELi64ELi256ELi128ELb1ELb1ELb1ELb1ELb0ELb1EEEEEEEEEvNT_6ParamsE,@"STO_CUDA_ENTRY STV_DEFAULT"
_ZN7cutlass13device_kernelIN5flash11enable_sm90INS1_16FlashAttnFwdSm90INS1_25CollectiveMainloopFwdSm90ILi2EN4cute5tupleIJNS5_1CILi1EEES8_S8_EEENS6_IJNS7_ILi64EEESA_SA_EEELi512ENS_10bfloat16_tEfNS_4arch4Sm90ELb0ELb1ELb0ELb1ELb0ELb1ELb1ELb0ELb0ELb1ELb1ELb0EEENS1_21CollectiveEpilogueFwdINS6_IJSA_NS7_ILi512EEESA_EEES9_SC_SE_Li256ELb1ELb1ELb1ELb0EEENS1_36VarlenDynamicPersistentTileSchedulerILi64ELi64ELi256ELi128ELb1ELb1ELb1ELb1ELb0ELb1EEEEEEEEEvNT_6ParamsE:
[----:B------:R-:W-:Y:S01]  /*0000*/  LDC R1, c[0x0][0x37c] ;  /* 0x0000df00ff017b82 */ /* 0x000fe20000000800 */
[----:B------:R-:W-:Y:S05]  /*0010*/  EXIT ;  /* 0x000000000000794d */ /* 0x000fea0003800000 */
.L_x_20:
        /* <DEDUP_REMOVED lines=14> */
.L_x_65:


//--------------------- .text._ZN7cutlass13device_kernelIN5flash11enable_sm90INS1_16FlashAttnFwdSm90INS1_25CollectiveMainloopFwdSm90ILi2EN4cute5tupleIJNS5_1CILi1EEES8_S8_EEENS6_IJNS7_ILi64EEESA_SA_EEELi512ENS_10bfloat16_tEfNS_4arch4Sm90ELb1ELb0ELb0ELb0ELb0ELb0ELb0ELb0ELb0ELb1ELb1ELb0EEENS1_21CollectiveEpilogueFwdINS6_IJSA_NS7_ILi512EEESA_EEES9_SC_SE_Li256ELb0ELb1ELb1ELb0EEENS1_19SingleTileSchedulerILb0ELb1ELb1ELi64EEEEEEEEEvNT_6ParamsE --------------------------
	.section	.text._ZN7cutlass13device_kernelIN5flash11enable_sm90INS1_16FlashAttnFwdSm90INS1_25CollectiveMainloopFwdSm90ILi2EN4cute5tupleIJNS5_1CILi1EEES8_S8_EEENS6_IJNS7_ILi64EEESA_SA_EEELi512ENS_10bfloat16_tEfNS_4arch4Sm90ELb1ELb0ELb0ELb0ELb0ELb0ELb0ELb0ELb0ELb1ELb1ELb0EEENS1_21CollectiveEpilogueFwdINS6_IJSA_NS7_ILi512EEESA_EEES9_SC_SE_Li256ELb0ELb1ELb1ELb0EEENS1_19SingleTileSchedulerILb0ELb1ELb1ELi64EEEEEEEEEvNT_6ParamsE,"ax",@progbits
	.align	128
.text._ZN7cutlass13device_kernelIN5flash11enable_sm90INS1_16FlashAttnFwdSm90INS1_25CollectiveMainloopFwdSm90ILi2EN4cute5tupleIJNS5_1CILi1EEES8_S8_EEENS6_IJNS7_ILi64EEESA_SA_EEELi512ENS_10bfloat16_tEfNS_4arch4Sm90ELb1ELb0ELb0ELb0ELb0ELb0ELb0ELb0ELb0ELb1ELb1ELb0EEENS1_21CollectiveEpilogueFwdINS6_IJSA_NS7_ILi512EEESA_EEES9_SC_SE_Li256ELb0ELb1ELb1ELb0EEENS1_19SingleTileSchedulerILb0ELb1ELb1ELi64EEEEEEEEEvNT_6ParamsE:
        .type           _ZN7cutlass13device_kernelIN5flash11enable_sm90INS1_16FlashAttnFwdSm90INS1_25CollectiveMainloopFwdSm90ILi2EN4cute5tupleIJNS5_1CILi1EEES8_S8_EEENS6_IJNS7_ILi64EEESA_SA_EEELi512ENS_10bfloat16_tEfNS_4arch4Sm90ELb1ELb0ELb0ELb0ELb0ELb0ELb0ELb0ELb0ELb1ELb1ELb0EEENS1_21CollectiveEpilogueFwdINS6_IJSA_NS7_ILi512EEESA_EEES9_SC_SE_Li256ELb0ELb1ELb1ELb0EEENS1_19SingleTileSchedulerILb0ELb1ELb1ELi64EEEEEEEEEvNT_6ParamsE,@function
        .size           _ZN7cutlass13device_kernelIN5flash11enable_sm90INS1_16FlashAttnFwdSm90INS1_25CollectiveMainloopFwdSm90ILi2EN4cute5tupleIJNS5_1CILi1EEES8_S8_EEENS6_IJNS7_ILi64EEESA_SA_EEELi512ENS_10bfloat16_tEfNS_4arch4Sm90ELb1ELb0ELb0ELb0ELb0ELb0ELb0ELb0ELb0ELb1ELb1ELb0EEENS1_21CollectiveEpilogueFwdINS6_IJSA_NS7_ILi512EEESA_EEES9_SC_SE_Li256ELb0ELb1ELb1ELb0EEENS1_19SingleTileSchedulerILb0ELb1ELb1ELi64EEEEEEEEEvNT_6ParamsE,(.L_x_66 - _ZN7cutlass13device_kernelIN5flash11enable_sm90INS1_16FlashAttnFwdSm90INS1_25CollectiveMainloopFwdSm90ILi2EN4cute5tupleIJNS5_1CILi1EEES8_S8_EEENS6_IJNS7_ILi64EEESA_SA_EEELi512ENS_10bfloat16_tEfNS_4arch4Sm90ELb1ELb0ELb0ELb0ELb0ELb0ELb0ELb0ELb0ELb1ELb1ELb0EEENS1_21CollectiveEpilogueFwdINS6_IJSA_NS7_ILi512EEESA_EEES9_SC_SE_Li256ELb0ELb1ELb1ELb0EEENS1_19SingleTileSchedulerILb0ELb1ELb1ELi64EEEEEEEEEvNT_6ParamsE)
        .other          _ZN7cutlass13device_kernelIN5flash11enable_sm90INS1_16FlashAttnFwdSm90INS1_25CollectiveMainloopFwdSm90ILi2EN4cute5tupleIJNS5_1CILi1EEES8_S8_EEENS6_IJNS7_ILi64EEESA_SA_EEELi512ENS_10bfloat16_tEfNS_4arch4Sm90ELb1ELb0ELb0ELb0ELb0ELb0ELb0ELb0ELb0ELb1ELb1ELb0EEENS1_21CollectiveEpilogueFwdINS6_IJSA_NS7_ILi512EEESA_EEES9_SC_SE_Li256ELb0ELb1ELb1ELb0EEENS1_19SingleTileSchedulerILb0ELb1ELb1ELi64EEEEEEEEEvNT_6ParamsE,@"STO_CUDA_ENTRY STV_DEFAULT"
_ZN7cutlass13device_kernelIN5flash11enable_sm90INS1_16FlashAttnFwdSm90INS1_25CollectiveMainloopFwdSm90ILi2EN4cute5tupleIJNS5_1CILi1EEES8_S8_EEENS6_IJNS7_ILi64EEESA_SA_EEELi512ENS_10bfloat16_tEfNS_4arch4Sm90ELb1ELb0ELb0ELb0ELb0ELb0ELb0ELb0ELb0ELb1ELb1ELb0EEENS1_21CollectiveEpilogueFwdINS6_IJSA_NS7_ILi512EEESA_EEES9_SC_SE_Li256ELb0ELb1ELb1ELb0EEENS1_19SingleTileSchedulerILb0ELb1ELb1ELi64EEEEEEEEEvNT_6ParamsE:
[----:B------:R-:W-:Y:S01]  /*0000*/  LDC R1, c[0x0][0x37c] ;  /* 0x0000df00ff017b82 */ /* 0x000fe20000000800 */
[----:B------:R-:W-:Y:S05]  /*0010*/  EXIT ;  /* 0x000000000000794d */ /* 0x000fea0003800000 */
.L_x_21:
        /* <DEDUP_REMOVED lines=14> */
.L_x_66:


//--------------------- .text._ZN7cutlass13device_kernelIN5flash11enable_sm90INS1_16FlashAttnFwdSm90INS1_25CollectiveMainloopFwdSm90ILi2EN4cute5tupleIJNS5_1CILi1EEES8_S8_EEENS6_IJNS7_ILi64EEESA_SA_EEELi512ENS_10bfloat16_tEfNS_4arch4Sm90ELb1ELb0ELb0ELb0ELb0ELb0ELb1ELb0ELb0ELb1ELb1ELb0EEENS1_21CollectiveEpilogueFwdINS6_IJSA_NS7_ILi512EEESA_EEES9_SC_SE_Li256ELb0ELb1ELb1ELb0EEENS1_19SingleTileSchedulerILb0ELb1ELb1ELi64EEEEEEEEEvNT_6ParamsE --------------------------
	.section	.text._ZN7cutlass13device_kernelIN5flash11enable_sm90INS1_16FlashAttnFwdSm90INS1_25CollectiveMainloopFwdSm90ILi2EN4cute5tupleIJNS5_1CILi1EEES8_S8_EEENS6_IJNS7_ILi64EEESA_SA_EEELi512ENS_10bfloat16_tEfNS_4arch4Sm90ELb1ELb0ELb0ELb0ELb0ELb0ELb1ELb0ELb0ELb1ELb1ELb0EEENS1_21CollectiveEpilogueFwdINS6_IJSA_NS7_ILi512EEESA_EEES9_SC_SE_Li256ELb0ELb1ELb1ELb0EEENS1_19SingleTileSchedulerILb0ELb1ELb1ELi64EEEEEEEEEvNT_6ParamsE,"ax",@progbits
	.align	128
.text._ZN7cutlass13device_kernelIN5flash11enable_sm90INS1_16FlashAttnFwdSm90INS1_25CollectiveMainloopFwdSm90ILi2EN4cute5tupleIJNS5_1CILi1EEES8_S8_EEENS6_IJNS7_ILi64EEESA_SA_EEELi512ENS_10bfloat16_tEfNS_4arch4Sm90ELb1ELb0ELb0ELb0ELb0ELb0ELb1ELb0ELb0ELb1ELb1ELb0EEENS1_21CollectiveEpilogueFwdINS6_IJSA_NS7_ILi512EEESA_EEES9_SC_SE_Li256ELb0ELb1ELb1ELb0EEENS1_19SingleTileSchedulerILb0ELb1ELb1ELi64EEEEEEEEEvNT_6ParamsE:
        .type           _ZN7cutlass13device_kernelIN5flash11enable_sm90INS1_16FlashAttnFwdSm90INS1_25CollectiveMainloopFwdSm90ILi2EN4cute5tupleIJNS5_1CILi1EEES8_S8_EEENS6_IJNS7_ILi64EEESA_SA_EEELi512ENS_10bfloat16_tEfNS_4arch4Sm90ELb1ELb0ELb0ELb0ELb0ELb0ELb1ELb0ELb0ELb1ELb1ELb0EEENS1_21CollectiveEpilogueFwdINS6_IJSA_NS7_ILi512EEESA_EEES9_SC_SE_Li256ELb0ELb1ELb1ELb0EEENS1_19SingleTileSchedulerILb0ELb1ELb1ELi64EEEEEEEEEvNT_6ParamsE,@function
        .size           _ZN7cutlass13device_kernelIN5flash11enable_sm90INS1_16FlashAttnFwdSm90INS1_25CollectiveMainloopFwdSm90ILi2EN4cute5tupleIJNS5_1CILi1EEES8_S8_EEENS6_IJNS7_ILi64EEESA_SA_EEELi512ENS_10bfloat16_tEfNS_4arch4Sm90ELb1ELb0ELb0ELb0ELb0ELb0ELb1ELb0ELb0ELb1ELb1ELb0EEENS1_21CollectiveEpilogueFwdINS6_IJSA_NS7_ILi512EEESA_EEES9_SC_SE_Li256ELb0ELb1ELb1ELb0EEENS1_19SingleTileSchedulerILb0ELb1ELb1ELi64EEEEEEEEEvNT_6ParamsE,(.L_x_67 - _ZN7cutlass13device_kernelIN5flash11enable_sm90INS1_16FlashAttnFwdSm90INS1_25CollectiveMainloopFwdSm90ILi2EN4cute5tupleIJNS5_1CILi1EEES8_S8_EEENS6_IJNS7_ILi64EEESA_SA_EEELi512ENS_10bfloat16_tEfNS_4arch4Sm90ELb1ELb0ELb0ELb0ELb0ELb0ELb1ELb0ELb0ELb1ELb1ELb0EEENS1_21CollectiveEpilogueFwdINS6_IJSA_NS7_ILi512EEESA_EEES9_SC_SE_Li256ELb0ELb1ELb1ELb0EEENS1_19SingleTileSchedulerILb0ELb1ELb1ELi64EEEEEEEEEvNT_6ParamsE)
        .other          _ZN7cutlass13device_kernelIN5flash11enable_sm90INS1_16FlashAttnFwdSm90INS1_25CollectiveMainloopFwdSm90ILi2EN4cute5tupleIJNS5_1CILi1EEES8_S8_EEENS6_IJNS7_ILi64EEESA_SA_EEELi512ENS_10bfloat16_tEfNS_4arch4Sm90ELb1ELb0ELb0ELb0ELb0ELb0ELb1ELb0ELb0ELb1ELb1ELb0EEENS1_21CollectiveEpilogueFwdINS6_IJSA_NS7_ILi512EEESA_EEES9_SC_SE_Li256ELb0ELb1ELb1ELb0EEENS1_19SingleTileSchedulerILb0ELb1ELb1ELi64EEEEEEEEEvNT_6ParamsE,@"STO_CUDA_ENTRY STV_DEFAULT"
_ZN7cutlass13device_kernelIN5flash11enable_sm90INS1_16FlashAttnFwdSm90INS1_25CollectiveMainloopFwdSm90ILi2EN4cute5tupleIJNS5_1CILi1EEES8_S8_EEENS6_IJNS7_ILi64EEESA_SA_EEELi512ENS_10bfloat16_tEfNS_4arch4Sm90ELb1ELb0ELb0ELb0ELb0ELb0ELb1ELb0ELb0ELb1ELb1ELb0EEENS1_21CollectiveEpilogueFwdINS6_IJSA_NS7_ILi512EEESA_EEES9_SC_SE_Li256ELb0ELb1ELb1ELb0EEENS1_19SingleTileSchedulerILb0ELb1ELb1ELi64EEEEEEEEEvNT_6ParamsE:
[----:B------:R-:W-:Y:S01]  /*0000*/  LDC R1, c[0x0][0x37c] ;  /* 0x0000df00ff017b82 */ /* 0x000fe20000000800 */
[----:B------:R-:W-:Y:S05]  /*0010*/  EXIT ;  /* 0x000000000000794d */ /* 0x000fea0003800000 */
.L_x_22:
        /* <DEDUP_REMOVED lines=14> */
.L_x_67:


//--------------------- .text._ZN7cutlass13device_kernelIN5flash11enable_sm90INS1_16FlashAttnFwdSm90INS1_25CollectiveMainloopFwdSm90ILi2EN4cute5tupleIJNS5_1CILi1EEES8_S8_EEENS6_IJNS7_ILi64EEESA_SA_EEELi512ENS_10bfloat16_tEfNS_4arch4Sm90ELb1ELb0ELb0ELb1ELb0ELb0ELb0ELb0ELb0ELb1ELb1ELb0EEENS1_21CollectiveEpilogueFwdINS6_IJSA_NS7_ILi512EEESA_EEES9_SC_SE_Li256ELb1ELb1ELb1ELb0EEENS1_36VarlenDynamicPersistentTileSchedulerILi64ELi64ELi256ELi128ELb1ELb1ELb1ELb1ELb1ELb1EEEEEEEEEvNT_6ParamsE --------------------------
	.section	.text._ZN7cutlass13device_kernelIN5flash11enable_sm90INS1_16FlashAttnFwdSm90INS1_25CollectiveMainloopFwdSm90ILi2EN4cute5tupleIJNS5_1CILi1EEES8_S8_EEENS6_IJNS7_ILi64EEESA_SA_EEELi512ENS_10bfloat16_tEfNS_4arch4Sm90ELb1ELb0ELb0ELb1ELb0ELb0ELb0ELb0ELb0ELb1ELb1ELb0EEENS1_21CollectiveEpilogueFwdINS6_IJSA_NS7_ILi512EEESA_EEES9_SC_SE_Li256ELb1ELb1ELb1ELb0EEENS1_36VarlenDynamicPersistentTileSchedulerILi64ELi64ELi256ELi128ELb1ELb1ELb1ELb1ELb1ELb1EEEEEEEEEvNT_6ParamsE,"ax",@progbits
	.align	128
.text._ZN7cutlass13device_kernelIN5flash11enable_sm90INS1_16FlashAttnFwdSm90INS1_25CollectiveMainloopFwdSm90ILi2EN4cute5tupleIJNS5_1CILi1EEES8_S8_EEENS6_IJNS7_ILi64EEESA_SA_EEELi512ENS_10bfloat16_tEfNS_4arch4Sm90ELb1ELb0ELb0ELb1ELb0ELb0ELb0ELb0ELb0ELb1ELb1ELb0EEENS1_21CollectiveEpilogueFwdINS6_IJSA_NS7_ILi512EEESA_EEES9_SC_SE_Li256ELb1ELb1ELb1ELb0EEENS1_36VarlenDynamicPersistentTileSchedulerILi64ELi64ELi256ELi128ELb1ELb1ELb1ELb1ELb1ELb1EEEEEEEEEvNT_6ParamsE:
        .type           _ZN7cutlass13device_kernelIN5flash11enable_sm90INS1_16FlashAttnFwdSm90INS1_25CollectiveMainloopFwdSm90ILi2EN4cute5tupleIJNS5_1CILi1EEES8_S8_EEENS6_IJNS7_ILi64EEESA_SA_EEELi512ENS_10bfloat16_tEfNS_4arch4Sm90ELb1ELb0ELb0ELb1ELb0ELb0ELb0ELb0ELb0ELb1ELb1ELb0EEENS1_21CollectiveEpilogueFwdINS6_IJSA_NS7_ILi512EEESA_EEES9_SC_SE_Li256ELb1ELb1ELb1ELb0EEENS1_36VarlenDynamicPersistentTileSchedulerILi64ELi64ELi256ELi128ELb1ELb1ELb1ELb1ELb1ELb1EEEEEEEEEvNT_6ParamsE,@function
        .size           _ZN7cutlass13device_kernelIN5flash11enable_sm90INS1_16FlashAttnFwdSm90INS1_25CollectiveMainloopFwdSm90ILi2EN4cute5tupleIJNS5_1CILi1EEES8_S8_EEENS6_IJNS7_ILi64EEESA_SA_EEELi512ENS_10bfloat16_tEfNS_4arch4Sm90ELb1ELb0ELb0ELb1ELb0ELb0ELb0ELb0ELb0ELb1ELb1ELb0EEENS1_21CollectiveEpilogueFwdINS6_IJSA_NS7_ILi512EEESA_EEES9_SC_SE_Li256ELb1ELb1ELb1ELb0EEENS1_36VarlenDynamicPersistentTileSchedulerILi64ELi64ELi256ELi128ELb1ELb1ELb1ELb1ELb1ELb1EEEEEEEEEvNT_6ParamsE,(.L_x_68 - _ZN7cutlass13device_kernelIN5flash11enable_sm90INS1_16FlashAttnFwdSm90INS1_25CollectiveMainloopFwdSm90ILi2EN4cute5tupleIJNS5_1CILi1EEES8_S8_EEENS6_IJNS7_ILi64EEESA_SA_EEELi512ENS_10bfloat16_tEfNS_4arch4Sm90ELb1ELb0ELb0ELb1ELb0ELb0ELb0ELb0ELb0ELb1ELb1ELb0EEENS1_21CollectiveEpilogueFwdINS6_IJSA_NS7_ILi512EEESA_EEES9_SC_SE_Li256ELb1ELb1ELb1ELb0EEENS1_36VarlenDynamicPersistentTileSchedulerILi64ELi64ELi256ELi128ELb1ELb1ELb1ELb1ELb1ELb1EEEEEEEEEvNT_6ParamsE)
        .other          _ZN7cutlass13device_kernelIN5flash11enable_sm90INS1_16FlashAttnFwdSm90INS1_25CollectiveMainloopFwdSm90ILi2EN4cute5tupleIJNS5_1CILi1EEES8_S8_EEENS6_IJNS7_ILi64EEESA_SA_EEELi512ENS_10bfloat16_tEfNS_4arch4Sm90ELb1ELb0ELb0ELb1ELb0ELb0ELb0ELb0ELb0ELb1ELb1ELb0EEENS1_21CollectiveEpilogueFwdINS6_IJSA_NS7_ILi512EEESA_EEES9_SC_SE_Li256ELb1ELb1ELb1ELb0EEENS1_36VarlenDynamicPersistentTileSchedulerILi64ELi64ELi256ELi128ELb1ELb1ELb1ELb1ELb1ELb1EEEEEEEEEvNT_6ParamsE,@"STO_CUDA_ENTRY STV_DEFAULT"
_ZN7cutlass13device_kernelIN5flash11enable_sm90INS1_16FlashAttnFwdSm90INS1_25CollectiveMainloopFwdSm90ILi2EN4cute5tupleIJNS5_1CILi1EEES8_S8_EEENS6_IJNS7_ILi64EEESA_SA_EEELi512ENS_10bfloat16_tEfNS_4arch4Sm90ELb1ELb0ELb0ELb1ELb0ELb0ELb0ELb0ELb0ELb1ELb1ELb0EEENS1_21CollectiveEpilogueFwdINS6_IJSA_NS7_ILi512EEESA_EEES9_SC_SE_Li256ELb1ELb1ELb1ELb0EEENS1_36VarlenDynamicPersistentTileSchedulerILi64ELi64ELi256ELi128ELb1ELb1ELb1ELb1ELb1ELb1EEEEEEEEEvNT_6ParamsE:
[----:B------:R-:W-:Y:S01]  /*0000*/  LDC R1, c[0x0][0x37c] ;  /* 0x0000df00ff017b82 */ /* 0x000fe20000000800 */
[----:B------:R-:W-:Y:S05]  /*0010*/  EXIT ;  /* 0x000000000000794d */ /* 0x000fea0003800000 */
.L_x_23:
        /* <DEDUP_REMOVED lines=14> */
.L_x_68:


//--------------------- .text._ZN7cutlass13device_kernelIN5flash11enable_sm90INS1_16FlashAttnFwdSm90INS1_25CollectiveMainloopFwdSm90ILi2EN4cute5tupleIJNS5_1CILi1EEES8_S8_EEENS6_IJNS7_ILi64EEESA_SA_EEELi512ENS_10bfloat16_tEfNS_4arch4Sm90ELb1ELb0ELb0ELb1ELb0ELb1ELb0ELb0ELb0ELb1ELb1ELb0EEENS1_21CollectiveEpilogueFwdINS6_IJSA_NS7_ILi512EEESA_EEES9_SC_SE_Li256ELb1ELb1ELb1ELb0EEENS1_36VarlenDynamicPersistentTileSchedulerILi64ELi64ELi256ELi128ELb1ELb1ELb1ELb1ELb1ELb1EEEEEEEEEvNT_6ParamsE --------------------------
	.section	.text._ZN7cutlass13device_kernelIN5flash11enable_sm90INS1_16FlashAttnFwdSm90INS1_25CollectiveMainloopFwdSm90ILi2EN4cute5tupleIJNS5_1CILi1EEES8_S8_EEENS6_IJNS7_ILi64EEESA_SA_EEELi512ENS_10bfloat16_tEfNS_4arch4Sm90ELb1ELb0ELb0ELb1ELb0ELb1ELb0ELb0ELb0ELb1ELb1ELb0EEENS1_21CollectiveEpilogueFwdINS6_IJSA_NS7_ILi512EEESA_EEES9_SC_SE_Li256ELb1ELb1ELb1ELb0EEENS1_36VarlenDynamicPersistentTileSchedulerILi64ELi64ELi256ELi128ELb1ELb1ELb1ELb1ELb1ELb1EEEEEEEEEvNT_6ParamsE,"ax",@progbits
	.align	128
.text._ZN7cutlass13device_kernelIN5flash11enable_sm90INS1_16FlashAttnFwdSm90INS1_25CollectiveMainloopFwdSm90ILi2EN4cute5tupleIJNS5_1CILi1EEES8_S8_EEENS6_IJNS7_ILi64EEESA_SA_EEELi512ENS_10bfloat16_tEfNS_4arch4Sm90ELb1ELb0ELb0ELb1ELb0ELb1ELb0ELb0ELb0ELb1ELb1ELb0EEENS1_21CollectiveEpilogueFwdINS6_IJSA_NS7_ILi512EEESA_EEES9_SC_SE_Li256ELb1ELb1ELb1ELb0EEENS1_36VarlenDynamicPersistentTileSchedulerILi64ELi64ELi256ELi128ELb1ELb1ELb1ELb1ELb1ELb1EEEEEEEEEvNT_6ParamsE:
        .type           _ZN7cutlass13device_kernelIN5flash11enable_sm90INS1_16FlashAttnFwdSm90INS1_25CollectiveMainloopFwdSm90ILi2EN4cute5tupleIJNS5_1CILi1EEES8_S8_EEENS6_IJNS7_ILi64EEESA_SA_EEELi512ENS_10bfloat16_tEfNS_4arch4Sm90ELb1ELb0ELb0ELb1ELb0ELb1ELb0ELb0ELb0ELb1ELb1ELb0EEENS1_21CollectiveEpilogueFwdINS6_IJSA_NS7_ILi512EEESA_EEES9_SC_SE_Li256ELb1ELb1ELb1ELb0EEENS1_36VarlenDynamicPersistentTileSchedulerILi64ELi64ELi256ELi128ELb1ELb1ELb1ELb1ELb1ELb1EEEEEEEEEvNT_6ParamsE,@function
        .size           _ZN7cutlass13device_kernelIN5flash11enable_sm90INS1_16FlashAttnFwdSm90INS1_25CollectiveMainloopFwdSm90ILi2EN4cute5tupleIJNS5_1CILi1EEES8_S8_EEENS6_IJNS7_ILi64EEESA_SA_EEELi512ENS_10bfloat16_tEfNS_4arch4Sm90ELb1ELb0ELb0ELb1ELb0ELb1ELb0ELb0ELb0ELb1ELb1ELb0EEENS1_21CollectiveEpilogueFwdINS6_IJSA_NS7_ILi512EEESA_EEES9_SC_SE_Li256ELb1ELb1ELb1ELb0EEENS1_36VarlenDynamicPersistentTileSchedulerILi64ELi64ELi256ELi128ELb1ELb1ELb1ELb1ELb1ELb1EEEEEEEEEvNT_6ParamsE,(.L_x_69 - _ZN7cutlass13device_kernelIN5flash11enable_sm90INS1_16FlashAttnFwdSm90INS1_25CollectiveMainloopFwdSm90ILi2EN4cute5tupleIJNS5_1CILi1EEES8_S8_EEENS6_IJNS7_ILi64EEESA_SA_EEELi512ENS_10bfloat16_tEfNS_4arch4Sm90ELb1ELb0ELb0ELb1ELb0ELb1ELb0ELb0ELb0ELb1ELb1ELb0EEENS1_21CollectiveEpilogueFwdINS6_IJSA_NS7_ILi512EEESA_EEES9_SC_SE_Li256ELb1ELb1ELb1ELb0EEENS1_36VarlenDynamicPersistentTileSchedulerILi64ELi64ELi256ELi128ELb1ELb1ELb1ELb1ELb1ELb1EEEEEEEEEvNT_6ParamsE)
        .other          _ZN7cutlass13device_kernelIN5flash11enable_sm90INS1_16FlashAttnFwdSm90INS1_25CollectiveMainloopFwdSm90ILi2EN4cute5tupleIJNS5_1CILi1EEES8_S8_EEENS6_IJNS7_ILi64EEESA_SA_EEELi512ENS_10bfloat16_tEfNS_4arch4Sm90ELb1ELb0ELb0ELb1ELb0ELb1ELb0ELb0ELb0ELb1ELb1ELb0EEENS1_21CollectiveEpilogueFwdINS6_IJSA_NS7_ILi512EEESA_EEES9_SC_SE_Li256ELb1ELb1ELb1ELb0EEENS1_36VarlenDynamicPersistentTileSchedulerILi64ELi64ELi256ELi128ELb1ELb1ELb1ELb1ELb1ELb1EEEEEEEEEvNT_6ParamsE,@"STO_CUDA_ENTRY STV_DEFAULT"
_ZN7cutlass13device_kernelIN5flash11enable_sm90INS1_16FlashAttnFwdSm90INS1_25CollectiveMainloopFwdSm90ILi2EN4cute5tupleIJNS5_1CILi1EEES8_S8_EEENS6_IJNS7_ILi64EEESA_SA_EEELi512ENS_10bfloat16_tEfNS_4arch4Sm90ELb1ELb0ELb0ELb1ELb0ELb1ELb0ELb0ELb0ELb1ELb1ELb0EEENS1_21CollectiveEpilogueFwdINS6_IJSA_NS7_ILi512EEESA_EEES9_SC_SE_Li256ELb1ELb1ELb1ELb0EEENS1_36VarlenDynamicPersistentTileSchedulerILi64ELi64ELi256ELi128ELb1ELb1ELb1ELb1ELb1ELb1EEEEEEEEEvNT_6ParamsE:
[----:B------:R-:W-:Y:S01]  /*0000*/  LDC R1, c[0x0][0x37c] ;  /* 0x0000df00ff017b82 */ /* 0x000fe20000000800 */
[----:B------:R-:W-:Y:S05]  /*0010*/  EXIT ;  /* 0x000000000000794d */ /* 0x000fea0003800000 */
.L_x_24:
        /* <DEDUP_REMOVED lines=14> */
.L_x_69:


//--------------------- .text._ZN7cutlass13device_kernelIN5flash11enable_sm90INS1_16FlashAttnFwdSm90INS1_25CollectiveMainloopFwdSm90ILi2EN4cute5tupleIJNS5_1CILi1EEES8_S8_EEENS6_IJNS7_ILi64EEESA_SA_EEELi512ENS_10bfloat16_tEfNS_4arch4Sm90ELb1ELb0ELb0ELb1ELb0ELb0ELb1ELb0ELb0ELb1ELb1ELb0EEENS1_21CollectiveEpilogueFwdINS6_IJSA_NS7_ILi512EEESA_EEES9_SC_SE_Li256ELb1ELb1ELb1ELb0EEENS1_36VarlenDynamicPersistentTileSchedulerILi64ELi64ELi256ELi128ELb1ELb1ELb1ELb1ELb1ELb1EEEEEEEEEvNT_6ParamsE --------------------------
	.section	.text._ZN7cutlass13device_kernelIN5flash11enable_sm90INS1_16FlashAttnFwdSm90INS1_25CollectiveMainloopFwdSm90ILi2EN4cute5tupleIJNS5_1CILi1EEES8_S8_EEENS6_IJNS7_ILi64EEESA_SA_EEELi512ENS_10bfloat16_tEfNS_4arch4Sm90ELb1ELb0ELb0ELb1ELb0ELb0ELb1ELb0ELb0ELb1ELb1ELb0EEENS1_21CollectiveEpilogueFwdINS6_IJSA_NS7_ILi512EEESA_EEES9_SC_SE_Li256ELb1ELb1ELb1ELb0EEENS1_36VarlenDynamicPersistentTileSchedulerILi64ELi64ELi256ELi128ELb1ELb1ELb1ELb1ELb1ELb1EEEEEEEEEvNT_6ParamsE,"ax",@progbits
	.align	128
.text._ZN7cutlass13device_kernelIN5flash11enable_sm90INS1_16FlashAttnFwdSm90INS1_25CollectiveMainloopFwdSm90ILi2EN4cute5tupleIJNS5_1CILi1EEES8_S8_EEENS6_IJNS7_ILi64EEESA_SA_EEELi512ENS_10bfloat16_tEfNS_4arch4Sm90ELb1ELb0ELb0ELb1ELb0ELb0ELb1ELb0ELb0ELb1ELb1ELb0EEENS1_21CollectiveEpilogueFwdINS6_IJSA_NS7_ILi512EEESA_EEES9_SC_SE_Li256ELb1ELb1ELb1ELb0EEENS1_36VarlenDynamicPersistentTileSchedulerILi64ELi64ELi256ELi128ELb1ELb1ELb1ELb1ELb1ELb1EEEEEEEEEvNT_6ParamsE:
        .type           _ZN7cutlass13device_kernelIN5flash11enable_sm90INS1_16FlashAttnFwdSm90INS1_25CollectiveMainloopFwdSm90ILi2EN4cute5tupleIJNS5_1CILi1EEES8_S8_EEENS6_IJNS7_ILi64EEESA_SA_EEELi512ENS_10bfloat16_tEfNS_4arch4Sm90ELb1ELb0ELb0ELb1ELb0ELb0ELb1ELb0ELb0ELb1ELb1ELb0EEENS1_21CollectiveEpilogueFwdINS6_IJSA_NS7_ILi512EEESA_EEES9_SC_SE_Li256ELb1ELb1ELb1ELb0EEENS1_36VarlenDynamicPersistentTileSchedulerILi64ELi64ELi256ELi128ELb1ELb1ELb1ELb1ELb1ELb1EEEEEEEEEvNT_6ParamsE,@function
        .size           _ZN7cutlass13device_kernelIN5flash11enable_sm90INS1_16FlashAttnFwdSm90INS1_25CollectiveMainloopFwdSm90ILi2EN4cute5tupleIJNS5_1CILi1EEES8_S8_EEENS6_IJNS7_ILi64EEESA_SA_EEELi512ENS_10bfloat16_tEfNS_4arch4Sm90ELb1ELb0ELb0ELb1ELb0ELb0ELb1ELb0ELb0ELb1ELb1ELb0EEENS1_21CollectiveEpilogueFwdINS6_IJSA_NS7_ILi512EEESA_EEES9_SC_SE_Li256ELb1ELb1ELb1ELb0EEENS1_36VarlenDynamicPersistentTileSchedulerILi64ELi64ELi256ELi128ELb1ELb1ELb1ELb1ELb1ELb1EEEEEEEEEvNT_6ParamsE,(.L_x_70 - _ZN7cutlass13device_kernelIN5flash11enable_sm90INS1_16FlashAttnFwdSm90INS1_25CollectiveMainloopFwdSm90ILi2EN4cute5tupleIJNS5_1CILi1EEES8_S8_EEENS6_IJNS7_ILi64EEESA_SA_EEELi512ENS_10bfloat16_tEfNS_4arch4Sm90ELb1ELb0ELb0ELb1ELb0ELb0ELb1ELb0ELb0ELb1ELb1ELb0EEENS1_21CollectiveEpilogueFwdINS6_IJSA_NS7_ILi512EEESA_EEES9_SC_SE_Li256ELb1ELb1ELb1ELb0EEENS1_36VarlenDynamicPersistentTileSchedulerILi64ELi64ELi256ELi128ELb1ELb1ELb1ELb1ELb1ELb1EEEEEEEEEvNT_6ParamsE)
        .other          _ZN7cutlass13device_kernelIN5flash11enable_sm90INS1_16FlashAttnFwdSm90INS1_25CollectiveMainloopFwdSm90ILi2EN4cute5tupleIJNS5_1CILi1EEES8_S8_EEENS6_IJNS7_ILi64EEESA_SA_EEELi512ENS_10bfloat16_tEfNS_4arch4Sm90ELb1ELb0ELb0ELb1ELb0ELb0ELb1ELb0ELb0ELb1ELb1ELb0EEENS1_21CollectiveEpilogueFwdINS6_IJSA_NS7_ILi512EEESA_EEES9_SC_SE_Li256ELb1ELb1ELb1ELb0EEENS1_36VarlenDynamicPersistentTileSchedulerILi64ELi64ELi256ELi128ELb1ELb1ELb1ELb1ELb1ELb1EEEEEEEEEvNT_6ParamsE,@"STO_CUDA_ENTRY STV_DEFAULT"
_ZN7cutlass13device_kernelIN5flash11enable_sm90INS1_16FlashAttnFwdSm90INS1_25CollectiveMainloopFwdSm90ILi2EN4cute5tupleIJNS5_1CILi1EEES8_S8_EEENS6_IJNS7_ILi64EEESA_SA_EEELi512ENS_10bfloat16_tEfNS_4arch4Sm90ELb1ELb0ELb0ELb1ELb0ELb0ELb1ELb0ELb0ELb1ELb1ELb0EEENS1_21CollectiveEpilogueFwdINS6_IJSA_NS7_ILi512EEESA_EEES9_SC_SE_Li256ELb1ELb1ELb1ELb0EEENS1_36VarlenDynamicPersistentTileSchedulerILi64ELi64ELi256ELi128ELb1ELb1ELb1ELb1ELb1ELb1EEEEEEEEEvNT_6ParamsE:
[----:B------:R-:W-:Y:S01]  /*0000*/  LDC R1, c[0x0][0x37c] ;  /* 0x0000df00ff017b82 */ /* 0x000fe20000000800 */
[----:B------:R-:W-:Y:S05]  /*0010*/  EXIT ;  /* 0x000000000000794d */ /* 0x000fea0003800000 */
.L_x_25:
        /* <DEDUP_REMOVED lines=14> */
.L_x_70:


//--------------------- .text._ZN7cutlass13device_kernelIN5flash11enable_sm90INS1_16FlashAttnFwdSm90INS1_25CollectiveMainloopFwdSm90ILi2EN4cute5tupleIJNS5_1CILi1EEES8_S8_EEENS6_IJNS7_ILi64EEESA_SA_EEELi512ENS_10bfloat16_tEfNS_4arch4Sm90ELb1ELb0ELb0ELb1ELb0ELb1ELb1ELb0ELb0ELb1ELb1ELb0EEENS1_21CollectiveEpilogueFwdINS6_IJSA_NS7_ILi512EEESA_EEES9_SC_SE_Li256ELb1ELb1ELb1ELb0EEENS1_36VarlenDynamicPersistentTileSchedulerILi64ELi64ELi256ELi128ELb1ELb1ELb1ELb1ELb1ELb1EEEEEEEEEvNT_6ParamsE --------------------------
	.section	.text._ZN7cutlass13device_kernelIN5flash11enable_sm90INS1_16FlashAttnFwdSm90INS1_25CollectiveMainloopFwdSm90ILi2EN4cute5tupleIJNS5_1CILi1EEES8_S8_EEENS6_IJNS7_ILi64EEESA_SA_EEELi512ENS_10bfloat16_tEfNS_4arch4Sm90ELb1ELb0ELb0ELb1ELb0ELb1ELb1ELb0ELb0ELb1ELb1ELb0EEENS1_21CollectiveEpilogueFwdINS6_IJSA_NS7_ILi512EEESA_EEES9_SC_SE_Li256ELb1ELb1ELb1ELb0EEENS1_36VarlenDynamicPersistentTileSchedulerILi64ELi64ELi256ELi128ELb1ELb1ELb1ELb1ELb1ELb1EEEEEEEEEvNT_6ParamsE,"ax",@progbits
	.align	128
.text._ZN7cutlass13device_kernelIN5flash11enable_sm90INS1_16FlashAttnFwdSm90INS1_25CollectiveMainloopFwdSm90ILi2EN4cute5tupleIJNS5_1CILi1EEES8_S8_EEENS6_IJNS7_ILi64EEESA_SA_EEELi512ENS_10bfloat16_tEfNS_4arch4Sm90ELb1ELb0ELb0ELb1ELb0ELb1ELb1ELb0ELb0ELb1ELb1ELb0EEENS1_21CollectiveEpilogueFwdINS6_IJSA_NS7_ILi512EEESA_EEES9_SC_SE_Li256ELb1ELb1ELb1ELb0EEENS1_36VarlenDynamicPersistentTileSchedulerILi64ELi64ELi256ELi128ELb1ELb1ELb1ELb1ELb1ELb1EEEEEEEEEvNT_6ParamsE:
        .type           _ZN7cutlass13device_kernelIN5flash11enable_sm90INS1_16FlashAttnFwdSm90INS1_25CollectiveMainloopFwdSm90ILi2EN4cute5tupleIJNS5_1CILi1EEES8_S8_EEENS6_IJNS7_ILi64EEESA_SA_EEELi512ENS_10bfloat16_tEfNS_4arch4Sm90ELb1ELb0ELb0ELb1ELb0ELb1ELb1ELb0ELb0ELb1ELb1ELb0EEENS1_21CollectiveEpilogueFwdINS6_IJSA_NS7_ILi512EEESA_EEES9_SC_SE_Li256ELb1ELb1ELb1ELb0EEENS1_36VarlenDynamicPersistentTileSchedulerILi64ELi64ELi256ELi128ELb1ELb1ELb1ELb1ELb1ELb1EEEEEEEEEvNT_6ParamsE,@function
        .size           _ZN7cutlass13device_kernelIN5flash11enable_sm90INS1_16FlashAttnFwdSm90INS1_25CollectiveMainloopFwdSm90ILi2EN4cute5tupleIJNS5_1CILi1EEES8_S8_EEENS6_IJNS7_ILi64EEESA_SA_EEELi512ENS_10bfloat16_tEfNS_4arch4Sm90ELb1ELb0ELb0ELb1ELb0ELb1ELb1ELb0ELb0ELb1ELb1ELb0EEENS1_21CollectiveEpilogueFwdINS6_IJSA_NS7_ILi512EEESA_EEES9_SC_SE_Li256ELb1ELb1ELb1ELb0EEENS1_36VarlenDynamicPersistentTileSchedulerILi64ELi64ELi256ELi128ELb1ELb1ELb1ELb1ELb1ELb1EEEEEEEEEvNT_6ParamsE,(.L_x_71 - _ZN7cutlass13device_kernelIN5flash11enable_sm90INS1_16FlashAttnFwdSm90INS1_25CollectiveMainloopFwdSm90ILi2EN4cute5tupleIJNS5_1CILi1EEES8_S8_EEENS6_IJNS7_ILi64EEESA_SA_EEELi512ENS_10bfloat16_tEfNS_4arch4Sm90ELb1ELb0ELb0ELb1ELb0ELb1ELb1ELb0ELb0ELb1ELb1ELb0EEENS1_21CollectiveEpilogueFwdINS6_IJSA_NS7_ILi512EEESA_EEES9_SC_SE_Li256ELb1ELb1ELb1ELb0EEENS1_36VarlenDynamicPersistentTileSchedulerILi64ELi64ELi256ELi128ELb1ELb1ELb1ELb1ELb1ELb1EEEEEEEEEvNT_6ParamsE)
        .other          _ZN7cutlass13device_kernelIN5flash11enable_sm90INS1_16FlashAttnFwdSm90INS1_25CollectiveMainloopFwdSm90ILi2EN4cute5tupleIJNS5_1CILi1EEES8_S8_EEENS6_IJNS7_ILi64EEESA_SA_EEELi512ENS_10bfloat16_tEfNS_4arch4Sm90ELb1ELb0ELb0ELb1ELb0ELb1ELb1ELb0ELb0ELb1ELb1ELb0EEENS1_21CollectiveEpilogueFwdINS6_IJSA_NS7_ILi512EEESA_EEES9_SC_SE_Li256ELb1ELb1ELb1ELb0EEENS1_36VarlenDynamicPersistentTileSchedulerILi64ELi64ELi256ELi128ELb1ELb1ELb1ELb1ELb1ELb1EEEEEEEEEvNT_6ParamsE,@"STO_CUDA_ENTRY STV_DEFAULT"
_ZN7cutlass13device_kernelIN5flash11enable_sm90INS1_16FlashAttnFwdSm90INS1_25CollectiveMainloopFwdSm90ILi2EN4cute5tupleIJNS5_1CILi1EEES8_S8_EEENS6_IJNS7_ILi64EEESA_SA_EEELi512ENS_10bfloat16_tEfNS_4arch4Sm90ELb1ELb0ELb0ELb1ELb0ELb1ELb1ELb0ELb0ELb1ELb1ELb0EEENS1_21CollectiveEpilogueFwdINS6_IJSA_NS7_ILi512EEESA_EEES9_SC_SE_Li256ELb1ELb1ELb1ELb0EEENS1_36VarlenDynamicPersistentTileSchedulerILi64ELi64ELi256ELi128ELb1ELb1ELb1ELb1ELb1ELb1EEEEEEEEEvNT_6ParamsE:
[----:B------:R-:W-:Y:S01]  /*0000*/  LDC R1, c[0x0][0x37c] ;  /* 0x0000df00ff017b82 */ /* 0x000fe20000000800 */
[----:B------:R-:W-:Y:S05]  /*0010*/  EXIT ;  /* 0x000000000000794d */ /* 0x000fea0003800000 */
.L_x_26:
        /* <DEDUP_REMOVED lines=14> */
.L_x_71:


//--------------------- .text._ZN7cutlass13device_kernelIN5flash11enable_sm90INS1_16FlashAttnFwdSm90INS1_25CollectiveMainloopFwdSm90ILi2EN4cute5tupleIJNS5_1CILi1EEES8_S8_EEENS6_IJNS7_ILi128EEENS7_ILi96EEENS7_ILi64EEEEEELi256ENS_10bfloat16_tEfNS_4arch4Sm90ELb0ELb0ELb0ELb0ELb0ELb0ELb0ELb1ELb0ELb1ELb1ELb0EEENS1_21CollectiveEpilogueFwdINS6_IJSA_NS7_ILi256EEESB_EEES9_SE_SG_Li256ELb0ELb1ELb1ELb0EEENS1_19SingleTileSchedulerILb0ELb1ELb1ELi128EEEEEEEEEvNT_6ParamsE --------------------------
	.section	.text._ZN7cutlass13device_kernelIN5flash11enable_sm90INS1_16FlashAttnFwdSm90INS1_25CollectiveMainloopFwdSm90ILi2EN4cute5tupleIJNS5_1CILi1EEES8_S8_EEENS6_IJNS7_ILi128EEENS7_ILi96EEENS7_ILi64EEEEEELi256ENS_10bfloat16_tEfNS_4arch4Sm90ELb0ELb0ELb0ELb0ELb0ELb0ELb0ELb1ELb0ELb1ELb1ELb0EEENS1_21CollectiveEpilogueFwdINS6_IJSA_NS7_ILi256EEESB_EEES9_SE_SG_Li256ELb0ELb1ELb1ELb0EEENS1_19SingleTileSchedulerILb0ELb1ELb1ELi128EEEEEEEEEvNT_6ParamsE,"ax",@progbits
	.align	128
.text._ZN7cutlass13device_kernelIN5flash11enable_sm90INS1_16FlashAttnFwdSm90INS1_25CollectiveMainloopFwdSm90ILi2EN4cute5tupleIJNS5_1CILi1EEES8_S8_EEENS6_IJNS7_ILi128EEENS7_ILi96EEENS7_ILi64EEEEEELi256ENS_10bfloat16_tEfNS_4arch4Sm90ELb0ELb0ELb0ELb0ELb0ELb0ELb0ELb1ELb0ELb1ELb1ELb0EEENS1_21CollectiveEpilogueFwdINS6_IJSA_NS7_ILi256EEESB_EEES9_SE_SG_Li256ELb0ELb1ELb1ELb0EEENS1_19SingleTileSchedulerILb0ELb1ELb1ELi128EEEEEEEEEvNT_6ParamsE:
        .type           _ZN7cutlass13device_kernelIN5flash11enable_sm90INS1_16FlashAttnFwdSm90INS1_25CollectiveMainloopFwdSm90ILi2EN4cute5tupleIJNS5_1CILi1EEES8_S8_EEENS6_IJNS7_ILi128EEENS7_ILi96EEENS7_ILi64EEEEEELi256ENS_10bfloat16_tEfNS_4arch4Sm90ELb0ELb0ELb0ELb0ELb0ELb0ELb0ELb1ELb0ELb1ELb1ELb0EEENS1_21CollectiveEpilogueFwdINS6_IJSA_NS7_ILi256EEESB_EEES9_SE_SG_Li256ELb0ELb1ELb1ELb0EEENS1_19SingleTileSchedulerILb0ELb1ELb1ELi128EEEEEEEEEvNT_6ParamsE,@function
        .size           _ZN7cutlass13device_kernelIN5flash11enable_sm90INS1_16FlashAttnFwdSm90INS1_25CollectiveMainloopFwdSm90ILi2EN4cute5tupleIJNS5_1CILi1EEES8_S8_EEENS6_IJNS7_ILi128EEENS7_ILi96EEENS7_ILi64EEEEEELi256ENS_10bfloat16_tEfNS_4arch4Sm90ELb0ELb0ELb0ELb0ELb0ELb0ELb0ELb1ELb0ELb1ELb1ELb0EEENS1_21CollectiveEpilogueFwdINS6_IJSA_NS7_ILi256EEESB_EEES9_SE_SG_Li256ELb0ELb1ELb1ELb0EEENS1_19SingleTileSchedulerILb0ELb1ELb1ELi128EEEEEEEEEvNT_6ParamsE,(.L_x_72 - _ZN7cutlass13device_kernelIN5flash11enable_sm90INS1_16FlashAttnFwdSm90INS1_25CollectiveMainloopFwdSm90ILi2EN4cute5tupleIJNS5_1CILi1EEES8_S8_EEENS6_IJNS7_ILi128EEENS7_ILi96EEENS7_ILi64EEEEEELi256ENS_10bfloat16_tEfNS_4arch4Sm90ELb0ELb0ELb0ELb0ELb0ELb0ELb0ELb1ELb0ELb1ELb1ELb0EEENS1_21CollectiveEpilogueFwdINS6_IJSA_NS7_ILi256EEESB_EEES9_SE_SG_Li256ELb0ELb1ELb1ELb0EEENS1_19SingleTileSchedulerILb0ELb1ELb1ELi128EEEEEEEEEvNT_6ParamsE)
        .other          _ZN7cutlass13device_kernelIN5flash11enable_sm90INS1_16FlashAttnFwdSm90INS1_25CollectiveMainloopFwdSm90ILi2EN4cute5tupleIJNS5_1CILi1EEES8_S8_EEENS6_IJNS7_ILi128EEENS7_ILi96EEENS7_ILi64EEEEEELi256ENS_10bfloat16_tEfNS_4arch4Sm90ELb0ELb0ELb0ELb0ELb0ELb0ELb0ELb1ELb0ELb1ELb1ELb0EEENS1_21CollectiveEpilogueFwdINS6_IJSA_NS7_ILi256EEESB_EEES9_SE_SG_Li256ELb0ELb1ELb1ELb0EEENS1_19SingleTileSchedulerILb0ELb1ELb1ELi128EEEEEEEEEvNT_6ParamsE,@"STO_CUDA_ENTRY STV_DEFAULT"
_ZN7cutlass13device_kernelIN5flash11enable_sm90INS1_16FlashAttnFwdSm90INS1_25CollectiveMainloopFwdSm90ILi2EN4cute5tupleIJNS5_1CILi1EEES8_S8_EEENS6_IJNS7_ILi128EEENS7_ILi96EEENS7_ILi64EEEEEELi256ENS_10bfloat16_tEfNS_4arch4Sm90ELb0ELb0ELb0ELb0ELb0ELb0ELb0ELb1ELb0ELb1ELb1ELb0EEENS1_21CollectiveEpilogueFwdINS6_IJSA_NS7_ILi256EEESB_EEES9_SE_SG_Li256ELb0ELb1ELb1ELb0EEENS1_19SingleTileSchedulerILb0ELb1ELb1ELi128EEEEEEEEEvNT_6ParamsE:
[----:B------:R-:W-:Y:S01]  /*0000*/  LDC R1, c[0x0][0x37c] ;  /* 0x0000df00ff017b82 */ /* 0x000fe20000000800 */
[----:B------:R-:W-:Y:S05]  /*0010*/  EXIT ;  /* 0x000000000000794d */ /* 0x000fea0003800000 */
.L_x_27:
        /* <DEDUP_REMOVED lines=14> */
.L_x_72:


//--------------------- .text._ZN7cutlass13device_kernelIN5flash11enable_sm90INS1_16FlashAttnFwdSm90INS1_25CollectiveMainloopFwdSm90ILi2EN4cute5tupleIJNS5_1CILi1EEES8_S8_EEENS6_IJNS7_ILi128EEENS7_ILi96EEENS7_ILi64EEEEEELi256ENS_10bfloat16_tEfNS_4arch4Sm90ELb0ELb0ELb0ELb0ELb0ELb0ELb1ELb1ELb0ELb1ELb1ELb0EEENS1_21CollectiveEpilogueFwdINS6_IJSA_NS7_ILi256EEESB_EEES9_SE_SG_Li256ELb0ELb1ELb1ELb0EEENS1_19SingleTileSchedulerILb0ELb1ELb1ELi128EEEEEEEEEvNT_6ParamsE --------------------------
	.section	.text._ZN7cutlass13device_kernelIN5flash11enable_sm90INS1_16FlashAttnFwdSm90INS1_25CollectiveMainloopFwdSm90ILi2EN4cute5tupleIJNS5_1CILi1EEES8_S8_EEENS6_IJNS7_ILi128EEENS7_ILi96EEENS7_ILi64EEEEEELi256ENS_10bfloat16_tEfNS_4arch4Sm90ELb0ELb0ELb0ELb0ELb0ELb0ELb1ELb1ELb0ELb1ELb1ELb0EEENS1_21CollectiveEpilogueFwdINS6_IJSA_NS7_ILi256EEESB_EEES9_SE_SG_Li256ELb0ELb1ELb1ELb0EEENS1_19SingleTileSchedulerILb0ELb1ELb1ELi128EEEEEEEEEvNT_6ParamsE,"ax",@progbits
	.align	128
.text._ZN7cutlass13device_kernelIN5flash11enable_sm90INS1_16FlashAttnFwdSm90INS1_25CollectiveMainloopFwdSm90ILi2EN4cute5tupleIJNS5_1CILi1EEES8_S8_EEENS6_IJNS7_ILi128EEENS7_ILi96EEENS7_ILi64EEEEEELi256ENS_10bfloat16_tEfNS_4arch4Sm90ELb0ELb0ELb0ELb0ELb0ELb0ELb1ELb1ELb0ELb1ELb1ELb0EEENS1_21CollectiveEpilogueFwdINS6_IJSA_NS7_ILi256EEESB_EEES9_SE_SG_Li256ELb0ELb1ELb1ELb0EEENS1_19SingleTileSchedulerILb0ELb1ELb1ELi128EEEEEEEEEvNT_6ParamsE:
        .type           _ZN7cutlass13device_kernelIN5flash11enable_sm90INS1_16FlashAttnFwdSm90INS1_25CollectiveMainloopFwdSm90ILi2EN4cute5tupleIJNS5_1CILi1EEES8_S8_EEENS6_IJNS7_ILi128EEENS7_ILi96EEENS7_ILi64EEEEEELi256ENS_10bfloat16_tEfNS_4arch4Sm90ELb0ELb0ELb0ELb0ELb0ELb0ELb1ELb1ELb0ELb1ELb1ELb0EEENS1_21CollectiveEpilogueFwdINS6_IJSA_NS7_ILi256EEESB_EEES9_SE_SG_Li256ELb0ELb1ELb1ELb0EEENS1_19SingleTileSchedulerILb0ELb1ELb1ELi128EEEEEEEEEvNT_6ParamsE,@function
        .size           _ZN7cutlass13device_kernelIN5flash11enable_sm90INS1_16FlashAttnFwdSm90INS1_25CollectiveMainloopFwdSm90ILi2EN4cute5tupleIJNS5_1CILi1EEES8_S8_EEENS6_IJNS7_ILi128EEENS7_ILi96EEENS7_ILi64EEEEEELi256ENS_10bfloat16_tEfNS_4arch4Sm90ELb0ELb0ELb0ELb0ELb0ELb0ELb1ELb1ELb0ELb1ELb1ELb0EEENS1_21CollectiveEpilogueFwdINS6_IJSA_NS7_ILi256EEESB_EEES9_SE_SG_Li256ELb0ELb1ELb1ELb0EEENS1_19SingleTileSchedulerILb0ELb1ELb1ELi128EEEEEEEEEvNT_6ParamsE,(.L_x_73 - _ZN7cutlass13device_kernelIN5flash11enable_sm90INS1_16FlashAttnFwdSm90INS1_25CollectiveMainloopFwdSm90ILi2EN4cute5tupleIJNS5_1CILi1EEES8_S8_EEENS6_IJNS7_ILi128EEENS7_ILi96EEENS7_ILi64EEEEEELi256ENS_10bfloat16_tEfNS_4arch4Sm90ELb0ELb0ELb0ELb0ELb0ELb0ELb1ELb1ELb0ELb1ELb1ELb0EEENS1_21CollectiveEpilogueFwdINS6_IJSA_NS7_ILi256EEESB_EEES9_SE_SG_Li256ELb0ELb1ELb1ELb0EEENS1_19SingleTileSchedulerILb0ELb1ELb1ELi128EEEEEEEEEvNT_6ParamsE)
        .other          _ZN7cutlass13device_kernelIN5flash11enable_sm90INS1_16FlashAttnFwdSm90INS1_25CollectiveMainloopFwdSm90ILi2EN4cute5tupleIJNS5_1CILi1EEES8_S8_EEENS6_IJNS7_ILi128EEENS7_ILi96EEENS7_ILi64EEEEEELi256ENS_10bfloat16_tEfNS_4arch4Sm90ELb0ELb0ELb0ELb0ELb0ELb0ELb1ELb1ELb0ELb1ELb1ELb0EEENS1_21CollectiveEpilogueFwdINS6_IJSA_NS7_ILi256EEESB_EEES9_SE_SG_Li256ELb0ELb1ELb1ELb0EEENS1_19SingleTileSchedulerILb0ELb1ELb1ELi128EEEEEEEEEvNT_6ParamsE,@"STO_CUDA_ENTRY STV_DEFAULT"
_ZN7cutlass13device_kernelIN5flash11enable_sm90INS1_16FlashAttnFwdSm90INS1_25CollectiveMainloopFwdSm90ILi2EN4cute5tupleIJNS5_1CILi1EEES8_S8_EEENS6_IJNS7_ILi128EEENS7_ILi96EEENS7_ILi64EEEEEELi256ENS_10bfloat16_tEfNS_4arch4Sm90ELb0ELb0ELb0ELb0ELb0ELb0ELb1ELb1ELb0ELb1ELb1ELb0EEENS1_21CollectiveEpilogueFwdINS6_IJSA_NS7_ILi256EEESB_EEES9_SE_SG_Li256ELb0ELb1ELb1ELb0EEENS1_19SingleTileSchedulerILb0ELb1ELb1ELi128EEEEEEEEEvNT_6ParamsE:
[----:B------:R-:W-:Y:S01]  /*0000*/  LDC R1, c[0x0][0x37c] ;  /* 0x0000df00ff017b82 */ /* 0x000fe20000000800 */
[----:B------:R-:W-:Y:S05]  /*0010*/  EXIT ;  /* 0x000000000000794d */ /* 0x000fea0003800000 */
.L_x_28:
        /* <DEDUP_REMOVED lines=14> */
.L_x_73:


//--------------------- .text._ZN7cutlass13device_kernelIN5flash11enable_sm90INS1_16FlashAttnFwdSm90INS1_25CollectiveMainloopFwdSm90ILi2EN4cute5tupleIJNS5_1CILi1EEES8_S8_EEENS6_IJNS7_ILi128EEENS7_ILi96EEENS7_ILi64EEEEEELi256ENS_10bfloat16_tEfNS_4arch4Sm90ELb0ELb0ELb0ELb1ELb0ELb0ELb0ELb1ELb0ELb1ELb1ELb0EEENS1_21CollectiveEpilogueFwdINS6_IJSA_NS7_ILi256EEESB_EEES9_SE_SG_Li256ELb1ELb1ELb1ELb0EEENS1_36VarlenDynamicPersistentTileSchedulerILi128ELi96ELi256ELi128ELb1ELb1ELb1ELb0ELb1ELb1EEEEEEEEEvNT_6ParamsE --------------------------
	.section	.text._ZN7cutlass13device_kernelIN5flash11enable_sm90INS1_16FlashAttnFwdSm90INS1_25CollectiveMainloopFwdSm90ILi2EN4cute5tupleIJNS5_1CILi1EEES8_S8_EEENS6_IJNS7_ILi128EEENS7_ILi96EEENS7_ILi64EEEEEELi256ENS_10bfloat16_tEfNS_4arch4Sm90ELb0ELb0ELb0ELb1ELb0ELb0ELb0ELb1ELb0ELb1ELb1ELb0EEENS1_21CollectiveEpilogueFwdINS6_IJSA_NS7_ILi256EEESB_EEES9_SE_SG_Li256ELb1ELb1ELb1ELb0EEENS1_36VarlenDynamicPersistentTileSchedulerILi128ELi96ELi256ELi128ELb1ELb1ELb1ELb0ELb1ELb1EEEEEEEEEvNT_6ParamsE,"ax",@progbits
	.align	128
.text._ZN7cutlass13device_kernelIN5flash11enable_sm90INS1_16FlashAttnFwdSm90INS1_25CollectiveMainloopFwdSm90ILi2EN4cute5tupleIJNS5_1CILi1EEES8_S8_EEENS6_IJNS7_ILi128EEENS7_ILi96EEENS7_ILi64EEEEEELi256ENS_10bfloat16_tEfNS_4arch4Sm90ELb0ELb0ELb0ELb1ELb0ELb0ELb0ELb1ELb0ELb1ELb1ELb0EEENS1_21CollectiveEpilogueFwdINS6_IJSA_NS7_ILi256EEESB_EEES9_SE_SG_Li256ELb1ELb1ELb1ELb0EEENS1_36VarlenDynamicPersistentTileSchedulerILi128ELi96ELi256ELi128ELb1ELb1ELb1ELb0ELb1ELb1EEEEEEEEEvNT_6ParamsE:
        .type           _ZN7cutlass13device_kernelIN5flash11enable_sm90INS1_16FlashAttnFwdSm90INS1_25CollectiveMainloopFwdSm90ILi2EN4cute5tupleIJNS5_1CILi1EEES8_S8_EEENS6_IJNS7_ILi128EEENS7_ILi96EEENS7_ILi64EEEEEELi256ENS_10bfloat16_tEfNS_4arch4Sm90ELb0ELb0ELb0ELb1ELb0ELb0ELb0ELb1ELb0ELb1ELb1ELb0EEENS1_21CollectiveEpilogueFwdINS6_IJSA_NS7_ILi256EEESB_EEES9_SE_SG_Li256ELb1ELb1ELb1ELb0EEENS1_36VarlenDynamicPersistentTileSchedulerILi128ELi96ELi256ELi128ELb1ELb1ELb1ELb0ELb1ELb1EEEEEEEEEvNT_6ParamsE,@function
        .size           _ZN7cutlass13device_kernelIN5flash11enable_sm90INS1_16FlashAttnFwdSm90INS1_25CollectiveMainloopFwdSm90ILi2EN4cute5tupleIJNS5_1CILi1EEES8_S8_EEENS6_IJNS7_ILi128EEENS7_ILi96EEENS7_ILi64EEEEEELi256ENS_10bfloat16_tEfNS_4arch4Sm90ELb0ELb0ELb0ELb1ELb0ELb0ELb0ELb1ELb0ELb1ELb1ELb0EEENS1_21CollectiveEpilogueFwdINS6_IJSA_NS7_ILi256EEESB_EEES9_SE_SG_Li256ELb1ELb1ELb1ELb0EEENS1_36VarlenDynamicPersistentTileSchedulerILi128ELi96ELi256ELi128ELb1ELb1ELb1ELb0ELb1ELb1EEEEEEEEEvNT_6ParamsE,(.L_x_74 - _ZN7cutlass13device_kernelIN5flash11enable_sm90INS1_16FlashAttnFwdSm90INS1_25CollectiveMainloopFwdSm90ILi2EN4cute5tupleIJNS5_1CILi1EEES8_S8_EEENS6_IJNS7_ILi128EEENS7_ILi96EEENS7_ILi64EEEEEELi256ENS_10bfloat16_tEfNS_4arch4Sm90ELb0ELb0ELb0ELb1ELb0ELb0ELb0ELb1ELb0ELb1ELb1ELb0EEENS1_21CollectiveEpilogueFwdINS6_IJSA_NS7_ILi256EEESB_EEES9_SE_SG_Li256ELb1ELb1ELb1ELb0EEENS1_36VarlenDynamicPersistentTileSchedulerILi128ELi96ELi256ELi128ELb1ELb1ELb1ELb0ELb1ELb1EEEEEEEEEvNT_6ParamsE)
        .other          _ZN7cutlass13device_kernelIN5flash11enable_sm90INS1_16FlashAttnFwdSm90INS1_25CollectiveMainloopFwdSm90ILi2EN4cute5tupleIJNS5_1CILi1EEES8_S8_EEENS6_IJNS7_ILi128EEENS7_ILi96EEENS7_ILi64EEEEEELi256ENS_10bfloat16_tEfNS_4arch4Sm90ELb0ELb0ELb0ELb1ELb0ELb0ELb0ELb1ELb0ELb1ELb1ELb0EEENS1_21CollectiveEpilogueFwdINS6_IJSA_NS7_ILi256EEESB_EEES9_SE_SG_Li256ELb1ELb1ELb1ELb0EEENS1_36VarlenDynamicPersistentTileSchedulerILi128ELi96ELi256ELi128ELb1ELb1ELb1ELb0ELb1ELb1EEEEEEEEEvNT_6ParamsE,@"STO_CUDA_ENTRY STV_DEFAULT"
_ZN7cutlass13device_kernelIN5flash11enable_sm90INS1_16FlashAttnFwdSm90INS1_25CollectiveMainloopFwdSm90ILi2EN4cute5tupleIJNS5_1CILi1EEES8_S8_EEENS6_IJNS7_ILi128EEENS7_ILi96EEENS7_ILi64EEEEEELi256ENS_10bfloat16_tEfNS_4arch4Sm90ELb0ELb0ELb0ELb1ELb0ELb0ELb0ELb1ELb0ELb1ELb1ELb0EEENS1_21CollectiveEpilogueFwdINS6_IJSA_NS7_ILi256EEESB_EEES9_SE_SG_Li256ELb1ELb1ELb1ELb0EEENS1_36VarlenDynamicPersistentTileSchedulerILi128ELi96ELi256ELi128ELb1ELb1ELb1ELb0ELb1ELb1EEEEEEEEEvNT_6ParamsE:
[----:B------:R-:W-:Y:S01]  /*0000*/  LDC R1, c[0x0][0x37c] ;  /* 0x0000df00ff017b82 */ /* 0x000fe20000000800 */
[----:B------:R-:W-:Y:S05]  /*0010*/  EXIT ;  /* 0x000000000000794d */ /* 0x000fea0003800000 */
.L_x_29:
        /* <DEDUP_REMOVED lines=14> */
.L_x_74:


//--------------------- .text._ZN7cutlass13device_kernelIN5flash11enable_sm90INS1_16FlashAttnFwdSm90INS1_25CollectiveMainloopFwdSm90ILi2EN4cute5tupleIJNS5_1CILi1EEES8_S8_EEENS6_IJNS7_ILi128EEENS7_ILi96EEENS7_ILi64EEEEEELi256ENS_10bfloat16_tEfNS_4arch4Sm90ELb0ELb0ELb0ELb1ELb0ELb1ELb0ELb1ELb0ELb1ELb1ELb0EEENS1_21CollectiveEpilogueFwdINS6_IJSA_NS7_ILi256EEESB_EEES9_SE_SG_Li256ELb1ELb1ELb1ELb0EEENS1_36VarlenDynamicPersistentTileSchedulerILi128ELi96ELi256ELi128ELb1ELb1ELb1ELb0ELb1ELb1EEEEEEEEEvNT_6ParamsE --------------------------
	.section	.text._ZN7cutlass13device_kernelIN5flash11enable_sm90INS1_16FlashAttnFwdSm90INS1_25CollectiveMainloopFwdSm90ILi2EN4cute5tupleIJNS5_1CILi1EEES8_S8_EEENS6_IJNS7_ILi128EEENS7_ILi96EEENS7_ILi64EEEEEELi256ENS_10bfloat16_tEfNS_4arch4Sm90ELb0ELb0ELb0ELb1ELb0ELb1ELb0ELb1ELb0ELb1ELb1ELb0EEENS1_21CollectiveEpilogueFwdINS6_IJSA_NS7_ILi256EEESB_EEES9_SE_SG_Li256ELb1ELb1ELb1ELb0EEENS1_36VarlenDynamicPersistentTileSchedulerILi128ELi96ELi256ELi128ELb1ELb1ELb1ELb0ELb1ELb1EEEEEEEEEvNT_6ParamsE,"ax",@progbits
	.align	128
.text._ZN7cutlass13device_kernelIN5flash11enable_sm90INS1_16FlashAttnFwdSm90INS1_25CollectiveMainloopFwdSm90ILi2EN4cute5tupleIJNS5_1CILi1EEES8_S8_EEENS6_IJNS7_ILi128EEENS7_ILi96EEENS7_ILi64EEEEEELi256ENS_10bfloat16_tEfNS_4arch4Sm90ELb0ELb0ELb0ELb1ELb0ELb1ELb0ELb1ELb0ELb1ELb1ELb0EEENS1_21CollectiveEpilogueFwdINS6_IJSA_NS7_ILi256EEESB_EEES9_SE_SG_Li256ELb1ELb1ELb1ELb0EEENS1_36VarlenDynamicPersistentTileSchedulerILi128ELi96ELi256ELi128ELb1ELb1ELb1ELb0ELb1ELb1EEEEEEEEEvNT_6ParamsE:
        .type           _ZN7cutlass13device_kernelIN5flash11enable_sm90INS1_16FlashAttnFwdSm90INS1_25CollectiveMainloopFwdSm90ILi2EN4cute5tupleIJNS5_1CILi1EEES8_S8_EEENS6_IJNS7_ILi128EEENS7_ILi96EEENS7_ILi64EEEEEELi256ENS_10bfloat16_tEfNS_4arch4Sm90ELb0ELb0ELb0ELb1ELb0ELb1ELb0ELb1ELb0ELb1ELb1ELb0EEENS1_21CollectiveEpilogueFwdINS6_IJSA_NS7_ILi256EEESB_EEES9_SE_SG_Li256ELb1ELb1ELb1ELb0EEENS1_36VarlenDynamicPersistentTileSchedulerILi128ELi96ELi256ELi128ELb1ELb1ELb1ELb0ELb1ELb1EEEEEEEEEvNT_6ParamsE,@function
        .size           _ZN7cutlass13device_kernelIN5flash11enable_sm90INS1_16FlashAttnFwdSm90INS1_25CollectiveMainloopFwdSm90ILi2EN4cute5tupleIJNS5_1CILi1EEES8_S8_EEENS6_IJNS7_ILi128EEENS7_ILi96EEENS7_ILi64EEEEEELi256ENS_10bfloat16_tEfNS_4arch4Sm90ELb0ELb0ELb0ELb1ELb0ELb1ELb0ELb1ELb0ELb1ELb1ELb0EEENS1_21CollectiveEpilogueFwdINS6_IJSA_NS7_ILi256EEESB_EEES9_SE_SG_Li256ELb1ELb1ELb1ELb0EEENS1_36VarlenDynamicPersistentTileSchedulerILi128ELi96ELi256ELi128ELb1ELb1ELb1ELb0ELb1ELb1EEEEEEEEEvNT_6ParamsE,(.L_x_75 - _ZN7cutlass13device_kernelIN5flash11enable_sm90INS1_16FlashAttnFwdSm90INS1_25CollectiveMainloopFwdSm90ILi2EN4cute5tupleIJNS5_1CILi1EEES8_S8_EEENS6_IJNS7_ILi128EEENS7_ILi96EEENS7_ILi64EEEEEELi256ENS_10bfloat16_tEfNS_4arch4Sm90ELb0ELb0ELb0ELb1ELb0ELb1ELb0ELb1ELb0ELb1ELb1ELb0EEENS1_21CollectiveEpilogueFwdINS6_IJSA_NS7_ILi256EEESB_EEES9_SE_SG_Li256ELb1ELb1ELb1ELb0EEENS1_36VarlenDynamicPersistentTileSchedulerILi128ELi96ELi256ELi128ELb1ELb1ELb1ELb0ELb1ELb1EEEEEEEEEvNT_6ParamsE)
        .other          _ZN7cutlass13device_kernelIN5flash11enable_sm90INS1_16FlashAttnFwdSm90INS1_25CollectiveMainloopFwdSm90ILi2EN4cute5tupleIJNS5_1CILi1EEES8_S8_EEENS6_IJNS7_ILi128EEENS7_ILi96EEENS7_ILi64EEEEEELi256ENS_10bfloat16_tEfNS_4arch4Sm90ELb0ELb0ELb0ELb1ELb0ELb1ELb0ELb1ELb0ELb1ELb1ELb0EEENS1_21CollectiveEpilogueFwdINS6_IJSA_NS7_ILi256EEESB_EEES9_SE_SG_Li256ELb1ELb1ELb1ELb0EEENS1_36VarlenDynamicPersistentTileSchedulerILi128ELi96ELi256ELi128ELb1ELb1ELb1ELb0ELb1ELb1EEEEEEEEEvNT_6ParamsE,@"STO_CUDA_ENTRY STV_DEFAULT"
_ZN7cutlass13device_kernelIN5flash11enable_sm90INS1_16FlashAttnFwdSm90INS1_25CollectiveMainloopFwdSm90ILi2EN4cute5tupleIJNS5_1CILi1EEES8_S8_EEENS6_IJNS7_ILi128EEENS7_ILi96EEENS7_ILi64EEEEEELi256ENS_10bfloat16_tEfNS_4arch4Sm90ELb0ELb0ELb0ELb1ELb0ELb1ELb0ELb1ELb0ELb1ELb1ELb0EEENS1_21CollectiveEpilogueFwdINS6_IJSA_NS7_ILi256EEESB_EEES9_SE_SG_Li256ELb1ELb1ELb1ELb0EEENS1_36VarlenDynamicPersistentTileSchedulerILi128ELi96ELi256ELi128ELb1ELb1ELb1ELb0ELb1ELb1EEEEEEEEEvNT_6ParamsE:
[----:B------:R-:W-:Y:S01]  /*0000*/  LDC R1, c[0x0][0x37c] ;  /* 0x0000df00ff017b82 */ /* 0x000fe20000000800 */
[----:B------:R-:W-:Y:S05]  /*0010*/  EXIT ;  /* 0x000000000000794d */ /* 0x000fea0003800000 */
.L_x_30:
        /* <DEDUP_REMOVED lines=14> */
.L_x_75:


//--------------------- .text._ZN7cutlass13device_kernelIN5flash11enable_sm90INS1_16FlashAttnFwdSm90INS1_25CollectiveMainloopFwdSm90ILi2EN4cute5tupleIJNS5_1CILi1EEES8_S8_EEENS6_IJNS7_ILi128EEENS7_ILi96EEENS7_ILi64EEEEEELi256ENS_10bfloat16_tEfNS_4arch4Sm90ELb0ELb0ELb0ELb1ELb0ELb0ELb1ELb1ELb0ELb1ELb1ELb0EEENS1_21CollectiveEpilogueFwdINS6_IJSA_NS7_ILi256EEESB_EEES9_SE_SG_Li256ELb1ELb1ELb1ELb0EEENS1_36VarlenDynamicPersistentTileSchedulerILi128ELi96ELi256ELi128ELb1ELb1ELb1ELb0ELb1ELb1EEEEEEEEEvNT_6ParamsE --------------------------
	.section	.text._ZN7cutlass13device_kernelIN5flash11enable_sm90INS1_16FlashAttnFwdSm90INS1_25CollectiveMainloopFwdSm90ILi2EN4cute5tupleIJNS5_1CILi1EEES8_S8_EEENS6_IJNS7_ILi128EEENS7_ILi96EEENS7_ILi64EEEEEELi256ENS_10bfloat16_tEfNS_4arch4Sm90ELb0ELb0ELb0ELb1ELb0ELb0ELb1ELb1ELb0ELb1ELb1ELb0EEENS1_21CollectiveEpilogueFwdINS6_IJSA_NS7_ILi256EEESB_EEES9_SE_SG_Li256ELb1ELb1ELb1ELb0EEENS1_36VarlenDynamicPersistentTileSchedulerILi128ELi96ELi256ELi128ELb1ELb1ELb1ELb0ELb1ELb1EEEEEEEEEvNT_6ParamsE,"ax",@progbits
	.align	128
.text._ZN7cutlass13device_kernelIN5flash11enable_sm90INS1_16FlashAttnFwdSm90INS1_25CollectiveMainloopFwdSm90ILi2EN4cute5tupleIJNS5_1CILi1EEES8_S8_EEENS6_IJNS7_ILi128EEENS7_ILi96EEENS7_ILi64EEEEEELi256ENS_10bfloat16_tEfNS_4arch4Sm90ELb0ELb0ELb0ELb1ELb0ELb0ELb1ELb1ELb0ELb1ELb1ELb0EEENS1_21CollectiveEpilogueFwdINS6_IJSA_NS7_ILi256EEESB_EEES9_SE_SG_Li256ELb1ELb1ELb1ELb0EEENS1_36VarlenDynamicPersistentTileSchedulerILi128ELi96ELi256ELi128ELb1ELb1ELb1ELb0ELb1ELb1EEEEEEEEEvNT_6ParamsE:
        .type           _ZN7cutlass13device_kernelIN5flash11enable_sm90INS1_16FlashAttnFwdSm90INS1_25CollectiveMainloopFwdSm90ILi2EN4cute5tupleIJNS5_1CILi1EEES8_S8_EEENS6_IJNS7_ILi128EEENS7_ILi96EEENS7_ILi64EEEEEELi256ENS_10bfloat16_tEfNS_4arch4Sm90ELb0ELb0ELb0ELb1ELb0ELb0ELb1ELb1ELb0ELb1ELb1ELb0EEENS1_21CollectiveEpilogueFwdINS6_IJSA_NS7_ILi256EEESB_EEES9_SE_SG_Li256ELb1ELb1ELb1ELb0EEENS1_36VarlenDynamicPersistentTileSchedulerILi128ELi96ELi256ELi128ELb1ELb1ELb1ELb0ELb1ELb1EEEEEEEEEvNT_6ParamsE,@function
        .size           _ZN7cutlass13device_kernelIN5flash11enable_sm90INS1_16FlashAttnFwdSm90INS1_25CollectiveMainloopFwdSm90ILi2EN4cute5tupleIJNS5_1CILi1EEES8_S8_EEENS6_IJNS7_ILi128EEENS7_ILi96EEENS7_ILi64EEEEEELi256ENS_10bfloat16_tEfNS_4arch4Sm90ELb0ELb0ELb0ELb1ELb0ELb0ELb1ELb1ELb0ELb1ELb1ELb0EEENS1_21CollectiveEpilogueFwdINS6_IJSA_NS7_ILi256EEESB_EEES9_SE_SG_Li256ELb1ELb1ELb1ELb0EEENS1_36VarlenDynamicPersistentTileSchedulerILi128ELi96ELi256ELi128ELb1ELb1ELb1ELb0ELb1ELb1EEEEEEEEEvNT_6ParamsE,(.L_x_76 - _ZN7cutlass13device_kernelIN5flash11enable_sm90INS1_16FlashAttnFwdSm90INS1_25CollectiveMainloopFwdSm90ILi2EN4cute5tupleIJNS5_1CILi1EEES8_S8_EEENS6_IJNS7_ILi128EEENS7_ILi96EEENS7_ILi64EEEEEELi256ENS_10bfloat16_tEfNS_4arch4Sm90ELb0ELb0ELb0ELb1ELb0ELb0ELb1ELb1ELb0ELb1ELb1ELb0EEENS1_21CollectiveEpilogueFwdINS6_IJSA_NS7_ILi256EEESB_EEES9_SE_SG_Li256ELb1ELb1ELb1ELb0EEENS1_36VarlenDynamicPersistentTileSchedulerILi128ELi96ELi256ELi128ELb1ELb1ELb1ELb0ELb1ELb1EEEEEEEEEvNT_6ParamsE)
        .other          _ZN7cutlass13device_kernelIN5flash11enable_sm90INS1_16FlashAttnFwdSm90INS1_25CollectiveMainloopFwdSm90ILi2EN4cute5tupleIJNS5_1CILi1EEES8_S8_EEENS6_IJNS7_ILi128EEENS7_ILi96EEENS7_ILi64EEEEEELi256ENS_10bfloat16_tEfNS_4arch4Sm90ELb0ELb0ELb0ELb1ELb0ELb0ELb1ELb1ELb0ELb1ELb1ELb0EEENS1_21CollectiveEpilogueFwdINS6_IJSA_NS7_ILi256EEESB_EEES9_SE_SG_Li256ELb1ELb1ELb1ELb0EEENS1_36VarlenDynamicPersistentTileSchedulerILi128ELi96ELi256ELi128ELb1ELb1ELb1ELb0ELb1ELb1EEEEEEEEEvNT_6ParamsE,@"STO_CUDA_ENTRY STV_DEFAULT"
_ZN7cutlass13device_kernelIN5flash11enable_sm90INS1_16FlashAttnFwdSm90INS1_25CollectiveMainloopFwdSm90ILi2EN4cute5tupleIJNS5_1CILi1EEES8_S8_EEENS6_IJNS7_ILi128EEENS7_ILi96EEENS7_ILi64EEEEEELi256ENS_10bfloat16_tEfNS_4arch4Sm90ELb0ELb0ELb0ELb1ELb0ELb0ELb1ELb1ELb0ELb1ELb1ELb0EEENS1_21CollectiveEpilogueFwdINS6_IJSA_NS7_ILi256EEESB_EEES9_SE_SG_Li256ELb1ELb1ELb1ELb0EEENS1_36VarlenDynamicPersistentTileSchedulerILi128ELi96ELi256ELi128ELb1ELb1ELb1ELb0ELb1ELb1EEEEEEEEEvNT_6ParamsE:
[----:B------:R-:W-:Y:S01]  /*0000*/  LDC R1, c[0x0][0x37c] ;  /* 0x0000df00ff017b82 */ /* 0x000fe20000000800 */
[----:B------:R-:W-:Y:S05]  /*0010*/  EXIT ;  /* 0x000000000000794d */ /* 0x000fea0003800000 */
.L_x_31:
        /* <DEDUP_REMOVED lines=14> */
.L_x_76:


//--------------------- .text._ZN7cutlass13device_kernelIN5flash11enable_sm90INS1_16FlashAttnFwdSm90INS1_25CollectiveMainloopFwdSm90ILi2EN4cute5tupleIJNS5_1CILi1EEES8_S8_EEENS6_IJNS7_ILi128EEENS7_ILi96EEENS7_ILi64EEEEEELi256ENS_10bfloat16_tEfNS_4arch4Sm90ELb0ELb0ELb0ELb1ELb0ELb1ELb1ELb1ELb0ELb1ELb1ELb0EEENS1_21CollectiveEpilogueFwdINS6_IJSA_NS7_ILi256EEESB_EEES9_SE_SG_Li256ELb1ELb1ELb1ELb0EEENS1_36VarlenDynamicPersistentTileSchedulerILi128ELi96ELi256ELi128ELb1ELb1ELb1ELb0ELb1ELb1EEEEEEEEEvNT_6ParamsE --------------------------
	.section	.text._ZN7cutlass13device_kernelIN5flash11enable_sm90INS1_16FlashAttnFwdSm90INS1_25CollectiveMainloopFwdSm90ILi2EN4cute5tupleIJNS5_1CILi1EEES8_S8_EEENS6_IJNS7_ILi128EEENS7_ILi96EEENS7_ILi64EEEEEELi256ENS_10bfloat16_tEfNS_4arch4Sm90ELb0ELb0ELb0ELb1ELb0ELb1ELb1ELb1ELb0ELb1ELb1ELb0EEENS1_21CollectiveEpilogueFwdINS6_IJSA_NS7_ILi256EEESB_EEES9_SE_SG_Li256ELb1ELb1ELb1ELb0EEENS1_36VarlenDynamicPersistentTileSchedulerILi128ELi96ELi256ELi128ELb1ELb1ELb1ELb0ELb1ELb1EEEEEEEEEvNT_6ParamsE,"ax",@progbits
	.align	128
.text._ZN7cutlass13device_kernelIN5flash11enable_sm90INS1_16FlashAttnFwdSm90INS1_25CollectiveMainloopFwdSm90ILi2EN4cute5tupleIJNS5_1CILi1EEES8_S8_EEENS6_IJNS7_ILi128EEENS7_ILi96EEENS7_ILi64EEEEEELi256ENS_10bfloat16_tEfNS_4arch4Sm90ELb0ELb0ELb0ELb1ELb0ELb1ELb1ELb1ELb0ELb1ELb1ELb0EEENS1_21CollectiveEpilogueFwdINS6_IJSA_NS7_ILi256EEESB_EEES9_SE_SG_Li256ELb1ELb1ELb1ELb0EEENS1_36VarlenDynamicPersistentTileSchedulerILi128ELi96ELi256ELi128ELb1ELb1ELb1ELb0ELb1ELb1EEEEEEEEEvNT_6ParamsE:
        .type           _ZN7cutlass13device_kernelIN5flash11enable_sm90INS1_16FlashAttnFwdSm90INS1_25CollectiveMainloopFwdSm90ILi2EN4cute5tupleIJNS5_1CILi1EEES8_S8_EEENS6_IJNS7_ILi128EEENS7_ILi96EEENS7_ILi64EEEEEELi256ENS_10bfloat16_tEfNS_4arch4Sm90ELb0ELb0ELb0ELb1ELb0ELb1ELb1ELb1ELb0ELb1ELb1ELb0EEENS1_21CollectiveEpilogueFwdINS6_IJSA_NS7_ILi256EEESB_EEES9_SE_SG_Li256ELb1ELb1ELb1ELb0EEENS1_36VarlenDynamicPersistentTileSchedulerILi128ELi96ELi256ELi128ELb1ELb1ELb1ELb0ELb1ELb1EEEEEEEEEvNT_6ParamsE,@function
        .size           _ZN7cutlass13device_kernelIN5flash11enable_sm90INS1_16FlashAttnFwdSm90INS1_25CollectiveMainloopFwdSm90ILi2EN4cute5tupleIJNS5_1CILi1EEES8_S8_EEENS6_IJNS7_ILi128EEENS7_ILi96EEENS7_ILi64EEEEEELi256ENS_10bfloat16_tEfNS_4arch4Sm90ELb0ELb0ELb0ELb1ELb0ELb1ELb1ELb1ELb0ELb1ELb1ELb0EEENS1_21CollectiveEpilogueFwdINS6_IJSA_NS7_ILi256EEESB_EEES9_SE_SG_Li256ELb1ELb1ELb1ELb0EEENS1_36VarlenDynamicPersistentTileSchedulerILi128ELi96ELi256ELi128ELb1ELb1ELb1ELb0ELb1ELb1EEEEEEEEEvNT_6ParamsE,(.L_x_77 - _ZN7cutlass13device_kernelIN5flash11enable_sm90INS1_16FlashAttnFwdSm90INS1_25CollectiveMainloopFwdSm90ILi2EN4cute5tupleIJNS5_1CILi1EEES8_S8_EEENS6_IJNS7_ILi128EEENS7_ILi96EEENS7_ILi64EEEEEELi256ENS_10bfloat16_tEfNS_4arch4Sm90ELb0ELb0ELb0ELb1ELb0ELb1ELb1ELb1ELb0ELb1ELb1ELb0EEENS1_21CollectiveEpilogueFwdINS6_IJSA_NS7_ILi256EEESB_EEES9_SE_SG_Li256ELb1ELb1ELb1ELb0EEENS1_36VarlenDynamicPersistentTileSchedulerILi128ELi96ELi256ELi128ELb1ELb1ELb1ELb0ELb1ELb1EEEEEEEEEvNT_6ParamsE)
        .other          _ZN7cutlass13device_kernelIN5flash11enable_sm90INS1_16FlashAttnFwdSm90INS1_25CollectiveMainloopFwdSm90ILi2EN4cute5tupleIJNS5_1CILi1EEES8_S8_EEENS6_IJNS7_ILi128EEENS7_ILi96EEENS7_ILi64EEEEEELi256ENS_10bfloat16_tEfNS_4arch4Sm90ELb0ELb0ELb0ELb1ELb0ELb1ELb1ELb1ELb0ELb1ELb1ELb0EEENS1_21CollectiveEpilogueFwdINS6_IJSA_NS7_ILi256EEESB_EEES9_SE_SG_Li256ELb1ELb1ELb1ELb0EEENS1_36VarlenDynamicPersistentTileSchedulerILi128ELi96ELi256ELi128ELb1ELb1ELb1ELb0ELb1ELb1EEEEEEEEEvNT_6ParamsE,@"STO_CUDA_ENTRY STV_DEFAULT"
_ZN7cutlass13device_kernelIN5flash11enable_sm90INS1_16FlashAttnFwdSm90INS1_25CollectiveMainloopFwdSm90ILi2EN4cute5tupleIJNS5_1CILi1EEES8_S8_EEENS6_IJNS7_ILi128EEENS7_ILi96EEENS7_ILi64EEEEEELi256ENS_10bfloat16_tEfNS_4arch4Sm90ELb0ELb0ELb0ELb1ELb0ELb1ELb1ELb1ELb0ELb1ELb1ELb0EEENS1_21CollectiveEpilogueFwdINS6_IJSA_NS7_ILi256EEESB_EEES9_SE_SG_Li256ELb1ELb1ELb1ELb0EEENS1_36VarlenDynamicPersistentTileSchedulerILi128ELi96ELi256ELi128ELb1ELb1ELb1ELb0ELb1ELb1EEEEEEEEEvNT_6ParamsE:
[----:B------:R-:W-:Y:S01]  /*0000*/  LDC R1, c[0x0][0x37c] ;  /* 0x0000df00ff017b82 */ /* 0x000fe20000000800 */
[----:B------:R-:W-:Y:S05]  /*0010*/  EXIT ;  /* 0x000000000000794d */ /* 0x000fea0003800000 */
.L_x_32:
        /* <DEDUP_REMOVED lines=14> */
.L_x_77:


//--------------------- .text._ZN7cutlass13device_kernelIN5flash11enable_sm90INS1_16FlashAttnFwdSm90INS1_25CollectiveMainloopFwdSm90ILi2EN4cute5tupleIJNS5_1CILi1EEES8_S8_EEENS6_IJNS7_ILi128EEENS7_ILi96EEENS7_ILi64EEEEEELi256ENS_10bfloat16_tEfNS_4arch4Sm90ELb0ELb1ELb0ELb0ELb0ELb0ELb0ELb1ELb0ELb1ELb1ELb0EEENS1_21CollectiveEpilogueFwdINS6_IJSA_NS7_ILi256EEESB_EEES9_SE_SG_Li256ELb0ELb1ELb1ELb0EEENS1_19SingleTileSchedulerILb0ELb1ELb1ELi128EEEEEEEEEvNT_6ParamsE --------------------------
	.section	.text._ZN7cutlass13device_kernelIN5flash11enable_sm90INS1_16FlashAttnFwdSm90INS1_25CollectiveMainloopFwdSm90ILi2EN4cute5tupleIJNS5_1CILi1EEES8_S8_EEENS6_IJNS7_ILi128EEENS7_ILi96EEENS7_ILi64EEEEEELi256ENS_10bfloat16_tEfNS_4arch4Sm90ELb0ELb1ELb0ELb0ELb0ELb0ELb0ELb1ELb0ELb1ELb1ELb0EEENS1_21CollectiveEpilogueFwdINS6_IJSA_NS7_ILi256EEESB_EEES9_SE_SG_Li256ELb0ELb1ELb1ELb0EEENS1_19SingleTileSchedulerILb0ELb1ELb1ELi128EEEEEEEEEvNT_6ParamsE,"ax",@progbits
	.align	128
.text._ZN7cutlass13device_kernelIN5flash11enable_sm90INS1_16FlashAttnFwdSm90INS1_25CollectiveMainloopFwdSm90ILi2EN4cute5tupleIJNS5_1CILi1EEES8_S8_EEENS6_IJNS7_ILi128EEENS7_ILi96EEENS7_ILi64EEEEEELi256ENS_10bfloat16_tEfNS_4arch4Sm90ELb0ELb1ELb0ELb0ELb0ELb0ELb0ELb1ELb0ELb1ELb1ELb0EEENS1_21CollectiveEpilogueFwdINS6_IJSA_NS7_ILi256EEESB_EEES9_SE_SG_Li256ELb0ELb1ELb1ELb0EEENS1_19SingleTileSchedulerILb0ELb1ELb1ELi128EEEEEEEEEvNT_6ParamsE:
        .type           _ZN7cutlass13device_kernelIN5flash11enable_sm90INS1_16FlashAttnFwdSm90INS1_25CollectiveMainloopFwdSm90ILi2EN4cute5tupleIJNS5_1CILi1EEES8_S8_EEENS6_IJNS7_ILi128EEENS7_ILi96EEENS7_ILi64EEEEEELi256ENS_10bfloat16_tEfNS_4arch4Sm90ELb0ELb1ELb0ELb0ELb0ELb0ELb0ELb1ELb0ELb1ELb1ELb0EEENS1_21CollectiveEpilogueFwdINS6_IJSA_NS7_ILi256EEESB_EEES9_SE_SG_Li256ELb0ELb1ELb1ELb0EEENS1_19SingleTileSchedulerILb0ELb1ELb1ELi128EEEEEEEEEvNT_6ParamsE,@function
        .size           _ZN7cutlass13device_kernelIN5flash11enable_sm90INS1_16FlashAttnFwdSm90INS1_25CollectiveMainloopFwdSm90ILi2EN4cute5tupleIJNS5_1CILi1EEES8_S8_EEENS6_IJNS7_ILi128EEENS7_ILi96EEENS7_ILi64EEEEEELi256ENS_10bfloat16_tEfNS_4arch4Sm90ELb0ELb1ELb0ELb0ELb0ELb0ELb0ELb1ELb0ELb1ELb1ELb0EEENS1_21CollectiveEpilogueFwdINS6_IJSA_NS7_ILi256EEESB_EEES9_SE_SG_Li256ELb0ELb1ELb1ELb0EEENS1_19SingleTileSchedulerILb0ELb1ELb1ELi128EEEEEEEEEvNT_6ParamsE,(.L_x_78 - _ZN7cutlass13device_kernelIN5flash11enable_sm90INS1_16FlashAttnFwdSm90INS1_25CollectiveMainloopFwdSm90ILi2EN4cute5tupleIJNS5_1CILi1EEES8_S8_EEENS6_IJNS7_ILi128EEENS7_ILi96EEENS7_ILi64EEEEEELi256ENS_10bfloat16_tEfNS_4arch4Sm90ELb0ELb1ELb0ELb0ELb0ELb0ELb0ELb1ELb0ELb1ELb1ELb0EEENS1_21CollectiveEpilogueFwdINS6_IJSA_NS7_ILi256EEESB_EEES9_SE_SG_Li256ELb0ELb1ELb1ELb0EEENS1_19SingleTileSchedulerILb0ELb1ELb1ELi128EEEEEEEEEvNT_6ParamsE)
        .other          _ZN7cutlass13device_kernelIN5flash11enable_sm90INS1_16FlashAttnFwdSm90INS1_25CollectiveMainloopFwdSm90ILi2EN4cute5tupleIJNS5_1CILi1EEES8_S8_EEENS6_IJNS7_ILi128EEENS7_ILi96EEENS7_ILi64EEEEEELi256ENS_10bfloat16_tEfNS_4arch4Sm90ELb0ELb1ELb0ELb0ELb0ELb0ELb0ELb1ELb0ELb1ELb1ELb0EEENS1_21CollectiveEpilogueFwdINS6_IJSA_NS7_ILi256EEESB_EEES9_SE_SG_Li256ELb0ELb1ELb1ELb0EEENS1_19SingleTileSchedulerILb0ELb1ELb1ELi128EEEEEEEEEvNT_6ParamsE,@"STO_CUDA_ENTRY STV_DEFAULT"
_ZN7cutlass13device_kernelIN5flash11enable_sm90INS1_16FlashAttnFwdSm90INS1_25CollectiveMainloopFwdSm90ILi2EN4cute5tupleIJNS5_1CILi1EEES8_S8_EEENS6_IJNS7_ILi128EEENS7_ILi96EEENS7_ILi64EEEEEELi256ENS_10bfloat16_tEfNS_4arch4Sm90ELb0ELb1ELb0ELb0ELb0ELb0ELb0ELb1ELb0ELb1ELb1ELb0EEENS1_21CollectiveEpilogueFwdINS6_IJSA_NS7_ILi256EEESB_EEES9_SE_SG_Li256ELb0ELb1ELb1ELb0EEENS1_19SingleTileSchedulerILb0ELb1ELb1ELi128EEEEEEEEEvNT_6ParamsE:
[----:B------:R-:W-:Y:S01]  /*0000*/  LDC R1, c[0x0][0x37c] ;  /* 0x0000df00ff017b82 */ /* 0x000fe20000000800 */
[----:B------:R-:W-:Y:S05]  /*0010*/  EXIT ;  /* 0x000000000000794d */ /* 0x000fea0003800000 */
.L_x_33:
        /* <DEDUP_REMOVED lines=14> */
.L_x_78:


//--------------------- .text._ZN7cutlass13device_kernelIN5flash11enable_sm90INS1_16FlashAttnFwdSm90INS1_25CollectiveMainloopFwdSm90ILi2EN4cute5tupleIJNS5_1CILi1EEES8_S8_EEENS6_IJNS7_ILi128EEENS7_ILi96EEENS7_ILi64EEEEEELi256ENS_10bfloat16_tEfNS_4arch4Sm90ELb0ELb1ELb0ELb0ELb0ELb0ELb1ELb1ELb0ELb1ELb1ELb0EEENS1_21CollectiveEpilogueFwdINS6_IJSA_NS7_ILi256EEESB_EEES9_SE_SG_Li256ELb0ELb1ELb1ELb0EEENS1_19SingleTileSchedulerILb0ELb1ELb1ELi128EEEEEEEEEvNT_6ParamsE --------------------------
	.section	.text._ZN7cutlass13device_kernelIN5flash11enable_sm90INS1_16FlashAttnFwdSm90INS1_25CollectiveMainloopFwdSm90ILi2EN4cute5tupleIJNS5_1CILi1EEES8_S8_EEENS6_IJNS7_ILi128EEENS7_ILi96EEENS7_ILi64EEEEEELi256ENS_10bfloat16_tEfNS_4arch4Sm90ELb0ELb1ELb0ELb0ELb0ELb0ELb1ELb1ELb0ELb1ELb1ELb0EEENS1_21CollectiveEpilogueFwdINS6_IJSA_NS7_ILi256EEESB_EEES9_SE_SG_Li256ELb0ELb1ELb1ELb0EEENS1_19SingleTileSchedulerILb0ELb1ELb1ELi128EEEEEEEEEvNT_6ParamsE,"ax",@progbits
	.align	128
.text._ZN7cutlass13device_kernelIN5flash11enable_sm90INS1_16FlashAttnFwdSm90INS1_25CollectiveMainloopFwdSm90ILi2EN4cute5tupleIJNS5_1CILi1EEES8_S8_EEENS6_IJNS7_ILi128EEENS7_ILi96EEENS7_ILi64EEEEEELi256ENS_10bfloat16_tEfNS_4arch4Sm90ELb0ELb1ELb0ELb0ELb0ELb0ELb1ELb1ELb0ELb1ELb1ELb0EEENS1_21CollectiveEpilogueFwdINS6_IJSA_NS7_ILi256EEESB_EEES9_SE_SG_Li256ELb0ELb1ELb1ELb0EEENS1_19SingleTileSchedulerILb0ELb1ELb1ELi128EEEEEEEEEvNT_6ParamsE:
        .type           _ZN7cutlass13device_kernelIN5flash11enable_sm90INS1_16FlashAttnFwdSm90INS1_25CollectiveMainloopFwdSm90ILi2EN4cute5tupleIJNS5_1CILi1EEES8_S8_EEENS6_IJNS7_ILi128EEENS7_ILi96EEENS7_ILi64EEEEEELi256ENS_10bfloat16_tEfNS_4arch4Sm90ELb0ELb1ELb0ELb0ELb0ELb0ELb1ELb1ELb0ELb1ELb1ELb0EEENS1_21CollectiveEpilogueFwdINS6_IJSA_NS7_ILi256EEESB_EEES9_SE_SG_Li256ELb0ELb1ELb1ELb0EEENS1_19SingleTileSchedulerILb0ELb1ELb1ELi128EEEEEEEEEvNT_6ParamsE,@function
        .size           _ZN7cutlass13device_kernelIN5flash11enable_sm90INS1_16FlashAttnFwdSm90INS1_25CollectiveMainloopFwdSm90ILi2EN4cute5tupleIJNS5_1CILi1EEES8_S8_EEENS6_IJNS7_ILi128EEENS7_ILi96EEENS7_ILi64EEEEEELi256ENS_10bfloat16_tEfNS_4arch4Sm90ELb0ELb1ELb0ELb0ELb0ELb0ELb1ELb1ELb0ELb1ELb1ELb0EEENS1_21CollectiveEpilogueFwdINS6_IJSA_NS7_ILi256EEESB_EEES9_SE_SG_Li256ELb0ELb1ELb1ELb0EEENS1_19SingleTileSchedulerILb0ELb1ELb1ELi128EEEEEEEEEvNT_6ParamsE,(.L_x_79 - _ZN7cutlass13device_kernelIN5flash11enable_sm90INS1_16FlashAttnFwdSm90INS1_25CollectiveMainloopFwdSm90ILi2EN4cute5tupleIJNS5_1CILi1EEES8_S8_EEENS6_IJNS7_ILi128EEENS7_ILi96EEENS7_ILi64EEEEEELi256ENS_10bfloat16_tEfNS_4arch4Sm90ELb0ELb1ELb0ELb0ELb0ELb0ELb1ELb1ELb0ELb1ELb1ELb0EEENS1_21CollectiveEpilogueFwdINS6_IJSA_NS7_ILi256EEESB_EEES9_SE_SG_Li256ELb0ELb1ELb1ELb0EEENS1_19SingleTileSchedulerILb0ELb1ELb1ELi128EEEEEEEEEvNT_6ParamsE)
        .other          _ZN7cutlass13device_kernelIN5flash11enable_sm90INS1_16FlashAttnFwdSm90INS1_25CollectiveMainloopFwdSm90ILi2EN4cute5tupleIJNS5_1CILi1EEES8_S8_EEENS6_IJNS7_ILi128EEENS7_ILi96EEENS7_ILi64EEEEEELi256ENS_10bfloat16_tEfNS_4arch4Sm90ELb0ELb1ELb0ELb0ELb0ELb0ELb1ELb1ELb0ELb1ELb1ELb0EEENS1_21CollectiveEpilogueFwdINS6_IJSA_NS7_ILi256EEESB_EEES9_SE_SG_Li256ELb0ELb1ELb1ELb0EEENS1_19SingleTileSchedulerILb0ELb1ELb1ELi128EEEEEEEEEvNT_6ParamsE,@"STO_CUDA_ENTRY STV_DEFAULT"
_ZN7cutlass13device_kernelIN5flash11enable_sm90INS1_16FlashAttnFwdSm90INS1_25CollectiveMainloopFwdSm90ILi2EN4cute5tupleIJNS5_1CILi1EEES8_S8_EEENS6_IJNS7_ILi128EEENS7_ILi96EEENS7_ILi64EEEEEELi256ENS_10bfloat16_tEfNS_4arch4Sm90ELb0ELb1ELb0ELb0ELb0ELb0ELb1ELb1ELb0ELb1ELb1ELb0EEENS1_21CollectiveEpilogueFwdINS6_IJSA_NS7_ILi256EEESB_EEES9_SE_SG_Li256ELb0ELb1ELb1ELb0EEENS1_19SingleTileSchedulerILb0ELb1ELb1ELi128EEEEEEEEEvNT_6ParamsE:
[----:B------:R-:W-:Y:S01]  /*0000*/  LDC R1, c[0x0][0x37c] ;  /* 0x0000df00ff017b82 */ /* 0x000fe20000000800 */
[----:B------:R-:W-:Y:S05]  /*0010*/  EXIT ;  /* 0x000000000000794d */ /* 0x000fea0003800000 */
.L_x_34:
        /* <DEDUP_REMOVED lines=14> */
.L_x_79:


//--------------------- .text._ZN7cutlass13device_kernelIN5flash11enable_sm90INS1_16FlashAttnFwdSm90INS1_25CollectiveMainloopFwdSm90ILi2EN4cute5tupleIJNS5_1CILi1EEES8_S8_EEENS6_IJNS7_ILi128EEENS7_ILi96EEENS7_ILi64EEEEEELi256ENS_10bfloat16_tEfNS_4arch4Sm90ELb0ELb1ELb0ELb1ELb0ELb0ELb0ELb1ELb0ELb1ELb1ELb0EEENS1_21CollectiveEpilogueFwdINS6_IJSA_NS7_ILi256EEESB_EEES9_SE_SG_Li256ELb1ELb1ELb1ELb0EEENS1_36VarlenDynamicPersistentTileSchedulerILi128ELi96ELi256ELi128ELb1ELb1ELb1ELb1ELb0ELb1EEEEEEEEEvNT_6ParamsE --------------------------
	.section	.text._ZN7cutlass13device_kernelIN5flash11enable_sm90INS1_16FlashAttnFwdSm90INS1_25CollectiveMainloopFwdSm90ILi2EN4cute5tupleIJNS5_1CILi1EEES8_S8_EEENS6_IJNS7_ILi128EEENS7_ILi96EEENS7_ILi64EEEEEELi256ENS_10bfloat16_tEfNS_4arch4Sm90ELb0ELb1ELb0ELb1ELb0ELb0ELb0ELb1ELb0ELb1ELb1ELb0EEENS1_21CollectiveEpilogueFwdINS6_IJSA_NS7_ILi256EEESB_EEES9_SE_SG_Li256ELb1ELb1ELb1ELb0EEENS1_36VarlenDynamicPersistentTileSchedulerILi128ELi96ELi256ELi128ELb1ELb1ELb1ELb1ELb0ELb1EEEEEEEEEvNT_6ParamsE,"ax",@progbits
	.align	128
.text._ZN7cutlass13device_kernelIN5flash11enable_sm90INS1_16FlashAttnFwdSm90INS1_25CollectiveMainloopFwdSm90ILi2EN4cute5tupleIJNS5_1CILi1EEES8_S8_EEENS6_IJNS7_ILi128EEENS7_ILi96EEENS7_ILi64EEEEEELi256ENS_10bfloat16_tEfNS_4arch4Sm90ELb0ELb1ELb0ELb1ELb0ELb0ELb0ELb1ELb0ELb1ELb1ELb0EEENS1_21CollectiveEpilogueFwdINS6_IJSA_NS7_ILi256EEESB_EEES9_SE_SG_Li256ELb1ELb1ELb1ELb0EEENS1_36VarlenDynamicPersistentTileSchedulerILi128ELi96ELi256ELi128ELb1ELb1ELb1ELb1ELb0ELb1EEEEEEEEEvNT_6ParamsE:
        .type           _ZN7cutlass13device_kernelIN5flash11enable_sm90INS1_16FlashAttnFwdSm90INS1_25CollectiveMainloopFwdSm90ILi2EN4cute5tupleIJNS5_1CILi1EEES8_S8_EEENS6_IJNS7_ILi128EEENS7_ILi96EEENS7_ILi64EEEEEELi256ENS_10bfloat16_tEfNS_4arch4Sm90ELb0ELb1ELb0ELb1ELb0ELb0ELb0ELb1ELb0ELb1ELb1ELb0EEENS1_21CollectiveEpilogueFwdINS6_IJSA_NS7_ILi256EEESB_EEES9_SE_SG_Li256ELb1ELb1ELb1ELb0EEENS1_36VarlenDynamicPersistentTileSchedulerILi128ELi96ELi256ELi128ELb1ELb1ELb1ELb1ELb0ELb1EEEEEEEEEvNT_6ParamsE,@function
        .size           _ZN7cutlass13device_kernelIN5flash11enable_sm90INS1_16FlashAttnFwdSm90INS1_25CollectiveMainloopFwdSm90ILi2EN4cute5tupleIJNS5_1CILi1EEES8_S8_EEENS6_IJNS7_ILi128EEENS7_ILi96EEENS7_ILi64EEEEEELi256ENS_10bfloat16_tEfNS_4arch4Sm90ELb0ELb1ELb0ELb1ELb0ELb0ELb0ELb1ELb0ELb1ELb1ELb0EEENS1_21CollectiveEpilogueFwdINS6_IJSA_NS7_ILi256EEESB_EEES9_SE_SG_Li256ELb1ELb1ELb1ELb0EEENS1_36VarlenDynamicPersistentTileSchedulerILi128ELi96ELi256ELi128ELb1ELb1ELb1ELb1ELb0ELb1EEEEEEEEEvNT_6ParamsE,(.L_x_80 - _ZN7cutlass13device_kernelIN5flash11enable_sm90INS1_16FlashAttnFwdSm90INS1_25CollectiveMainloopFwdSm90ILi2EN4cute5tupleIJNS5_1CILi1EEES8_S8_EEENS6_IJNS7_ILi128EEENS7_ILi96EEENS7_ILi64EEEEEELi256ENS_10bfloat16_tEfNS_4arch4Sm90ELb0ELb1ELb0ELb1ELb0ELb0ELb0ELb1ELb0ELb1ELb1ELb0EEENS1_21CollectiveEpilogueFwdINS6_IJSA_NS7_ILi256EEESB_EEES9_SE_SG_Li256ELb1ELb1ELb1ELb0EEENS1_36VarlenDynamicPersistentTileSchedulerILi128ELi96ELi256ELi128ELb1ELb1ELb1ELb1ELb0ELb1EEEEEEEEEvNT_6ParamsE)
        .other          _ZN7cutlass13device_kernelIN5flash11enable_sm90INS1_16FlashAttnFwdSm90INS1_25CollectiveMainloopFwdSm90ILi2EN4cute5tupleIJNS5_1CILi1EEES8_S8_EEENS6_IJNS7_ILi128EEENS7_ILi96EEENS7_ILi64EEEEEELi256ENS_10bfloat16_tEfNS_4arch4Sm90ELb0ELb1ELb0ELb1ELb0ELb0ELb0ELb1ELb0ELb1ELb1ELb0EEENS1_21CollectiveEpilogueFwdINS6_IJSA_NS7_ILi256EEESB_EEES9_SE_SG_Li256ELb1ELb1ELb1ELb0EEENS1_36VarlenDynamicPersistentTileSchedulerILi128ELi96ELi256ELi128ELb1ELb1ELb1ELb1ELb0ELb1EEEEEEEEEvNT_6ParamsE,@"STO_CUDA_ENTRY STV_DEFAULT"
_ZN7cutlass13device_kernelIN5flash11enable_sm90INS1_16FlashAttnFwdSm90INS1_25CollectiveMainloopFwdSm90ILi2EN4cute5tupleIJNS5_1CILi1EEES8_S8_EEENS6_IJNS7_ILi128EEENS7_ILi96EEENS7_ILi64EEEEEELi256ENS_10bfloat16_tEfNS_4arch4Sm90ELb0ELb1ELb0ELb1ELb0ELb0ELb0ELb1ELb0ELb1ELb1ELb0EEENS1_21CollectiveEpilogueFwdINS6_IJSA_NS7_ILi256EEESB_EEES9_SE_SG_Li256ELb1ELb1ELb1ELb0EEENS1_36VarlenDynamicPersistentTileSchedulerILi128ELi96ELi256ELi128ELb1ELb1ELb1ELb1ELb0ELb1EEEEEEEEEvNT_6ParamsE:
[----:B------:R-:W-:Y:S01]  /*0000*/  LDC R1, c[0x0][0x37c] ;  /* 0x0000df00ff017b82 */ /* 0x000fe20000000800 */
[----:B------:R-:W-:Y:S05]  /*0010*/  EXIT ;  /* 0x000000000000794d */ /* 0x000fea0003800000 */
.L_x_35:
        /* <DEDUP_REMOVED lines=14> */
.L_x_80:


//--------------------- .text._ZN7cutlass13device_kernelIN5flash11enable_sm90INS1_16FlashAttnFwdSm90INS1_25CollectiveMainloopFwdSm90ILi2EN4cute5tupleIJNS5_1CILi1EEES8_S8_EEENS6_IJNS7_ILi128EEENS7_ILi96EEENS7_ILi64EEEEEELi256ENS_10bfloat16_tEfNS_4arch4Sm90ELb0ELb1ELb0ELb1ELb0ELb1ELb0ELb1ELb0ELb1ELb1ELb0EEENS1_21CollectiveEpilogueFwdINS6_IJSA_NS7_ILi256EEESB_EEES9_SE_SG_Li256ELb1ELb1ELb1ELb0EEENS1_36VarlenDynamicPersistentTileSchedulerILi128ELi96ELi256ELi128ELb1ELb1ELb1ELb1ELb0ELb1EEEEEEEEEvNT_6ParamsE --------------------------
	.section	.text._ZN7cutlass13device_kernelIN5flash11enable_sm90INS1_16FlashAttnFwdSm90INS1_25CollectiveMainloopFwdSm90ILi2EN4cute5tupleIJNS5_1CILi1EEES8_S8_EEENS6_IJNS7_ILi128EEENS7_ILi96EEENS7_ILi64EEEEEELi256ENS_10bfloat16_tEfNS_4arch4Sm90ELb0ELb1ELb0ELb1ELb0ELb1ELb0ELb1ELb0ELb1ELb1ELb0EEENS1_21CollectiveEpilogueFwdINS6_IJSA_NS7_ILi256EEESB_EEES9_SE_SG_Li256ELb1ELb1ELb1ELb0EEENS1_36VarlenDynamicPersistentTileSchedulerILi128ELi96ELi256ELi128ELb1ELb1ELb1ELb1ELb0ELb1EEEEEEEEEvNT_6ParamsE,"ax",@progbits
	.align	128
.text._ZN7cutlass13device_kernelIN5flash11enable_sm90INS1_16FlashAttnFwdSm90INS1_25CollectiveMainloopFwdSm90ILi2EN4cute5tupleIJNS5_1CILi1EEES8_S8_EEENS6_IJNS7_ILi128EEENS7_ILi96EEENS7_ILi64EEEEEELi256ENS_10bfloat16_tEfNS_4arch4Sm90ELb0ELb1ELb0ELb1ELb0ELb1ELb0ELb1ELb0ELb1ELb1ELb0EEENS1_21CollectiveEpilogueFwdINS6_IJSA_NS7_ILi256EEESB_EEES9_SE_SG_Li256ELb1ELb1ELb1ELb0EEENS1_36VarlenDynamicPersistentTileSchedulerILi128ELi96ELi256ELi128ELb1ELb1ELb1ELb1ELb0ELb1EEEEEEEEEvNT_6ParamsE:
        .type           _ZN7cutlass13device_kernelIN5flash11enable_sm90INS1_16FlashAttnFwdSm90INS1_25CollectiveMainloopFwdSm90ILi2EN4cute5tupleIJNS5_1CILi1EEES8_S8_EEENS6_IJNS7_ILi128EEENS7_ILi96EEENS7_ILi64EEEEEELi256ENS_10bfloat16_tEfNS_4arch4Sm90ELb0ELb1ELb0ELb1ELb0ELb1ELb0ELb1ELb0ELb1ELb1ELb0EEENS1_21CollectiveEpilogueFwdINS6_IJSA_NS7_ILi256EEESB_EEES9_SE_SG_Li256ELb1ELb1ELb1ELb0EEENS1_36VarlenDynamicPersistentTileSchedulerILi128ELi96ELi256ELi128ELb1ELb1ELb1ELb1ELb0ELb1EEEEEEEEEvNT_6ParamsE,@function
        .size           _ZN7cutlass13device_kernelIN5flash11enable_sm90INS1_16FlashAttnFwdSm90INS1_25CollectiveMainloopFwdSm90ILi2EN4cute5tupleIJNS5_1CILi1EEES8_S8_EEENS6_IJNS7_ILi128EEENS7_ILi96EEENS7_ILi64EEEEEELi256ENS_10bfloat16_tEfNS_4arch4Sm90ELb0ELb1ELb0ELb1ELb0ELb1ELb0ELb1ELb0ELb1ELb1ELb0EEENS1_21CollectiveEpilogueFwdINS6_IJSA_NS7_ILi256EEESB_EEES9_SE_SG_Li256ELb1ELb1ELb1ELb0EEENS1_36VarlenDynamicPersistentTileSchedulerILi128ELi96ELi256ELi128ELb1ELb1ELb1ELb1ELb0ELb1EEEEEEEEEvNT_6ParamsE,(.L_x_81 - _ZN7cutlass13device_kernelIN5flash11enable_sm90INS1_16FlashAttnFwdSm90INS1_25CollectiveMainloopFwdSm90ILi2EN4cute5tupleIJNS5_1CILi1EEES8_S8_EEENS6_IJNS7_ILi128EEENS7_ILi96EEENS7_ILi64EEEEEELi256ENS_10bfloat16_tEfNS_4arch4Sm90ELb0ELb1ELb0ELb1ELb0ELb1ELb0ELb1ELb0ELb1ELb1ELb0EEENS1_21CollectiveEpilogueFwdINS6_IJSA_NS7_ILi256EEESB_EEES9_SE_SG_Li256ELb1ELb1ELb1ELb0EEENS1_36VarlenDynamicPersistentTileSchedulerILi128ELi96ELi256ELi128ELb1ELb1ELb1ELb1ELb0ELb1EEEEEEEEEvNT_6ParamsE)
        .other          _ZN7cutlass13device_kernelIN5flash11enable_sm90INS1_16FlashAttnFwdSm90INS1_25CollectiveMainloopFwdSm90ILi2EN4cute5tupleIJNS5_1CILi1EEES8_S8_EEENS6_IJNS7_ILi128EEENS7_ILi96EEENS7_ILi64EEEEEELi256ENS_10bfloat16_tEfNS_4arch4Sm90ELb0ELb1ELb0ELb1ELb0ELb1ELb0ELb1ELb0ELb1ELb1ELb0EEENS1_21CollectiveEpilogueFwdINS6_IJSA_NS7_ILi256EEESB_EEES9_SE_SG_Li256ELb1ELb1ELb1ELb0EEENS1_36VarlenDynamicPersistentTileSchedulerILi128ELi96ELi256ELi128ELb1ELb1ELb1ELb1ELb0ELb1EEEEEEEEEvNT_6ParamsE,@"STO_CUDA_ENTRY STV_DEFAULT"
_ZN7cutlass13device_kernelIN5flash11enable_sm90INS1_16FlashAttnFwdSm90INS1_25CollectiveMainloopFwdSm90ILi2EN4cute5tupleIJNS5_1CILi1EEES8_S8_EEENS6_IJNS7_ILi128EEENS7_ILi96EEENS7_ILi64EEEEEELi256ENS_10bfloat16_tEfNS_4arch4Sm90ELb0ELb1ELb0ELb1ELb0ELb1ELb0ELb1ELb0ELb1ELb1ELb0EEENS1_21CollectiveEpilogueFwdINS6_IJSA_NS7_ILi256EEESB_EEES9_SE_SG_Li256ELb1ELb1ELb1ELb0EEENS1_36VarlenDynamicPersistentTileSchedulerILi128ELi96ELi256ELi128ELb1ELb1ELb1ELb1ELb0ELb1EEEEEEEEEvNT_6ParamsE:
[----:B------:R-:W-:Y:S01]  /*0000*/  LDC R1, c[0x0][0x37c] ;  /* 0x0000df00ff017b82 */ /* 0x000fe20000000800 */
[----:B------:R-:W-:Y:S05]  /*0010*/  EXIT ;  /* 0x000000000000794d */ /* 0x000fea0003800000 */
.L_x_36:
        /* <DEDUP_REMOVED lines=14> */
.L_x_81:


//--------------------- .text._ZN7cutlass13device_kernelIN5flash11enable_sm90INS1_16FlashAttnFwdSm90INS1_25CollectiveMainloopFwdSm90ILi2EN4cute5tupleIJNS5_1CILi1EEES8_S8_EEENS6_IJNS7_ILi128EEENS7_ILi96EEENS7_ILi64EEEEEELi256ENS_10bfloat16_tEfNS_4arch4Sm90ELb0ELb1ELb0ELb1ELb0ELb0ELb1ELb1ELb0ELb1ELb1ELb0EEENS1_21CollectiveEpilogueFwdINS6_IJSA_NS7_ILi256EEESB_EEES9_SE_SG_Li256ELb1ELb1ELb1ELb0EEENS1_36VarlenDynamicPersistentTileSchedulerILi128ELi96ELi256ELi128ELb1ELb1ELb1ELb1ELb0ELb1EEEEEEEEEvNT_6ParamsE --------------------------
	.section	.text._ZN7cutlass13device_kernelIN5flash11enable_sm90INS1_16FlashAttnFwdSm90INS1_25CollectiveMainloopFwdSm90ILi2EN4cute5tupleIJNS5_1CILi1EEES8_S8_EEENS6_IJNS7_ILi128EEENS7_ILi96EEENS7_ILi64EEEEEELi256ENS_10bfloat16_tEfNS_4arch4Sm90ELb0ELb1ELb0ELb1ELb0ELb0ELb1ELb1ELb0ELb1ELb1ELb0EEENS1_21CollectiveEpilogueFwdINS6_IJSA_NS7_ILi256EEESB_EEES9_SE_SG_Li256ELb1ELb1ELb1ELb0EEENS1_36VarlenDynamicPersistentTileSchedulerILi128ELi96ELi256ELi128ELb1ELb1ELb1ELb1ELb0ELb1EEEEEEEEEvNT_6ParamsE,"ax",@progbits
	.align	128
.text._ZN7cutlass13device_kernelIN5flash11enable_sm90INS1_16FlashAttnFwdSm90INS1_25CollectiveMainloopFwdSm90ILi2EN4cute5tupleIJNS5_1CILi1EEES8_S8_EEENS6_IJNS7_ILi128EEENS7_ILi96EEENS7_ILi64EEEEEELi256ENS_10bfloat16_tEfNS_4arch4Sm90ELb0ELb1ELb0ELb1ELb0ELb0ELb1ELb1ELb0ELb1ELb1ELb0EEENS1_21CollectiveEpilogueFwdINS6_IJSA_NS7_ILi256EEESB_EEES9_SE_SG_Li256ELb1ELb1ELb1ELb0EEENS1_36VarlenDynamicPersistentTileSchedulerILi128ELi96ELi256ELi128ELb1ELb1ELb1ELb1ELb0ELb1EEEEEEEEEvNT_6ParamsE:
        .type           _ZN7cutlass13device_kernelIN5flash11enable_sm90INS1_16FlashAttnFwdSm90INS1_25CollectiveMainloopFwdSm90ILi2EN4cute5tupleIJNS5_1CILi1EEES8_S8_EEENS6_IJNS7_ILi128EEENS7_ILi96EEENS7_ILi64EEEEEELi256ENS_10bfloat16_tEfNS_4arch4Sm90ELb0ELb1ELb0ELb1ELb0ELb0ELb1ELb1ELb0ELb1ELb1ELb0EEENS1_21CollectiveEpilogueFwdINS6_IJSA_NS7_ILi256EEESB_EEES9_SE_SG_Li256ELb1ELb1ELb1ELb0EEENS1_36VarlenDynamicPersistentTileSchedulerILi128ELi96ELi256ELi128ELb1ELb1ELb1ELb1ELb0ELb1EEEEEEEEEvNT_6ParamsE,@function
        .size           _ZN7cutlass13device_kernelIN5flash11enable_sm90INS1_16FlashAttnFwdSm90INS1_25CollectiveMainloopFwdSm90ILi2EN4cute5tupleIJNS5_1CILi1EEES8_S8_EEENS6_IJNS7_ILi128EEENS7_ILi96EEENS7_ILi64EEEEEELi256ENS_10bfloat16_tEfNS_4arch4Sm90ELb0ELb1ELb0ELb1ELb0ELb0ELb1ELb1ELb0ELb1ELb1ELb0EEENS1_21CollectiveEpilogueFwdINS6_IJSA_NS7_ILi256EEESB_EEES9_SE_SG_Li256ELb1ELb1ELb1ELb0EEENS1_36VarlenDynamicPersistentTileSchedulerILi128ELi96ELi256ELi128ELb1ELb1ELb1ELb1ELb0ELb1EEEEEEEEEvNT_6ParamsE,(.L_x_82 - _ZN7cutlass13device_kernelIN5flash11enable_sm90INS1_16FlashAttnFwdSm90INS1_25CollectiveMainloopFwdSm90ILi2EN4cute5tupleIJNS5_1CILi1EEES8_S8_EEENS6_IJNS7_ILi128EEENS7_ILi96EEENS7_ILi64EEEEEELi256ENS_10bfloat16_tEfNS_4arch4Sm90ELb0ELb1ELb0ELb1ELb0ELb0ELb1ELb1ELb0ELb1ELb1ELb0EEENS1_21CollectiveEpilogueFwdINS6_IJSA_NS7_ILi256EEESB_EEES9_SE_SG_Li256ELb1ELb1ELb1ELb0EEENS1_36VarlenDynamicPersistentTileSchedulerILi128ELi96ELi256ELi128ELb1ELb1ELb1ELb1ELb0ELb1EEEEEEEEEvNT_6ParamsE)
        .other          _ZN7cutlass13device_kernelIN5flash11enable_sm90INS1_16FlashAttnFwdSm90INS1_25CollectiveMainloopFwdSm90ILi2EN4cute5tupleIJNS5_1CILi1EEES8_S8_EEENS6_IJNS7_ILi128EEENS7_ILi96EEENS7_ILi64EEEEEELi256ENS_10bfloat16_tEfNS_4arch4Sm90ELb0ELb1ELb0ELb1ELb0ELb0ELb1ELb1ELb0ELb1ELb1ELb0EEENS1_21CollectiveEpilogueFwdINS6_IJSA_NS7_ILi256EEESB_EEES9_SE_SG_Li256ELb1ELb1ELb1ELb0EEENS1_36VarlenDynamicPersistentTileSchedulerILi128ELi96ELi256ELi128ELb1ELb1ELb1ELb1ELb0ELb1EEEEEEEEEvNT_6ParamsE,@"STO_CUDA_ENTRY STV_DEFAULT"
_ZN7cutlass13device_kernelIN5flash11enable_sm90INS1_16FlashAttnFwdSm90INS1_25CollectiveMainloopFwdSm90ILi2EN4cute5tupleIJNS5_1CILi1EEES8_S8_EEENS6_IJNS7_ILi128EEENS7_ILi96EEENS7_ILi64EEEEEELi256ENS_10bfloat16_tEfNS_4arch4Sm90ELb0ELb1ELb0ELb1ELb0ELb0ELb1ELb1ELb0ELb1ELb1ELb0EEENS1_21CollectiveEpilogueFwdINS6_IJSA_NS7_ILi256EEESB_EEES9_SE_SG_Li256ELb1ELb1ELb1ELb0EEENS1_36VarlenDynamicPersistentTileSchedulerILi128ELi96ELi256ELi128ELb1ELb1ELb1ELb1ELb0ELb1EEEEEEEEEvNT_6ParamsE:
[----:B------:R-:W-:Y:S01]  /*0000*/  LDC R1, c[0x0][0x37c] ;  /* 0x0000df00ff017b82 */ /* 0x000fe20000000800 */
[----:B------:R-:W-:Y:S05]  /*0010*/  EXIT ;  /* 0x000000000000794d */ /* 0x000fea0003800000 */
.L_x_37:
        /* <DEDUP_REMOVED lines=14> */
.L_x_82:


//--------------------- .text._ZN7cutlass13device_kernelIN5flash11enable_sm90INS1_16FlashAttnFwdSm90INS1_25CollectiveMainloopFwdSm90ILi2EN4cute5tupleIJNS5_1CILi1EEES8_S8_EEENS6_IJNS7_ILi128EEENS7_ILi96EEENS7_ILi64EEEEEELi256ENS_10bfloat16_tEfNS_4arch4Sm90ELb0ELb1ELb0ELb1ELb0ELb1ELb1ELb1ELb0ELb1ELb1ELb0EEENS1_21CollectiveEpilogueFwdINS6_IJSA_NS7_ILi256EEESB_EEES9_SE_SG_Li256ELb1ELb1ELb1ELb0EEENS1_36VarlenDynamicPersistentTileSchedulerILi128ELi96ELi256ELi128ELb1ELb1ELb1ELb1ELb0ELb1EEEEEEEEEvNT_6ParamsE --------------------------
	.section	.text._ZN7cutlass13device_kernelIN5flash11enable_sm90INS1_16FlashAttnFwdSm90INS1_25CollectiveMainloopFwdSm90ILi2EN4cute5tupleIJNS5_1CILi1EEES8_S8_EEENS6_IJNS7_ILi128EEENS7_ILi96EEENS7_ILi64EEEEEELi256ENS_10bfloat16_tEfNS_4arch4Sm90ELb0ELb1ELb0ELb1ELb0ELb1ELb1ELb1ELb0ELb1ELb1ELb0EEENS1_21CollectiveEpilogueFwdINS6_IJSA_NS7_ILi256EEESB_EEES9_SE_SG_Li256ELb1ELb1ELb1ELb0EEENS1_36VarlenDynamicPersistentTileSchedulerILi128ELi96ELi256ELi128ELb1ELb1ELb1ELb1ELb0ELb1EEEEEEEEEvNT_6ParamsE,"ax",@progbits
	.align	128
.text._ZN7cutlass13device_kernelIN5flash11enable_sm90INS1_16FlashAttnFwdSm90INS1_25CollectiveMainloopFwdSm90ILi2EN4cute5tupleIJNS5_1CILi1EEES8_S8_EEENS6_IJNS7_ILi128EEENS7_ILi96EEENS7_ILi64EEEEEELi256ENS_10bfloat16_tEfNS_4arch4Sm90ELb0ELb1ELb0ELb1ELb0ELb1ELb1ELb1ELb0ELb1ELb1ELb0EEENS1_21CollectiveEpilogueFwdINS6_IJSA_NS7_ILi256EEESB_EEES9_SE_SG_Li256ELb1ELb1ELb1ELb0EEENS1_36VarlenDynamicPersistentTileSchedulerILi128ELi96ELi256ELi128ELb1ELb1ELb1ELb1ELb0ELb1EEEEEEEEEvNT_6ParamsE:
        .type           _ZN7cutlass13device_kernelIN5flash11enable_sm90INS1_16FlashAttnFwdSm90INS1_25CollectiveMainloopFwdSm90ILi2EN4cute5tupleIJNS5_1CILi1EEES8_S8_EEENS6_IJNS7_ILi128EEENS7_ILi96EEENS7_ILi64EEEEEELi256ENS_10bfloat16_tEfNS_4arch4Sm90ELb0ELb1ELb0ELb1ELb0ELb1ELb1ELb1ELb0ELb1ELb1ELb0EEENS1_21CollectiveEpilogueFwdINS6_IJSA_NS7_ILi256EEESB_EEES9_SE_SG_Li256ELb1ELb1ELb1ELb0EEENS1_36VarlenDynamicPersistentTileSchedulerILi128ELi96ELi256ELi128ELb1ELb1ELb1ELb1ELb0ELb1EEEEEEEEEvNT_6ParamsE,@function
        .size           _ZN7cutlass13device_kernelIN5flash11enable_sm90INS1_16FlashAttnFwdSm90INS1_25CollectiveMainloopFwdSm90ILi2EN4cute5tupleIJNS5_1CILi1EEES8_S8_EEENS6_IJNS7_ILi128EEENS7_ILi96EEENS7_ILi64EEEEEELi256ENS_10bfloat16_tEfNS_4arch4Sm90ELb0ELb1ELb0ELb1ELb0ELb1ELb1ELb1ELb0ELb1ELb1ELb0EEENS1_21CollectiveEpilogueFwdINS6_IJSA_NS7_ILi256EEESB_EEES9_SE_SG_Li256ELb1ELb1ELb1ELb0EEENS1_36VarlenDynamicPersistentTileSchedulerILi128ELi96ELi256ELi128ELb1ELb1ELb1ELb1ELb0ELb1EEEEEEEEEvNT_6ParamsE,(.L_x_83 - _ZN7cutlass13device_kernelIN5flash11enable_sm90INS1_16FlashAttnFwdSm90INS1_25CollectiveMainloopFwdSm90ILi2EN4cute5tupleIJNS5_1CILi1EEES8_S8_EEENS6_IJNS7_ILi128EEENS7_ILi96EEENS7_ILi64EEEEEELi256ENS_10bfloat16_tEfNS_4arch4Sm90ELb0ELb1ELb0ELb1ELb0ELb1ELb1ELb1ELb0ELb1ELb1ELb0EEENS1_21CollectiveEpilogueFwdINS6_IJSA_NS7_ILi256EEESB_EEES9_SE_SG_Li256ELb1ELb1ELb1ELb0EEENS1_36VarlenDynamicPersistentTileSchedulerILi128ELi96ELi256ELi128ELb1ELb1ELb1ELb1ELb0ELb1EEEEEEEEEvNT_6ParamsE)
        .other          _ZN7cutlass13device_kernelIN5flash11enable_sm90INS1_16FlashAttnFwdSm90INS1_25CollectiveMainloopFwdSm90ILi2EN4cute5tupleIJNS5_1CILi1EEES8_S8_EEENS6_IJNS7_ILi128EEENS7_ILi96EEENS7_ILi64EEEEEELi256ENS_10bfloat16_tEfNS_4arch4Sm90ELb0ELb1ELb0ELb1ELb0ELb1ELb1ELb1ELb0ELb1ELb1ELb0EEENS1_21CollectiveEpilogueFwdINS6_IJSA_NS7_ILi256EEESB_EEES9_SE_SG_Li256ELb1ELb1ELb1ELb0EEENS1_36VarlenDynamicPersistentTileSchedulerILi128ELi96ELi256ELi128ELb1ELb1ELb1ELb1ELb0ELb1EEEEEEEEEvNT_6ParamsE,@"STO_CUDA_ENTRY STV_DEFAULT"
_ZN7cutlass13device_kernelIN5flash11enable_sm90INS1_16FlashAttnFwdSm90INS1_25CollectiveMainloopFwdSm90ILi2EN4cute5tupleIJNS5_1CILi1EEES8_S8_EEENS6_IJNS7_ILi128EEENS7_ILi96EEENS7_ILi64EEEEEELi256ENS_10bfloat16_tEfNS_4arch4Sm90ELb0ELb1ELb0ELb1ELb0ELb1ELb1ELb1ELb0ELb1ELb1ELb0EEENS1_21CollectiveEpilogueFwdINS6_IJSA_NS7_ILi256EEESB_EEES9_SE_SG_Li256ELb1ELb1ELb1ELb0EEENS1_36VarlenDynamicPersistentTileSchedulerILi128ELi96ELi256ELi128ELb1ELb1ELb1ELb1ELb0ELb1EEEEEEEEEvNT_6ParamsE:
[----:B------:R-:W-:Y:S01]  /*0000*/  LDC R1, c[0x0][0x37c] ;  /* 0x0000df00ff017b82 */ /* 0x000fe20000000800 */
[----:B------:R-:W-:Y:S05]  /*0010*/  EXIT ;  /* 0x000000000000794d */ /* 0x000fea0003800000 */
.L_x_38:
        /* <DEDUP_REMOVED lines=14> */
.L_x_83:


//--------------------- .text._ZN7cutlass13device_kernelIN5flash11enable_sm90INS1_16FlashAttnFwdSm90INS1_25CollectiveMainloopFwdSm90ILi2EN4cute5tupleIJNS5_1CILi1EEES8_S8_EEENS6_IJNS7_ILi128EEENS7_ILi96EEENS7_ILi64EEEEEELi256ENS_10bfloat16_tEfNS_4arch4Sm90ELb1ELb0ELb0ELb0ELb0ELb0ELb0ELb1ELb0ELb1ELb1ELb0EEENS1_21CollectiveEpilogueFwdINS6_IJSA_NS7_ILi256EEESB_EEES9_SE_SG_Li256ELb0ELb1ELb1ELb0EEENS1_19SingleTileSchedulerILb0ELb1ELb1ELi128EEEEEEEEEvNT_6ParamsE --------------------------
	.section	.text._ZN7cutlass13device_kernelIN5flash11enable_sm90INS1_16FlashAttnFwdSm90INS1_25CollectiveMainloopFwdSm90ILi2EN4cute5tupleIJNS5_1CILi1EEES8_S8_EEENS6_IJNS7_ILi128EEENS7_ILi96EEENS7_ILi64EEEEEELi256ENS_10bfloat16_tEfNS_4arch4Sm90ELb1ELb0ELb0ELb0ELb0ELb0ELb0ELb1ELb0ELb1ELb1ELb0EEENS1_21CollectiveEpilogueFwdINS6_IJSA_NS7_ILi256EEESB_EEES9_SE_SG_Li256ELb0ELb1ELb1ELb0EEENS1_19SingleTileSchedulerILb0ELb1ELb1ELi128EEEEEEEEEvNT_6ParamsE,"ax",@progbits
	.align	128
.text._ZN7cutlass13device_kernelIN5flash11enable_sm90INS1_16FlashAttnFwdSm90INS1_25CollectiveMainloopFwdSm90ILi2EN4cute5tupleIJNS5_1CILi1EEES8_S8_EEENS6_IJNS7_ILi128EEENS7_ILi96EEENS7_ILi64EEEEEELi256ENS_10bfloat16_tEfNS_4arch4Sm90ELb1ELb0ELb0ELb0ELb0ELb0ELb0ELb1ELb0ELb1ELb1ELb0EEENS1_21CollectiveEpilogueFwdINS6_IJSA_NS7_ILi256EEESB_EEES9_SE_SG_Li256ELb0ELb1ELb1ELb0EEENS1_19SingleTileSchedulerILb0ELb1ELb1ELi128EEEEEEEEEvNT_6ParamsE:
        .type           _ZN7cutlass13device_kernelIN5flash11enable_sm90INS1_16FlashAttnFwdSm90INS1_25CollectiveMainloopFwdSm90ILi2EN4cute5tupleIJNS5_1CILi1EEES8_S8_EEENS6_IJNS7_ILi128EEENS7_ILi96EEENS7_ILi64EEEEEELi256ENS_10bfloat16_tEfNS_4arch4Sm90ELb1ELb0ELb0ELb0ELb0ELb0ELb0ELb1ELb0ELb1ELb1ELb0EEENS1_21CollectiveEpilogueFwdINS6_IJSA_NS7_ILi256EEESB_EEES9_SE_SG_Li256ELb0ELb1ELb1ELb0EEENS1_19SingleTileSchedulerILb0ELb1ELb1ELi128EEEEEEEEEvNT_6ParamsE,@function
        .size           _ZN7cutlass13device_kernelIN5flash11enable_sm90INS1_16FlashAttnFwdSm90INS1_25CollectiveMainloopFwdSm90ILi2EN4cute5tupleIJNS5_1CILi1EEES8_S8_EEENS6_IJNS7_ILi128EEENS7_ILi96EEENS7_ILi64EEEEEELi256ENS_10bfloat16_tEfNS_4arch4Sm90ELb1ELb0ELb0ELb0ELb0ELb0ELb0ELb1ELb0ELb1ELb1ELb0EEENS1_21CollectiveEpilogueFwdINS6_IJSA_NS7_ILi256EEESB_EEES9_SE_SG_Li256ELb0ELb1ELb1ELb0EEENS1_19SingleTileSchedulerILb0ELb1ELb1ELi128EEEEEEEEEvNT_6ParamsE,(.L_x_84 - _ZN7cutlass13device_kernelIN5flash11enable_sm90INS1_16FlashAttnFwdSm90INS1_25CollectiveMainloopFwdSm90ILi2EN4cute5tupleIJNS5_1CILi1EEES8_S8_EEENS6_IJNS7_ILi128EEENS7_ILi96EEENS7_ILi64EEEEEELi256ENS_10bfloat16_tEfNS_4arch4Sm90ELb1ELb0ELb0ELb0ELb0ELb0ELb0ELb1ELb0ELb1ELb1ELb0EEENS1_21CollectiveEpilogueFwdINS6_IJSA_NS7_ILi256EEESB_EEES9_SE_SG_Li256ELb0ELb1ELb1ELb0EEENS1_19SingleTileSchedulerILb0ELb1ELb1ELi128EEEEEEEEEvNT_6ParamsE)
        .other          _ZN7cutlass13device_kernelIN5flash11enable_sm90INS1_16FlashAttnFwdSm90INS1_25CollectiveMainloopFwdSm90ILi2EN4cute5tupleIJNS5_1CILi1EEES8_S8_EEENS6_IJNS7_ILi128EEENS7_ILi96EEENS7_ILi64EEEEEELi256ENS_10bfloat16_tEfNS_4arch4Sm90ELb1ELb0ELb0ELb0ELb0ELb0ELb0ELb1ELb0ELb1ELb1ELb0EEENS1_21CollectiveEpilogueFwdINS6_IJSA_NS7_ILi256EEESB_EEES9_SE_SG_Li256ELb0ELb1ELb1ELb0EEENS1_19SingleTileSchedulerILb0ELb1ELb1ELi128EEEEEEEEEvNT_6ParamsE,@"STO_CUDA_ENTRY STV_DEFAULT"
_ZN7cutlass13device_kernelIN5flash11enable_sm90INS1_16FlashAttnFwdSm90INS1_25CollectiveMainloopFwdSm90ILi2EN4cute5tupleIJNS5_1CILi1EEES8_S8_EEENS6_IJNS7_ILi128EEENS7_ILi96EEENS7_ILi64EEEEEELi256ENS_10bfloat16_tEfNS_4arch4Sm90ELb1ELb0ELb0ELb0ELb0ELb0ELb0ELb1ELb0ELb1ELb1ELb0EEENS1_21CollectiveEpilogueFwdINS6_IJSA_NS7_ILi256EEESB_EEES9_SE_SG_Li256ELb0ELb1ELb1ELb0EEENS1_19SingleTileSchedulerILb0ELb1ELb1ELi128EEEEEEEEEvNT_6ParamsE:
[----:B------:R-:W-:Y:S01]  /*0000*/  LDC R1, c[0x0][0x37c] ;  /* 0x0000df00ff017b82 */ /* 0x000fe20000000800 */
[----:B------:R-:W-:Y:S05]  /*0010*/  EXIT ;  /* 0x000000000000794d */ /* 0x000fea0003800000 */
.L_x_39:
        /* <DEDUP_REMOVED lines=14> */
.L_x_84:


//--------------------- .text._ZN7cutlass13device_kernelIN5flash11enable_sm90INS1_16FlashAttnFwdSm90INS1_25CollectiveMainloopFwdSm90ILi2EN4cute5tupleIJNS5_1CILi1EEES8_S8_EEENS6_IJNS7_ILi128EEENS7_ILi96EEENS7_ILi64EEEEEELi256ENS_10bfloat16_tEfNS_4arch4Sm90ELb1ELb0ELb0ELb0ELb0ELb0ELb1ELb1ELb0ELb1ELb1ELb0EEENS1_21CollectiveEpilogueFwdINS6_IJSA_NS7_ILi256EEESB_EEES9_SE_SG_Li256ELb0ELb1ELb1ELb0EEENS1_19SingleTileSchedulerILb0ELb1ELb1ELi128EEEEEEEEEvNT_6ParamsE --------------------------
	.section	.text._ZN7cutlass13device_kernelIN5flash11enable_sm90INS1_16FlashAttnFwdSm90INS1_25CollectiveMainloopFwdSm90ILi2EN4cute5tupleIJNS5_1CILi1EEES8_S8_EEENS6_IJNS7_ILi128EEENS7_ILi96EEENS7_ILi64EEEEEELi256ENS_10bfloat16_tEfNS_4arch4Sm90ELb1ELb0ELb0ELb0ELb0ELb0ELb1ELb1ELb0ELb1ELb1ELb0EEENS1_21CollectiveEpilogueFwdINS6_IJSA_NS7_ILi256EEESB_EEES9_SE_SG_Li256ELb0ELb1ELb1ELb0EEENS1_19SingleTileSchedulerILb0ELb1ELb1ELi128EEEEEEEEEvNT_6ParamsE,"ax",@progbits
	.align	128
.text._ZN7cutlass13device_kernelIN5flash11enable_sm90INS1_16FlashAttnFwdSm90INS1_25CollectiveMainloopFwdSm90ILi2EN4cute5tupleIJNS5_1CILi1EEES8_S8_EEENS6_IJNS7_ILi128EEENS7_ILi96EEENS7_ILi64EEEEEELi256ENS_10bfloat16_tEfNS_4arch4Sm90ELb1ELb0ELb0ELb0ELb0ELb0ELb1ELb1ELb0ELb1ELb1ELb0EEENS1_21CollectiveEpilogueFwdINS6_IJSA_NS7_ILi256EEESB_EEES9_SE_SG_Li256ELb0ELb1ELb1ELb0EEENS1_19SingleTileSchedulerILb0ELb1ELb1ELi128EEEEEEEEEvNT_6ParamsE:
        .type           _ZN7cutlass13device_kernelIN5flash11enable_sm90INS1_16FlashAttnFwdSm90INS1_25CollectiveMainloopFwdSm90ILi2EN4cute5tupleIJNS5_1CILi1EEES8_S8_EEENS6_IJNS7_ILi128EEENS7_ILi96EEENS7_ILi64EEEEEELi256ENS_10bfloat16_tEfNS_4arch4Sm90ELb1ELb0ELb0ELb0ELb0ELb0ELb1ELb1ELb0ELb1ELb1ELb0EEENS1_21CollectiveEpilogueFwdINS6_IJSA_NS7_ILi256EEESB_EEES9_SE_SG_Li256ELb0ELb1ELb1ELb0EEENS1_19SingleTileSchedulerILb0ELb1ELb1ELi128EEEEEEEEEvNT_6ParamsE,@function
        .size           _ZN7cutlass13device_kernelIN5flash11enable_sm90INS1_16FlashAttnFwdSm90INS1_25CollectiveMainloopFwdSm90ILi2EN4cute5tupleIJNS5_1CILi1EEES8_S8_EEENS6_IJNS7_ILi128EEENS7_ILi96EEENS7_ILi64EEEEEELi256ENS_10bfloat16_tEfNS_4arch4Sm90ELb1ELb0ELb0ELb0ELb0ELb0ELb1ELb1ELb0ELb1ELb1ELb0EEENS1_21CollectiveEpilogueFwdINS6_IJSA_NS7_ILi256EEESB_EEES9_SE_SG_Li256ELb0ELb1ELb1ELb0EEENS1_19SingleTileSchedulerILb0ELb1ELb1ELi128EEEEEEEEEvNT_6ParamsE,(.L_x_85 - _ZN7cutlass13device_kernelIN5flash11enable_sm90INS1_16FlashAttnFwdSm90INS1_25CollectiveMainloopFwdSm90ILi2EN4cute5tupleIJNS5_1CILi1EEES8_S8_EEENS6_IJNS7_ILi128EEENS7_ILi96EEENS7_ILi64EEEEEELi256ENS_10bfloat16_tEfNS_4arch4Sm90ELb1ELb0ELb0ELb0ELb0ELb0ELb1ELb1ELb0ELb1ELb1ELb0EEENS1_21CollectiveEpilogueFwdINS6_IJSA_NS7_ILi256EEESB_EEES9_SE_SG_Li256ELb0ELb1ELb1ELb0EEENS1_19SingleTileSchedulerILb0ELb1ELb1ELi128EEEEEEEEEvNT_6ParamsE)
        .other          _ZN7cutlass13device_kernelIN5flash11enable_sm90INS1_16FlashAttnFwdSm90INS1_25CollectiveMainloopFwdSm90ILi2EN4cute5tupleIJNS5_1CILi1EEES8_S8_EEENS6_IJNS7_ILi128EEENS7_ILi96EEENS7_ILi64EEEEEELi256ENS_10bfloat16_tEfNS_4arch4Sm90ELb1ELb0ELb0ELb0ELb0ELb0ELb1ELb1ELb0ELb1ELb1ELb0EEENS1_21CollectiveEpilogueFwdINS6_IJSA_NS7_ILi256EEESB_EEES9_SE_SG_Li256ELb0ELb1ELb1ELb0EEENS1_19SingleTileSchedulerILb0ELb1ELb1ELi128EEEEEEEEEvNT_6ParamsE,@"STO_CUDA_ENTRY STV_DEFAULT"
_ZN7cutlass13device_kernelIN5flash11enable_sm90INS1_16FlashAttnFwdSm90INS1_25CollectiveMainloopFwdSm90ILi2EN4cute5tupleIJNS5_1CILi1EEES8_S8_EEENS6_IJNS7_ILi128EEENS7_ILi96EEENS7_ILi64EEEEEELi256ENS_10bfloat16_tEfNS_4arch4Sm90ELb1ELb0ELb0ELb0ELb0ELb0ELb1ELb1ELb0ELb1ELb1ELb0EEENS1_21CollectiveEpilogueFwdINS6_IJSA_NS7_ILi256EEESB_EEES9_SE_SG_Li256ELb0ELb1ELb1ELb0EEENS1_19SingleTileSchedulerILb0ELb1ELb1ELi128EEEEEEEEEvNT_6ParamsE:
[----:B------:R-:W-:Y:S01]  /*0000*/  LDC R1, c[0x0][0x37c] ;  /* 0x0000df00ff017b82 */ /* 0x000fe20000000800 */
[----:B------:R-:W-:Y:S05]  /*0010*/  EXIT ;  /* 0x000000000000794d */ /* 0x000fea0003800000 */
.L_x_40:
        /* <DEDUP_REMOVED lines=14> */
.L_x_85:


//--------------------- .text._ZN7cutlass13device_kernelIN5flash11enable_sm90INS1_16FlashAttnFwdSm90INS1_25CollectiveMainloopFwdSm90ILi2EN4cute5tupleIJNS5_1CILi1EEES8_S8_EEENS6_IJNS7_ILi128EEENS7_ILi96EEENS7_ILi64EEEEEELi256ENS_10bfloat16_tEfNS_4arch4Sm90ELb1ELb0ELb0ELb1ELb0ELb0ELb0ELb1ELb0ELb1ELb1ELb0EEENS1_21CollectiveEpilogueFwdINS6_IJSA_NS7_ILi256EEESB_EEES9_SE_SG_Li256ELb1ELb1ELb1ELb0EEENS1_36VarlenDynamicPersistentTileSchedulerILi128ELi96ELi256ELi128ELb1ELb1ELb1ELb1ELb1ELb1EEEEEEEEEvNT_6ParamsE --------------------------
	.section	.text._ZN7cutlass13device_kernelIN5flash11enable_sm90INS1_16FlashAttnFwdSm90INS1_25CollectiveMainloopFwdSm90ILi2EN4cute5tupleIJNS5_1CILi1EEES8_S8_EEENS6_IJNS7_ILi128EEENS7_ILi96EEENS7_ILi64EEEEEELi256ENS_10bfloat16_tEfNS_4arch4Sm90ELb1ELb0ELb0ELb1ELb0ELb0ELb0ELb1ELb0ELb1ELb1ELb0EEENS1_21CollectiveEpilogueFwdINS6_IJSA_NS7_ILi256EEESB_EEES9_SE_SG_Li256ELb1ELb1ELb1ELb0EEENS1_36VarlenDynamicPersistentTileSchedulerILi128ELi96ELi256ELi128ELb1ELb1ELb1ELb1ELb1ELb1EEEEEEEEEvNT_6ParamsE,"ax",@progbits
	.align	128
.text._ZN7cutlass13device_kernelIN5flash11enable_sm90INS1_16FlashAttnFwdSm90INS1_25CollectiveMainloopFwdSm90ILi2EN4cute5tupleIJNS5_1CILi1EEES8_S8_EEENS6_IJNS7_ILi128EEENS7_ILi96EEENS7_ILi64EEEEEELi256ENS_10bfloat16_tEfNS_4arch4Sm90ELb1ELb0ELb0ELb1ELb0ELb0ELb0ELb1ELb0ELb1ELb1ELb0EEENS1_21CollectiveEpilogueFwdINS6_IJSA_NS7_ILi256EEESB_EEES9_SE_SG_Li256ELb1ELb1ELb1ELb0EEENS1_36VarlenDynamicPersistentTileSchedulerILi128ELi96ELi256ELi128ELb1ELb1ELb1ELb1ELb1ELb1EEEEEEEEEvNT_6ParamsE:
        .type           _ZN7cutlass13device_kernelIN5flash11enable_sm90INS1_16FlashAttnFwdSm90INS1_25CollectiveMainloopFwdSm90ILi2EN4cute5tupleIJNS5_1CILi1EEES8_S8_EEENS6_IJNS7_ILi128EEENS7_ILi96EEENS7_ILi64EEEEEELi256ENS_10bfloat16_tEfNS_4arch4Sm90ELb1ELb0ELb0ELb1ELb0ELb0ELb0ELb1ELb0ELb1ELb1ELb0EEENS1_21CollectiveEpilogueFwdINS6_IJSA_NS7_ILi256EEESB_EEES9_SE_SG_Li256ELb1ELb1ELb1ELb0EEENS1_36VarlenDynamicPersistentTileSchedulerILi128ELi96ELi256ELi128ELb1ELb1ELb1ELb1ELb1ELb1EEEEEEEEEvNT_6ParamsE,@function
        .size           _ZN7cutlass13device_kernelIN5flash11enable_sm90INS1_16FlashAttnFwdSm90INS1_25CollectiveMainloopFwdSm90ILi2EN4cute5tupleIJNS5_1CILi1EEES8_S8_EEENS6_IJNS7_ILi128EEENS7_ILi96EEENS7_ILi64EEEEEELi256ENS_10bfloat16_tEfNS_4arch4Sm90ELb1ELb0ELb0ELb1ELb0ELb0ELb0ELb1ELb0ELb1ELb1ELb0EEENS1_21CollectiveEpilogueFwdINS6_IJSA_NS7_ILi256EEESB_EEES9_SE_SG_Li256ELb1ELb1ELb1ELb0EEENS1_36VarlenDynamicPersistentTileSchedulerILi128ELi96ELi256ELi128ELb1ELb1ELb1ELb1ELb1ELb1EEEEEEEEEvNT_6ParamsE,(.L_x_86 - _ZN7cutlass13device_kernelIN5flash11enable_sm90INS1_16FlashAttnFwdSm90INS1_25CollectiveMainloopFwdSm90ILi2EN4cute5tupleIJNS5_1CILi1EEES8_S8_EEENS6_IJNS7_ILi128EEENS7_ILi96EEENS7_ILi64EEEEEELi256ENS_10bfloat16_tEfNS_4arch4Sm90ELb1ELb0ELb0ELb1ELb0ELb0ELb0ELb1ELb0ELb1ELb1ELb0EEENS1_21CollectiveEpilogueFwdINS6_IJSA_NS7_ILi256EEESB_EEES9_SE_SG_Li256ELb1ELb1ELb1ELb0EEENS1_36VarlenDynamicPersistentTileSchedulerILi128ELi96ELi256ELi128ELb1ELb1ELb1ELb1ELb1ELb1EEEEEEEEEvNT_6ParamsE)
        .other          _ZN7cutlass13device_kernelIN5flash11enable_sm90INS1_16FlashAttnFwdSm90INS1_25CollectiveMainloopFwdSm90ILi2EN4cute5tupleIJNS5_1CILi1EEES8_S8_EEENS6_IJNS7_ILi128EEENS7_ILi96EEENS7_ILi64EEEEEELi256ENS_10bfloat16_tEfNS_4arch4Sm90ELb1ELb0ELb0ELb1ELb0ELb0ELb0ELb1ELb0ELb1ELb1ELb0EEENS1_21CollectiveEpilogueFwdINS6_IJSA_NS7_ILi256EEESB_EEES9_SE_SG_Li256ELb1ELb1ELb1ELb0EEENS1_36VarlenDynamicPersistentTileSchedulerILi128ELi96ELi256ELi128ELb1ELb1ELb1ELb1ELb1ELb1EEEEEEEEEvNT_6ParamsE,@"STO_CUDA_ENTRY STV_DEFAULT"
_ZN7cutlass13device_kernelIN5flash11enable_sm90INS1_16FlashAttnFwdSm90INS1_25CollectiveMainloopFwdSm90ILi2EN4cute5tupleIJNS5_1CILi1EEES8_S8_EEENS6_IJNS7_ILi128EEENS7_ILi96EEENS7_ILi64EEEEEELi256ENS_10bfloat16_tEfNS_4arch4Sm90ELb1ELb0ELb0ELb1ELb0ELb0ELb0ELb1ELb0ELb1ELb1ELb0EEENS1_21CollectiveEpilogueFwdINS6_IJSA_NS7_ILi256EEESB_EEES9_SE_SG_Li256ELb1ELb1ELb1ELb0EEENS1_36VarlenDynamicPersistentTileSchedulerILi128ELi96ELi256ELi128ELb1ELb1ELb1ELb1ELb1ELb1EEEEEEEEEvNT_6ParamsE:
[----:B------:R-:W-:Y:S01]  /*0000*/  LDC R1, c[0x0][0x37c] ;  /* 0x0000df00ff017b82 */ /* 0x000fe20000000800 */
[----:B------:R-:W-:Y:S05]  /*0010*/  EXIT ;  /* 0x000000000000794d */ /* 0x000fea0003800000 */
.L_x_41:
        /* <DEDUP_REMOVED lines=14> */
.L_x_86:


//--------------------- .text._ZN7cutlass13device_kernelIN5flash11enable_sm90INS1_16FlashAttnFwdSm90INS1_25CollectiveMainloopFwdSm90ILi2EN4cute5tupleIJNS5_1CILi1EEES8_S8_EEENS6_IJNS7_ILi128EEENS7_ILi96EEENS7_ILi64EEEEEELi256ENS_10bfloat16_tEfNS_4arch4Sm90ELb1ELb0ELb0ELb1ELb0ELb1ELb0ELb1ELb0ELb1ELb1ELb0EEENS1_21CollectiveEpilogueFwdINS6_IJSA_NS7_ILi256EEESB_EEES9_SE_SG_Li256ELb1ELb1ELb1ELb0EEENS1_36VarlenDynamicPersistentTileSchedulerILi128ELi96ELi256ELi128ELb1ELb1ELb1ELb1ELb1ELb1EEEEEEEEEvNT_6ParamsE --------------------------
	.section	.text._ZN7cutlass13device_kernelIN5flash11enable_sm90INS1_16FlashAttnFwdSm90INS1_25CollectiveMainloopFwdSm90ILi2EN4cute5tupleIJNS5_1CILi1EEES8_S8_EEENS6_IJNS7_ILi128EEENS7_ILi96EEENS7_ILi64EEEEEELi256ENS_10bfloat16_tEfNS_4arch4Sm90ELb1ELb0ELb0ELb1ELb0ELb1ELb0ELb1ELb0ELb1ELb1ELb0EEENS1_21CollectiveEpilogueFwdINS6_IJSA_NS7_ILi256EEESB_EEES9_SE_SG_Li256ELb1ELb1ELb1ELb0EEENS1_36VarlenDynamicPersistentTileSchedulerILi128ELi96ELi256ELi128ELb1ELb1ELb1ELb1ELb1ELb1EEEEEEEEEvNT_6ParamsE,"ax",@progbits
	.align	128
.text._ZN7cutlass13device_kernelIN5flash11enable_sm90INS1_16FlashAttnFwdSm90INS1_25CollectiveMainloopFwdSm90ILi2EN4cute5tupleIJNS5_1CILi1EEES8_S8_EEENS6_IJNS7_ILi128EEENS7_ILi96EEENS7_ILi64EEEEEELi256ENS_10bfloat16_tEfNS_4arch4Sm90ELb1ELb0ELb0ELb1ELb0ELb1ELb0ELb1ELb0ELb1ELb1ELb0EEENS1_21CollectiveEpilogueFwdINS6_IJSA_NS7_ILi256EEESB_EEES9_SE_SG_Li256ELb1ELb1ELb1ELb0EEENS1_36VarlenDynamicPersistentTileSchedulerILi128ELi96ELi256ELi128ELb1ELb1ELb1ELb1ELb1ELb1EEEEEEEEEvNT_6ParamsE:
        .type           _ZN7cutlass13device_kernelIN5flash11enable_sm90INS1_16FlashAttnFwdSm90INS1_25CollectiveMainloopFwdSm90ILi2EN4cute5tupleIJNS5_1CILi1EEES8_S8_EEENS6_IJNS7_ILi128EEENS7_ILi96EEENS7_ILi64EEEEEELi256ENS_10bfloat16_tEfNS_4arch4Sm90ELb1ELb0ELb0ELb1ELb0ELb1ELb0ELb1ELb0ELb1ELb1ELb0EEENS1_21CollectiveEpilogueFwdINS6_IJSA_NS7_ILi256EEESB_EEES9_SE_SG_Li256ELb1ELb1ELb1ELb0EEENS1_36VarlenDynamicPersistentTileSchedulerILi128ELi96ELi256ELi128ELb1ELb1ELb1ELb1ELb1ELb1EEEEEEEEEvNT_6ParamsE,@function
        .size           _ZN7cutlass13device_kernelIN5flash11enable_sm90INS1_16FlashAttnFwdSm90INS1_25CollectiveMainloopFwdSm90ILi2EN4cute5tupleIJNS5_1CILi1EEES8_S8_EEENS6_IJNS7_ILi128EEENS7_ILi96EEENS7_ILi64EEEEEELi256ENS_10bfloat16_tEfNS_4arch4Sm90ELb1ELb0ELb0ELb1ELb0ELb1ELb0ELb1ELb0ELb1ELb1ELb0EEENS1_21CollectiveEpilogueFwdINS6_IJSA_NS7_ILi256EEESB_EEES9_SE_SG_Li256ELb1ELb1ELb1ELb0EEENS1_36VarlenDynamicPersistentTileSchedulerILi128ELi96ELi256ELi128ELb1ELb1ELb1ELb1ELb1ELb1EEEEEEEEEvNT_6ParamsE,(.L_x_87 - _ZN7cutlass13device_kernelIN5flash11enable_sm90INS1_16FlashAttnFwdSm90INS1_25CollectiveMainloopFwdSm90ILi2EN4cute5tupleIJNS5_1CILi1EEES8_S8_EEENS6_IJNS7_ILi128EEENS7_ILi96EEENS7_ILi64EEEEEELi256ENS_10bfloat16_tEfNS_4arch4Sm90ELb1ELb0ELb0ELb1ELb0ELb1ELb0ELb1ELb0ELb1ELb1ELb0EEENS1_21CollectiveEpilogueFwdINS6_IJSA_NS7_ILi256EEESB_EEES9_SE_SG_Li256ELb1ELb1ELb1ELb0EEENS1_36VarlenDynamicPersistentTileSchedulerILi128ELi96ELi256ELi128ELb1ELb1ELb1ELb1ELb1ELb1EEEEEEEEEvNT_6ParamsE)
        .other          _ZN7cutlass13device_kernelIN5flash11enable_sm90INS1_16FlashAttnFwdSm90INS1_25CollectiveMainloopFwdSm90ILi2EN4cute5tupleIJNS5_1CILi1EEES8_S8_EEENS6_IJNS7_ILi128EEENS7_ILi96EEENS7_ILi64EEEEEELi256ENS_10bfloat16_tEfNS_4arch4Sm90ELb1ELb0ELb0ELb1ELb0ELb1ELb0ELb1ELb0ELb1ELb1ELb0EEENS1_21CollectiveEpilogueFwdINS6_IJSA_NS7_ILi256EEESB_EEES9_SE_SG_Li256ELb1ELb1ELb1ELb0EEENS1_36VarlenDynamicPersistentTileSchedulerILi128ELi96ELi256ELi128ELb1ELb1ELb1ELb1ELb1ELb1EEEEEEEEEvNT_6ParamsE,@"STO_CUDA_ENTRY STV_DEFAULT"
_ZN7cutlass13device_kernelIN5flash11enable_sm90INS1_16FlashAttnFwdSm90INS1_25CollectiveMainloopFwdSm90ILi2EN4cute5tupleIJNS5_1CILi1EEES8_S8_EEENS6_IJNS7_ILi128EEENS7_ILi96EEENS7_ILi64EEEEEELi256ENS_10bfloat16_tEfNS_4arch4Sm90ELb1ELb0ELb0ELb1ELb0ELb1ELb0ELb1ELb0ELb1ELb1ELb0EEENS1_21CollectiveEpilogueFwdINS6_IJSA_NS7_ILi256EEESB_EEES9_SE_SG_Li256ELb1ELb1ELb1ELb0EEENS1_36VarlenDynamicPersistentTileSchedulerILi128ELi96ELi256ELi128ELb1ELb1ELb1ELb1ELb1ELb1EEEEEEEEEvNT_6ParamsE:
[----:B------:R-:W-:Y:S01]  /*0000*/  LDC R1, c[0x0][0x37c] ;  /* 0x0000df00ff017b82 */ /* 0x000fe20000000800 */
[----:B------:R-:W-:Y:S05]  /*0010*/  EXIT ;  /* 0x000000000000794d */ /* 0x000fea0003800000 */
.L_x_42:
        /* <DEDUP_REMOVED lines=14> */
.L_x_87:


//--------------------- .text._ZN7cutlass13device_kernelIN5flash11enable_sm90INS1_16FlashAttnFwdSm90INS1_25CollectiveMainloopFwdSm90ILi2EN4cute5tupleIJNS5_1CILi1EEES8_S8_EEENS6_IJNS7_ILi128EEENS7_ILi96EEENS7_ILi64EEEEEELi256ENS_10bfloat16_tEfNS_4arch4Sm90ELb1ELb0ELb0ELb1ELb0ELb0ELb1ELb1ELb0ELb1ELb1ELb0EEENS1_21CollectiveEpilogueFwdINS6_IJSA_NS7_ILi256EEESB_EEES9_SE_SG_Li256ELb1ELb1ELb1ELb0EEENS1_36VarlenDynamicPersistentTileSchedulerILi128ELi96ELi256ELi128ELb1ELb1ELb1ELb1ELb1ELb1EEEEEEEEEvNT_6ParamsE --------------------------
	.section	.text._ZN7cutlass13device_kernelIN5flash11enable_sm90INS1_16FlashAttnFwdSm90INS1_25CollectiveMainloopFwdSm90ILi2EN4cute5tupleIJNS5_1CILi1EEES8_S8_EEENS6_IJNS7_ILi128EEENS7_ILi96EEENS7_ILi64EEEEEELi256ENS_10bfloat16_tEfNS_4arch4Sm90ELb1ELb0ELb0ELb1ELb0ELb0ELb1ELb1ELb0ELb1ELb1ELb0EEENS1_21CollectiveEpilogueFwdINS6_IJSA_NS7_ILi256EEESB_EEES9_SE_SG_Li256ELb1ELb1ELb1ELb0EEENS1_36VarlenDynamicPersistentTileSchedulerILi128ELi96ELi256ELi128ELb1ELb1ELb1ELb1ELb1ELb1EEEEEEEEEvNT_6ParamsE,"ax",@progbits
	.align	128
.text._ZN7cutlass13device_kernelIN5flash11enable_sm90INS1_16FlashAttnFwdSm90INS1_25CollectiveMainloopFwdSm90ILi2EN4cute5tupleIJNS5_1CILi1EEES8_S8_EEENS6_IJNS7_ILi128EEENS7_ILi96EEENS7_ILi64EEEEEELi256ENS_10bfloat16_tEfNS_4arch4Sm90ELb1ELb0ELb0ELb1ELb0ELb0ELb1ELb1ELb0ELb1ELb1ELb0EEENS1_21CollectiveEpilogueFwdINS6_IJSA_NS7_ILi256EEESB_EEES9_SE_SG_Li256ELb1ELb1ELb1ELb0EEENS1_36VarlenDynamicPersistentTileSchedulerILi128ELi96ELi256ELi128ELb1ELb1ELb1ELb1ELb1ELb1EEEEEEEEEvNT_6ParamsE:
        .type           _ZN7cutlass13device_kernelIN5flash11enable_sm90INS1_16FlashAttnFwdSm90INS1_25CollectiveMainloopFwdSm90ILi2EN4cute5tupleIJNS5_1CILi1EEES8_S8_EEENS6_IJNS7_ILi128EEENS7_ILi96EEENS7_ILi64EEEEEELi256ENS_10bfloat16_tEfNS_4arch4Sm90ELb1ELb0ELb0ELb1ELb0ELb0ELb1ELb1ELb0ELb1ELb1ELb0EEENS1_21CollectiveEpilogueFwdINS6_IJSA_NS7_ILi256EEESB_EEES9_SE_SG_Li256ELb1ELb1ELb1ELb0EEENS1_36VarlenDynamicPersistentTileSchedulerILi128ELi96ELi256ELi128ELb1ELb1ELb1ELb1ELb1ELb1EEEEEEEEEvNT_6ParamsE,@function
        .size           _ZN7cutlass13device_kernelIN5flash11enable_sm90INS1_16FlashAttnFwdSm90INS1_25CollectiveMainloopFwdSm90ILi2EN4cute5tupleIJNS5_1CILi1EEES8_S8_EEENS6_IJNS7_ILi128EEENS7_ILi96EEENS7_ILi64EEEEEELi256ENS_10bfloat16_tEfNS_4arch4Sm90ELb1ELb0ELb0ELb1ELb0ELb0ELb1ELb1ELb0ELb1ELb1ELb0EEENS1_21CollectiveEpilogueFwdINS6_IJSA_NS7_ILi256EEESB_EEES9_SE_SG_Li256ELb1ELb1ELb1ELb0EEENS1_36VarlenDynamicPersistentTileSchedulerILi128ELi96ELi256ELi128ELb1ELb1ELb1ELb1ELb1ELb1EEEEEEEEEvNT_6ParamsE,(.L_x_88 - _ZN7cutlass13device_kernelIN5flash11enable_sm90INS1_16FlashAttnFwdSm90INS1_25CollectiveMainloopFwdSm90ILi2EN4cute5tupleIJNS5_1CILi1EEES8_S8_EEENS6_IJNS7_ILi128EEENS7_ILi96EEENS7_ILi64EEEEEELi256ENS_10bfloat16_tEfNS_4arch4Sm90ELb1ELb0ELb0ELb1ELb0ELb0ELb1ELb1ELb0ELb1ELb1ELb0EEENS1_21CollectiveEpilogueFwdINS6_IJSA_NS7_ILi256EEESB_EEES9_SE_SG_Li256ELb1ELb1ELb1ELb0EEENS1_36VarlenDynamicPersistentTileSchedulerILi128ELi96ELi256ELi128ELb1ELb1ELb1ELb1ELb1ELb1EEEEEEEEEvNT_6ParamsE)
        .other          _ZN7cutlass13device_kernelIN5flash11enable_sm90INS1_16FlashAttnFwdSm90INS1_25CollectiveMainloopFwdSm90ILi2EN4cute5tupleIJNS5_1CILi1EEES8_S8_EEENS6_IJNS7_ILi128EEENS7_ILi96EEENS7_ILi64EEEEEELi256ENS_10bfloat16_tEfNS_4arch4Sm90ELb1ELb0ELb0ELb1ELb0ELb0ELb1ELb1ELb0ELb1ELb1ELb0EEENS1_21CollectiveEpilogueFwdINS6_IJSA_NS7_ILi256EEESB_EEES9_SE_SG_Li256ELb1ELb1ELb1ELb0EEENS1_36VarlenDynamicPersistentTileSchedulerILi128ELi96ELi256ELi128ELb1ELb1ELb1ELb1ELb1ELb1EEEEEEEEEvNT_6ParamsE,@"STO_CUDA_ENTRY STV_DEFAULT"
_ZN7cutlass13device_kernelIN5flash11enable_sm90INS1_16FlashAttnFwdSm90INS1_25CollectiveMainloopFwdSm90ILi2EN4cute5tupleIJNS5_1CILi1EEES8_S8_EEENS6_IJNS7_ILi128EEENS7_ILi96EEENS7_ILi64EEEEEELi256ENS_10bfloat16_tEfNS_4arch4Sm90ELb1ELb0ELb0ELb1ELb0ELb0ELb1ELb1ELb0ELb1ELb1ELb0EEENS1_21CollectiveEpilogueFwdINS6_IJSA_NS7_ILi256EEESB_EEES9_SE_SG_Li256ELb1ELb1ELb1ELb0EEENS1_36VarlenDynamicPersistentTileSchedulerILi128ELi96ELi256ELi128ELb1ELb1ELb1ELb1ELb1ELb1EEEEEEEEEvNT_6ParamsE:
[----:B------:R-:W-:Y:S01]  /*0000*/  LDC R1, c[0x0][0x37c] ;  /* 0x0000df00ff017b82 */ /* 0x000fe20000000800 */
[----:B------:R-:W-:Y:S05]  /*0010*/  EXIT ;  /* 0x000000000000794d */ /* 0x000fea0003800000 */
.L_x_43:
        /* <DEDUP_REMOVED lines=14> */
.L_x_88:


//--------------------- .text._ZN7cutlass13device_kernelIN5flash11enable_sm90INS1_16FlashAttnFwdSm90INS1_25CollectiveMainloopFwdSm90ILi2EN4cute5tupleIJNS5_1CILi1EEES8_S8_EEENS6_IJNS7_ILi128EEENS7_ILi96EEENS7_ILi64EEEEEELi256ENS_10bfloat16_tEfNS_4arch4Sm90ELb1ELb0ELb0ELb1ELb0ELb1ELb1ELb1ELb0ELb1ELb1ELb0EEENS1_21CollectiveEpilogueFwdINS6_IJSA_NS7_ILi256EEESB_EEES9_SE_SG_Li256ELb1ELb1ELb1ELb0EEENS1_36VarlenDynamicPersistentTileSchedulerILi128ELi96ELi256ELi128ELb1ELb1ELb1ELb1ELb1ELb1EEEEEEEEEvNT_6ParamsE --------------------------
	.section	.text._ZN7cutlass13device_kernelIN5flash11enable_sm90INS1_16FlashAttnFwdSm90INS1_25CollectiveMainloopFwdSm90ILi2EN4cute5tupleIJNS5_1CILi1EEES8_S8_EEENS6_IJNS7_ILi128EEENS7_ILi96EEENS7_ILi64EEEEEELi256ENS_10bfloat16_tEfNS_4arch4Sm90ELb1ELb0ELb0ELb1ELb0ELb1ELb1ELb1ELb0ELb1ELb1ELb0EEENS1_21CollectiveEpilogueFwdINS6_IJSA_NS7_ILi256EEESB_EEES9_SE_SG_Li256ELb1ELb1ELb1ELb0EEENS1_36VarlenDynamicPersistentTileSchedulerILi128ELi96ELi256ELi128ELb1ELb1ELb1ELb1ELb1ELb1EEEEEEEEEvNT_6ParamsE,"ax",@progbits
	.align	128
.text._ZN7cutlass13device_kernelIN5flash11enable_sm90INS1_16FlashAttnFwdSm90INS1_25CollectiveMainloopFwdSm90ILi2EN4cute5tupleIJNS5_1CILi1EEES8_S8_EEENS6_IJNS7_ILi128EEENS7_ILi96EEENS7_ILi64EEEEEELi256ENS_10bfloat16_tEfNS_4arch4Sm90ELb1ELb0ELb0ELb1ELb0ELb1ELb1ELb1ELb0ELb1ELb1ELb0EEENS1_21CollectiveEpilogueFwdINS6_IJSA_NS7_ILi256EEESB_EEES9_SE_SG_Li256ELb1ELb1ELb1ELb0EEENS1_36VarlenDynamicPersistentTileSchedulerILi128ELi96ELi256ELi128ELb1ELb1ELb1ELb1ELb1ELb1EEEEEEEEEvNT_6ParamsE:
        .type           _ZN7cutlass13device_kernelIN5flash11enable_sm90INS1_16FlashAttnFwdSm90INS1_25CollectiveMainloopFwdSm90ILi2EN4cute5tupleIJNS5_1CILi1EEES8_S8_EEENS6_IJNS7_ILi128EEENS7_ILi96EEENS7_ILi64EEEEEELi256ENS_10bfloat16_tEfNS_4arch4Sm90ELb1ELb0ELb0ELb1ELb0ELb1ELb1ELb1ELb0ELb1ELb1ELb0EEENS1_21CollectiveEpilogueFwdINS6_IJSA_NS7_ILi256EEESB_EEES9_SE_SG_Li256ELb1ELb1ELb1ELb0EEENS1_36VarlenDynamicPersistentTileSchedulerILi128ELi96ELi256ELi128ELb1ELb1ELb1ELb1ELb1ELb1EEEEEEEEEvNT_6ParamsE,@function
        .size           _ZN7cutlass13device_kernelIN5flash11enable_sm90INS1_16FlashAttnFwdSm90INS1_25CollectiveMainloopFwdSm90ILi2EN4cute5tupleIJNS5_1CILi1EEES8_S8_EEENS6_IJNS7_ILi128EEENS7_ILi96EEENS7_ILi64EEEEEELi256ENS_10bfloat16_tEfNS_4arch4Sm90ELb1ELb0ELb0ELb1ELb0ELb1ELb1ELb1ELb0ELb1ELb1ELb0EEENS1_21CollectiveEpilogueFwdINS6_IJSA_NS7_ILi256EEESB_EEES9_SE_SG_Li256ELb1ELb1ELb1ELb0EEENS1_36VarlenDynamicPersistentTileSchedulerILi128ELi96ELi256ELi128ELb1ELb1ELb1ELb1ELb1ELb1EEEEEEEEEvNT_6ParamsE,(.L_x_89 - _ZN7cutlass13device_kernelIN5flash11enable_sm90INS1_16FlashAttnFwdSm90INS1_25CollectiveMainloopFwdSm90ILi2EN4cute5tupleIJNS5_1CILi1EEES8_S8_EEENS6_IJNS7_ILi128EEENS7_ILi96EEENS7_ILi64EEEEEELi256ENS_10bfloat16_tEfNS_4arch4Sm90ELb1ELb0ELb0ELb1ELb0ELb1ELb1ELb1ELb0ELb1ELb1ELb0EEENS1_21CollectiveEpilogueFwdINS6_IJSA_NS7_ILi256EEESB_EEES9_SE_SG_Li256ELb1ELb1ELb1ELb0EEENS1_36VarlenDynamicPersistentTileSchedulerILi128ELi96ELi256ELi128ELb1ELb1ELb1ELb1ELb1ELb1EEEEEEEEEvNT_6ParamsE)
        .other          _ZN7cutlass13device_kernelIN5flash11enable_sm90INS1_16FlashAttnFwdSm90INS1_25CollectiveMainloopFwdSm90ILi2EN4cute5tupleIJNS5_1CILi1EEES8_S8_EEENS6_IJNS7_ILi128EEENS7_ILi96EEENS7_ILi64EEEEEELi256ENS_10bfloat16_tEfNS_4arch4Sm90ELb1ELb0ELb0ELb1ELb0ELb1ELb1ELb1ELb0ELb1ELb1ELb0EEENS1_21CollectiveEpilogueFwdINS6_IJSA_NS7_ILi256EEESB_EEES9_SE_SG_Li256ELb1ELb1ELb1ELb0EEENS1_36VarlenDynamicPersistentTileSchedulerILi128ELi96ELi256ELi128ELb1ELb1ELb1ELb1ELb1ELb1EEEEEEEEEvNT_6ParamsE,@"STO_CUDA_ENTRY STV_DEFAULT"
_ZN7cutlass13device_kernelIN5flash11enable_sm90INS1_16FlashAttnFwdSm90INS1_25CollectiveMainloopFwdSm90ILi2EN4cute5tupleIJNS5_1CILi1EEES8_S8_EEENS6_IJNS7_ILi128EEENS7_ILi96EEENS7_ILi64EEEEEELi256ENS_10bfloat16_tEfNS_4arch4Sm90ELb1ELb0ELb0ELb1ELb0ELb1ELb1ELb1ELb0ELb1ELb1ELb0EEENS1_21CollectiveEpilogueFwdINS6_IJSA_NS7_ILi256EEESB_EEES9_SE_SG_Li256ELb1ELb1ELb1ELb0EEENS1_36VarlenDynamicPersistentTileSchedulerILi128ELi96ELi256ELi128ELb1ELb1ELb1ELb1ELb1ELb1EEEEEEEEEvNT_6ParamsE:
[----:B------:R-:W-:Y:S01]  /*0000*/  LDC R1, c[0x0][0x37c] ;  /* 0x0000df00ff017b82 */ /* 0x000fe20000000800 */
[----:B------:R-:W-:Y:S05]  /*0010*/  EXIT ;  /* 0x000000000000794d */ /* 0x000fea0003800000 */
.L_x_44:
        /* <DEDUP_REMOVED lines=14> */
.L_x_89:


//--------------------- .nv.shared.reserved.0     --------------------------
	.section	.nv.shared.reserved.0,"aw",@nobits
	.weak		__nv_reservedSMEM_offset_0_alias
	.size		__nv_reservedSMEM_offset_0_alias, 0, 64
	.other		__nv_reservedSMEM_offset_0_alias,@"STO_CUDA_RESERVED_SHARED STV_DEFAULT"
__nv_reservedSMEM_offset_0_alias:
	.zero		0
	.zero		64


//--------------------- .nv.global                --------------------------
	.section	.nv.global,"aw",@nobits
.nv.global:
	.type		_ZN73_INTERNAL_91085012_37_flash_fwd_hdimdiff_bf16_split_sm90_cu_60c5005d_32874cute1_E,@object
	.size		_ZN73_INTERNAL_91085012_37_flash_fwd_hdimdiff_bf16_split_sm90_cu_60c5005d_32874cute1_E,(_ZN73_INTERNAL_91085012_37_flash_fwd_hdimdiff_bf16_split_sm90_cu_60c5005d_32874cuda3std3__45__cpo6cbeginE - _ZN73_INTERNAL_91085012_37_flash_fwd_hdimdiff_bf16_split_sm90_cu_60c5005d_32874cute1_E)
_ZN73_INTERNAL_91085012_37_flash_fwd_hdimdiff_bf16_split_sm90_cu_60c5005d_32874cute1_E:
	.zero		1
	.type		_ZN73_INTERNAL_91085012_37_flash_fwd_hdimdiff_bf16_split_sm90_cu_60c5005d_32874cuda3std3__45__cpo6cbeginE,@object
	.size		_ZN73_INTERNAL_91085012_37_flash_fwd_hdimdiff_bf16_split_sm90_cu_60c5005d_32874cuda3std3__45__cpo6cbeginE,(_ZN73_INTERNAL_91085012_37_flash_fwd_hdimdiff_bf16_split_sm90_cu_60c5005d_32874cuda3std3__48in_placeE - _ZN73_INTERNAL_91085012_37_flash_fwd_hdimdiff_bf16_split_sm90_cu_60c5005d_32874cuda3std3__45__cpo6cbeginE)
_ZN73_INTERNAL_91085012_37_flash_fwd_hdimdiff_bf16_split_sm90_cu_60c5005d_32874cuda3std3__45__cpo6cbeginE:
	.zero		1
	.type		_ZN73_INTERNAL_91085012_37_flash_fwd_hdimdiff_bf16_split_sm90_cu_60c5005d_32874cuda3std3__48in_placeE,@object
	.size		_ZN73_INTERNAL_91085012_37_flash_fwd_hdimdiff_bf16_split_sm90_cu_60c5005d_32874cuda3std3__48in_placeE,(_ZN73_INTERNAL_91085012_37_flash_fwd_hdimdiff_bf16_split_sm90_cu_60c5005d_32874cuda3std6ranges3__45__cpo9iter_moveE - _ZN73_INTERNAL_91085012_37_flash_fwd_hdimdiff_bf16_split_sm90_cu_60c5005d_32874cuda3std3__48in_placeE)
_ZN73_INTERNAL_91085012_37_flash_fwd_hdimdiff_bf16_split_sm90_cu_60c5005d_32874cuda3std3__48in_placeE:
	.zero		1
	.type		_ZN73_INTERNAL_91085012_37_flash_fwd_hdimdiff_bf16_split_sm90_cu_60c5005d_32874cuda3std6ranges3__45__cpo9iter_moveE,@object
	.size		_ZN73_INTERNAL_91085012_37_flash_fwd_hdimdiff_bf16_split_sm90_cu_60c5005d_32874cuda3std6ranges3__45__cpo9iter_moveE,(_ZN73_INTERNAL_91085012_37_flash_fwd_hdimdiff_bf16_split_sm90_cu_60c5005d_32874cuda3std3__45__cpo5beginE - _ZN73_INTERNAL_91085012_37_flash_fwd_hdimdiff_bf16_split_sm90_cu_60c5005d_32874cuda3std6ranges3__45__cpo9iter_moveE)
_ZN73_INTERNAL_91085012_37_flash_fwd_hdimdiff_bf16_split_sm90_cu_60c5005d_32874cuda3std6ranges3__45__cpo9iter_moveE:
	.zero		1
	.type		_ZN73_INTERNAL_91085012_37_flash_fwd_hdimdiff_bf16_split_sm90_cu_60c5005d_32874cuda3std3__45__cpo5beginE,@object
	.size		_ZN73_INTERNAL_91085012_37_flash_fwd_hdimdiff_bf16_split_sm90_cu_60c5005d_32874cuda3std3__45__cpo5beginE,(_ZN73_INTERNAL_91085012_37_flash_fwd_hdimdiff_bf16_split_sm90_cu_60c5005d_32874cuda3std3__475_GLOBAL__N__91085012_37_flash_fwd_hdimdiff_bf16_split_sm90_cu_60c5005d_32876ignoreE - _ZN73_INTERNAL_91085012_37_flash_fwd_hdimdiff_bf16_split_sm90_cu_60c5005d_32874cuda3std3__45__cpo5beginE)
_ZN73_INTERNAL_91085012_37_flash_fwd_hdimdiff_bf16_split_sm90_cu_60c5005d_32874cuda3std3__45__cpo5beginE:
	.zero		1
	.type		_ZN73_INTERNAL_91085012_37_flash_fwd_hdimdiff_bf16_split_sm90_cu_60c5005d_32874cuda3std3__475_GLOBAL__N__91085012_37_flash_fwd_hdimdiff_bf16_split_sm90_cu_60c5005d_32876ignoreE,@object
	.size		_ZN73_INTERNAL_91085012_37_flash_fwd_hdimdiff_bf16_split_sm90_cu_60c5005d_32874cuda3std3__475_GLOBAL__N__91085012_37_flash_fwd_hdimdiff_bf16_split_sm90_cu_60c5005d_32876ignoreE,(_ZN73_INTERNAL_91085012_37_flash_fwd_hdimdiff_bf16_split_sm90_cu_60c5005d_32874cute7productE - _ZN73_INTERNAL_91085012_37_flash_fwd_hdimdiff_bf16_split_sm90_cu_60c5005d_32874cuda3std3__475_GLOBAL__N__91085012_37_flash_fwd_hdimdiff_bf16_split_sm90_cu_60c5005d_32876ignoreE)
_ZN73_INTERNAL_91085012_37_flash_fwd_hdimdiff_bf16_split_sm90_cu_60c5005d_32874cuda3std3__475_GLOBAL__N__91085012_37_flash_fwd_hdimdiff_bf16_split_sm90_cu_60c5005d_32876ignoreE:
	.zero		1
	.type		_ZN73_INTERNAL_91085012_37_flash_fwd_hdimdiff_bf16_split_sm90_cu_60c5005d_32874cute7productE,@object
	.size		_ZN73_INTERNAL_91085012_37_flash_fwd_hdimdiff_bf16_split_sm90_cu_60c5005d_32874cute7productE,(_ZN73_INTERNAL_91085012_37_flash_fwd_hdimdiff_bf16_split_sm90_cu_60c5005d_32874cuda3std3__45__cpo3endE - _ZN73_INTERNAL_91085012_37_flash_fwd_hdimdiff_bf16_split_sm90_cu_60c5005d_32874cute7productE)
_ZN73_INTERNAL_91085012_37_flash_fwd_hdimdiff_bf16_split_sm90_cu_60c5005d_32874cute7productE:
	.zero		1
	.type		_ZN73_INTERNAL_91085012_37_flash_fwd_hdimdiff_bf16_split_sm90_cu_60c5005d_32874cuda3std3__45__cpo3endE,@object
	.size		_ZN73_INTERNAL_91085012_37_flash_fwd_hdimdiff_bf16_split_sm90_cu_60c5005d_32874cuda3std3__45__cpo3endE,(_ZN73_INTERNAL_91085012_37_flash_fwd_hdimdiff_bf16_split_sm90_cu_60c5005d_32874cuda3std3__419piecewise_constructE - _ZN73_INTERNAL_91085012_37_flash_fwd_hdimdiff_bf16_split_sm90_cu_60c5005d_32874cuda3std3__45__cpo3endE)
_ZN73_INTERNAL_91085012_37_flash_fwd_hdimdiff_bf16_split_sm90_cu_60c5005d_32874cuda3std3__45__cpo3endE:
	.zero		1
	.type		_ZN73_INTERNAL_91085012_37_flash_fwd_hdimdiff_bf16_split_sm90_cu_60c5005d_32874cuda3std3__419piecewise_constructE,@object
	.size		_ZN73_INTERNAL_91085012_37_flash_fwd_hdimdiff_bf16_split_sm90_cu_60c5005d_32874cuda3std3__419piecewise_constructE,(_ZN73_INTERNAL_91085012_37_flash_fwd_hdimdiff_bf16_split_sm90_cu_60c5005d_32874cuda3std3__45__cpo4cendE - _ZN73_INTERNAL_91085012_37_flash_fwd_hdimdiff_bf16_split_sm90_cu_60c5005d_32874cuda3std3__419piecewise_constructE)
_ZN73_INTERNAL_91085012_37_flash_fwd_hdimdiff_bf16_split_sm90_cu_60c5005d_32874cuda3std3__419piecewise_constructE:
	.zero		1
	.type		_ZN73_INTERNAL_91085012_37_flash_fwd_hdimdiff_bf16_split_sm90_cu_60c5005d_32874cuda3std3__45__cpo4cendE,@object
	.size		_ZN73_INTERNAL_91085012_37_flash_fwd_hdimdiff_bf16_split_sm90_cu_60c5005d_32874cuda3std3__45__cpo4cendE,(_ZN73_INTERNAL_91085012_37_flash_fwd_hdimdiff_bf16_split_sm90_cu_60c5005d_32874cuda3std6ranges3__45__cpo4swapE - _ZN73_INTERNAL_91085012_37_flash_fwd_hdimdiff_bf16_split_sm90_cu_60c5005d_32874cuda3std3__45__cpo4cendE)
_ZN73_INTERNAL_91085012_37_flash_fwd_hdimdiff_bf16_split_sm90_cu_60c5005d_32874cuda3std3__45__cpo4cendE:
	.zero		1
	.type		_ZN73_INTERNAL_91085012_37_flash_fwd_hdimdiff_bf16_split_sm90_cu_60c5005d_32874cuda3std6ranges3__45__cpo4swapE,@object
	.size		_ZN73_INTERNAL_91085012_37_flash_fwd_hdimdiff_bf16_split_sm90_cu_60c5005d_32874cuda3std6ranges3__45__cpo4swapE,(.L_7 - _ZN73_INTERNAL_91085012_37_flash_fwd_hdimdiff_bf16_split_sm90_cu_60c5005d_32874cuda3std6ranges3__45__cpo4swapE)
_ZN73_INTERNAL_91085012_37_flash_fwd_hdimdiff_bf16_split_sm90_cu_60c5005d_32874cuda3std6ranges3__45__cpo4swapE:
	.zero		1
.L_7:


//--------------------- .nv.constant0._ZN7cutlass13device_kernelIN5flash11enable_sm90INS1_16FlashAttnFwdSm90INS1_25CollectiveMainloopFwdSm90ILi2EN4cute5tupleIJNS5_1CILi1EEES8_S8_EEENS6_IJNS7_ILi128EEESA_NS7_ILi192EEEEEELi128ENS_10bfloat16_tEfNS_4arch4Sm90ELb0ELb0ELb0ELb0ELb0ELb0ELb0ELb1ELb1ELb1ELb1ELb0EEENS1_21CollectiveEpilogueFwdINS6_IJSA_SA_SA_EEES9_SD_SF_Li256ELb0ELb1ELb1ELb0EEENS1_19SingleTileSchedulerILb0ELb1ELb1ELi128EEEEEEEEEvNT_6ParamsE --------------------------
	.section	.nv.constant0._ZN7cutlass13device_kernelIN5flash11enable_sm90INS1_16FlashAttnFwdSm90INS1_25CollectiveMainloopFwdSm90ILi2EN4cute5tupleIJNS5_1CILi1EEES8_S8_EEENS6_IJNS7_ILi128EEESA_NS7_ILi192EEEEEELi128ENS_10bfloat16_tEfNS_4arch4Sm90ELb0ELb0ELb0ELb0ELb0ELb0ELb0ELb1ELb1ELb1ELb1ELb0EEENS1_21CollectiveEpilogueFwdINS6_IJSA_SA_SA_EEES9_SD_SF_Li256ELb0ELb1ELb1ELb0EEENS1_19SingleTileSchedulerILb0ELb1ELb1ELi128EEEEEEEEEvNT_6ParamsE,"a",@progbits
	.sectionflags	@""
	.align	4
.nv.constant0._ZN7cutlass13device_kernelIN5flash11enable_sm90INS1_16FlashAttnFwdSm90INS1_25CollectiveMainloopFwdSm90ILi2EN4cute5tupleIJNS5_1CILi1EEES8_S8_EEENS6_IJNS7_ILi128EEESA_NS7_ILi192EEEEEELi128ENS_10bfloat16_tEfNS_4arch4Sm90ELb0ELb0ELb0ELb0ELb0ELb0ELb0ELb1ELb1ELb1ELb1ELb0EEENS1_21CollectiveEpilogueFwdINS6_IJSA_SA_SA_EEES9_SD_SF_Li256ELb0ELb1ELb1ELb0EEENS1_19SingleTileSchedulerILb0ELb1ELb1ELi128EEEEEEEEEvNT_6ParamsE:
	.zero		3456


//--------------------- .nv.constant0._ZN7cutlass13device_kernelIN5flash11enable_sm90INS1_16FlashAttnFwdSm90INS1_25CollectiveMainloopFwdSm90ILi2EN4cute5tupleIJNS5_1CILi1EEES8_S8_EEENS6_IJNS7_ILi128EEESA_NS7_ILi192EEEEEELi128ENS_10bfloat16_tEfNS_4arch4Sm90ELb0ELb0ELb0ELb1ELb0ELb0ELb0ELb1ELb1ELb1ELb1ELb0EEENS1_21CollectiveEpilogueFwdINS6_IJSA_SA_SA_EEES9_SD_SF_Li256ELb1ELb1ELb1ELb0EEENS1_36VarlenDynamicPersistentTileSchedulerILi128ELi128ELi256ELi128ELb1ELb1ELb1ELb0ELb1ELb1EEEEEEEEEvNT_6ParamsE --------------------------
	.section	.nv.constant0._ZN7cutlass13device_kernelIN5flash11enable_sm90INS1_16FlashAttnFwdSm90INS1_25CollectiveMainloopFwdSm90ILi2EN4cute5tupleIJNS5_1CILi1EEES8_S8_EEENS6_IJNS7_ILi128EEESA_NS7_ILi192EEEEEELi128ENS_10bfloat16_tEfNS_4arch4Sm90ELb0ELb0ELb0ELb1ELb0ELb0ELb0ELb1ELb1ELb1ELb1ELb0EEENS1_21CollectiveEpilogueFwdINS6_IJSA_SA_SA_EEES9_SD_SF_Li256ELb1ELb1ELb1ELb0EEENS1_36VarlenDynamicPersistentTileSchedulerILi128ELi128ELi256ELi128ELb1ELb1ELb1ELb0ELb1ELb1EEEEEEEEEvNT_6ParamsE,"a",@progbits
	.sectionflags	@""
	.align	4
.nv.constant0._ZN7cutlass13device_kernelIN5flash11enable_sm90INS1_16FlashAttnFwdSm90INS1_25CollectiveMainloopFwdSm90ILi2EN4cute5tupleIJNS5_1CILi1EEES8_S8_EEENS6_IJNS7_ILi128EEESA_NS7_ILi192EEEEEELi128ENS_10bfloat16_tEfNS_4arch4Sm90ELb0ELb0ELb0ELb1ELb0ELb0ELb0ELb1ELb1ELb1ELb1ELb0EEENS1_21CollectiveEpilogueFwdINS6_IJSA_SA_SA_EEES9_SD_SF_Li256ELb1ELb1ELb1ELb0EEENS1_36VarlenDynamicPersistentTileSchedulerILi128ELi128ELi256ELi128ELb1ELb1ELb1ELb0ELb1ELb1EEEEEEEEEvNT_6ParamsE:
	.zero		3584


//--------------------- .nv.constant0._ZN7cutlass13device_kernelIN5flash11enable_sm90INS1_16FlashAttnFwdSm90INS1_25CollectiveMainloopFwdSm90ILi2EN4cute5tupleIJNS5_1CILi1EEES8_S8_EEENS6_IJNS7_ILi128EEESA_NS7_ILi192EEEEEELi128ENS_10bfloat16_tEfNS_4arch4Sm90ELb0ELb0ELb0ELb1ELb0ELb1ELb0ELb1ELb1ELb1ELb1ELb0EEENS1_21CollectiveEpilogueFwdINS6_IJSA_SA_SA_EEES9_SD_SF_Li256ELb1ELb1ELb1ELb0EEENS1_36VarlenDynamicPersistentTileSchedulerILi128ELi128ELi256ELi128ELb1ELb1ELb1ELb0ELb1ELb1EEEEEEEEEvNT_6ParamsE --------------------------
	.section	.nv.constant0._ZN7cutlass13device_kernelIN5flash11enable_sm90INS1_16FlashAttnFwdSm90INS1_25CollectiveMainloopFwdSm90ILi2EN4cute5tupleIJNS5_1CILi1EEES8_S8_EEENS6_IJNS7_ILi128EEESA_NS7_ILi192EEEEEELi128ENS_10bfloat16_tEfNS_4arch4Sm90ELb0ELb0ELb0ELb1ELb0ELb1ELb0ELb1ELb1ELb1ELb1ELb0EEENS1_21CollectiveEpilogueFwdINS6_IJSA_SA_SA_EEES9_SD_SF_Li256ELb1ELb1ELb1ELb0EEENS1_36VarlenDynamicPersistentTileSchedulerILi128ELi128ELi256ELi128ELb1ELb1ELb1ELb0ELb1ELb1EEEEEEEEEvNT_6ParamsE,"a",@progbits
	.sectionflags	@""
	.align	4
.nv.constant0._ZN7cutlass13device_kernelIN5flash11enable_sm90INS1_16FlashAttnFwdSm90INS1_25CollectiveMainloopFwdSm90ILi2EN4cute5tupleIJNS5_1CILi1EEES8_S8_EEENS6_IJNS7_ILi128EEESA_NS7_ILi192EEEEEELi128ENS_10bfloat16_tEfNS_4arch4Sm90ELb0ELb0ELb0ELb1ELb0ELb1ELb0ELb1ELb1ELb1ELb1ELb0EEENS1_21CollectiveEpilogueFwdINS6_IJSA_SA_SA_EEES9_SD_SF_Li256ELb1ELb1ELb1ELb0EEENS1_36VarlenDynamicPersistentTileSchedulerILi128ELi128ELi256ELi128ELb1ELb1ELb1ELb0ELb1ELb1EEEEEEEEEvNT_6ParamsE:
	.zero		3584


//--------------------- .nv.constant0._ZN7cutlass13device_kernelIN5flash11enable_sm90INS1_16FlashAttnFwdSm90INS1_25CollectiveMainloopFwdSm90ILi2EN4cute5tupleIJNS5_1CILi1EEES8_S8_EEENS6_IJNS7_ILi128EEENS7_ILi96EEENS7_ILi192EEEEEELi128ENS_10bfloat16_tEfNS_4arch4Sm90ELb0ELb1ELb0ELb0ELb0ELb0ELb0ELb1ELb1ELb1ELb1ELb0EEENS1_21CollectiveEpilogueFwdINS6_IJSA_SA_SB_EEES9_SE_SG_Li256ELb0ELb1ELb1ELb0EEENS1_19SingleTileSchedulerILb0ELb1ELb1ELi128EEEEEEEEEvNT_6ParamsE --------------------------
	.section	.nv.constant0._ZN7cutlass13device_kernelIN5flash11enable_sm90INS1_16FlashAttnFwdSm90INS1_25CollectiveMainloopFwdSm90ILi2EN4cute5tupleIJNS5_1CILi1EEES8_S8_EEENS6_IJNS7_ILi128EEENS7_ILi96EEENS7_ILi192EEEEEELi128ENS_10bfloat16_tEfNS_4arch4Sm90ELb0ELb1ELb0ELb0ELb0ELb0ELb0ELb1ELb1ELb1ELb1ELb0EEENS1_21CollectiveEpilogueFwdINS6_IJSA_SA_SB_EEES9_SE_SG_Li256ELb0ELb1ELb1ELb0EEENS1_19SingleTileSchedulerILb0ELb1ELb1ELi128EEEEEEEEEvNT_6ParamsE,"a",@progbits
	.sectionflags	@""
	.align	4
.nv.constant0._ZN7cutlass13device_kernelIN5flash11enable_sm90INS1_16FlashAttnFwdSm90INS1_25CollectiveMainloopFwdSm90ILi2EN4cute5tupleIJNS5_1CILi1EEES8_S8_EEENS6_IJNS7_ILi128EEENS7_ILi96EEENS7_ILi192EEEEEELi128ENS_10bfloat16_tEfNS_4arch4Sm90ELb0ELb1ELb0ELb0ELb0ELb0ELb0ELb1ELb1ELb1ELb1ELb0EEENS1_21CollectiveEpilogueFwdINS6_IJSA_SA_SB_EEES9_SE_SG_Li256ELb0ELb1ELb1ELb0EEENS1_19SingleTileSchedulerILb0ELb1ELb1ELi128EEEEEEEEEvNT_6ParamsE:
	.zero		3456


//--------------------- .nv.constant0._ZN7cutlass13device_kernelIN5flash11enable_sm90INS1_16FlashAttnFwdSm90INS1_25CollectiveMainloopFwdSm90ILi2EN4cute5tupleIJNS5_1CILi1EEES8_S8_EEENS6_IJNS7_ILi128EEENS7_ILi96EEENS7_ILi192EEEEEELi128ENS_10bfloat16_tEfNS_4arch4Sm90ELb0ELb1ELb0ELb1ELb0ELb0ELb0ELb1ELb1ELb1ELb1ELb0EEENS1_21CollectiveEpilogueFwdINS6_IJSA_SA_SB_EEES9_SE_SG_Li256ELb1ELb1ELb1ELb0EEENS1_36VarlenDynamicPersistentTileSchedulerILi128ELi96ELi256ELi128ELb1ELb1ELb1ELb1ELb0ELb1EEEEEEEEEvNT_6ParamsE --------------------------
	.section	.nv.constant0._ZN7cutlass13device_kernelIN5flash11enable_sm90INS1_16FlashAttnFwdSm90INS1_25CollectiveMainloopFwdSm90ILi2EN4cute5tupleIJNS5_1CILi1EEES8_S8_EEENS6_IJNS7_ILi128EEENS7_ILi96EEENS7_ILi192EEEEEELi128ENS_10bfloat16_tEfNS_4arch4Sm90ELb0ELb1ELb0ELb1ELb0ELb0ELb0ELb1ELb1ELb1ELb1ELb0EEENS1_21CollectiveEpilogueFwdINS6_IJSA_SA_SB_EEES9_SE_SG_Li256ELb1ELb1ELb1ELb0EEENS1_36VarlenDynamicPersistentTileSchedulerILi128ELi96ELi256ELi128ELb1ELb1ELb1ELb1ELb0ELb1EEEEEEEEEvNT_6ParamsE,"a",@progbits
	.sectionflags	@""
	.align	4
.nv.constant0._ZN7cutlass13device_kernelIN5flash11enable_sm90INS1_16FlashAttnFwdSm90INS1_25CollectiveMainloopFwdSm90ILi2EN4cute5tupleIJNS5_1CILi1EEES8_S8_EEENS6_IJNS7_ILi128EEENS7_ILi96EEENS7_ILi192EEEEEELi128ENS_10bfloat16_tEfNS_4arch4Sm90ELb0ELb1ELb0ELb1ELb0ELb0ELb0ELb1ELb1ELb1ELb1ELb0EEENS1_21CollectiveEpilogueFwdINS6_IJSA_SA_SB_EEES9_SE_SG_Li256ELb1ELb1ELb1ELb0EEENS1_36VarlenDynamicPersistentTileSchedulerILi128ELi96ELi256ELi128ELb1ELb1ELb1ELb1ELb0ELb1EEEEEEEEEvNT_6ParamsE:
	.zero		3584


//--------------------- .nv.constant0._ZN7cutlass13device_kernelIN5flash11enable_sm90INS1_16FlashAttnFwdSm90INS1_25CollectiveMainloopFwdSm90ILi2EN4cute5tupleIJNS5_1CILi1EEES8_S8_EEENS6_IJNS7_ILi128EEENS7_ILi96EEENS7_ILi192EEEEEELi128ENS_10bfloat16_tEfNS_4arch4Sm90ELb0ELb1ELb0ELb1ELb0ELb1ELb0ELb1ELb1ELb1ELb1ELb0EEENS1_21CollectiveEpilogueFwdINS6_IJSA_SA_SB_EEES9_SE_SG_Li256ELb1ELb1ELb1ELb0EEENS1_36VarlenDynamicPersistentTileSchedulerILi128ELi96ELi256ELi128ELb1ELb1ELb1ELb1ELb0ELb1EEEEEEEEEvNT_6ParamsE --------------------------
	.section	.nv.constant0._ZN7cutlass13device_kernelIN5flash11enable_sm90INS1_16FlashAttnFwdSm90INS1_25CollectiveMainloopFwdSm90ILi2EN4cute5tupleIJNS5_1CILi1EEES8_S8_EEENS6_IJNS7_ILi128EEENS7_ILi96EEENS7_ILi192EEEEEELi128ENS_10bfloat16_tEfNS_4arch4Sm90ELb0ELb1ELb0ELb1ELb0ELb1ELb0ELb1ELb1ELb1ELb1ELb0EEENS1_21CollectiveEpilogueFwdINS6_IJSA_SA_SB_EEES9_SE_SG_Li256ELb1ELb1ELb1ELb0EEENS1_36VarlenDynamicPersistentTileSchedulerILi128ELi96ELi256ELi128ELb1ELb1ELb1ELb1ELb0ELb1EEEEEEEEEvNT_6ParamsE,"a",@progbits
	.sectionflags	@""
	.align	4
.nv.constant0._ZN7cutlass13device_kernelIN5flash11enable_sm90INS1_16FlashAttnFwdSm90INS1_25CollectiveMainloopFwdSm90ILi2EN4cute5tupleIJNS5_1CILi1EEES8_S8_EEENS6_IJNS7_ILi128EEENS7_ILi96EEENS7_ILi192EEEEEELi128ENS_10bfloat16_tEfNS_4arch4Sm90ELb0ELb1ELb0ELb1ELb0ELb1ELb0ELb1ELb1ELb1ELb1ELb0EEENS1_21CollectiveEpilogueFwdINS6_IJSA_SA_SB_EEES9_SE_SG_Li256ELb1ELb1ELb1ELb0EEENS1_36VarlenDynamicPersistentTileSchedulerILi128ELi96ELi256ELi128ELb1ELb1ELb1ELb1ELb0ELb1EEEEEEEEEvNT_6ParamsE:
	.zero		3584


//--------------------- .nv.constant0._ZN7cutlass13device_kernelIN5flash11enable_sm90INS1_16FlashAttnFwdSm90INS1_25CollectiveMainloopFwdSm90ILi2EN4cute5tupleIJNS5_1CILi1EEES8_S8_EEENS6_IJNS7_ILi128EEESA_NS7_ILi192EEEEEELi128ENS_10bfloat16_tEfNS_4arch4Sm90ELb1ELb0ELb0ELb0ELb0ELb0ELb0ELb1ELb1ELb1ELb1ELb0EEENS1_21CollectiveEpilogueFwdINS6_IJSA_SA_SA_EEES9_SD_SF_Li256ELb0ELb1ELb1ELb0EEENS1_19SingleTileSchedulerILb0ELb1ELb1ELi128EEEEEEEEEvNT_6ParamsE --------------------------
	.section	.nv.constant0._ZN7cutlass13device_kernelIN5flash11enable_sm90INS1_16FlashAttnFwdSm90INS1_25CollectiveMainloopFwdSm90ILi2EN4cute5tupleIJNS5_1CILi1EEES8_S8_EEENS6_IJNS7_ILi128EEESA_NS7_ILi192EEEEEELi128ENS_10bfloat16_tEfNS_4arch4Sm90ELb1ELb0ELb0ELb0ELb0ELb0ELb0ELb1ELb1ELb1ELb1ELb0EEENS1_21CollectiveEpilogueFwdINS6_IJSA_SA_SA_EEES9_SD_SF_Li256ELb0ELb1ELb1ELb0EEENS1_19SingleTileSchedulerILb0ELb1ELb1ELi128EEEEEEEEEvNT_6ParamsE,"a",@progbits
	.sectionflags	@""
	.align	4
.nv.constant0._ZN7cutlass13device_kernelIN5flash11enable_sm90INS1_16FlashAttnFwdSm90INS1_25CollectiveMainloopFwdSm90ILi2EN4cute5tupleIJNS5_1CILi1EEES8_S8_EEENS6_IJNS7_ILi128EEESA_NS7_ILi192EEEEEELi128ENS_10bfloat16_tEfNS_4arch4Sm90ELb1ELb0ELb0ELb0ELb0ELb0ELb0ELb1ELb1ELb1ELb1ELb0EEENS1_21CollectiveEpilogueFwdINS6_IJSA_SA_SA_EEES9_SD_SF_Li256ELb0ELb1ELb1ELb0EEENS1_19SingleTileSchedulerILb0ELb1ELb1ELi128EEEEEEEEEvNT_6ParamsE:
	.zero		3456


//--------------------- .nv.constant0._ZN7cutlass13device_kernelIN5flash11enable_sm90INS1_16FlashAttnFwdSm90INS1_25CollectiveMainloopFwdSm90ILi2EN4cute5tupleIJNS5_1CILi1EEES8_S8_EEENS6_IJNS7_ILi128EEESA_NS7_ILi192EEEEEELi128ENS_10bfloat16_tEfNS_4arch4Sm90ELb1ELb0ELb0ELb1ELb0ELb0ELb0ELb1ELb1ELb1ELb1ELb0EEENS1_21CollectiveEpilogueFwdINS6_IJSA_SA_SA_EEES9_SD_SF_Li256ELb1ELb1ELb1ELb0EEENS1_36VarlenDynamicPersistentTileSchedulerILi128ELi128ELi256ELi128ELb1ELb1ELb1ELb1ELb1ELb1EEEEEEEEEvNT_6ParamsE --------------------------
	.section	.nv.constant0._ZN7cutlass13device_kernelIN5flash11enable_sm90INS1_16FlashAttnFwdSm90INS1_25CollectiveMainloopFwdSm90ILi2EN4cute5tupleIJNS5_1CILi1EEES8_S8_EEENS6_IJNS7_ILi128EEESA_NS7_ILi192EEEEEELi128ENS_10bfloat16_tEfNS_4arch4Sm90ELb1ELb0ELb0ELb1ELb0ELb0ELb0ELb1ELb1ELb1ELb1ELb0EEENS1_21CollectiveEpilogueFwdINS6_IJSA_SA_SA_EEES9_SD_SF_Li256ELb1ELb1ELb1ELb0EEENS1_36VarlenDynamicPersistentTileSchedulerILi128ELi128ELi256ELi128ELb1ELb1ELb1ELb1ELb1ELb1EEEEEEEEEvNT_6ParamsE,"a",@progbits
	.sectionflags	@""
	.align	4
.nv.constant0._ZN7cutlass13device_kernelIN5flash11enable_sm90INS1_16FlashAttnFwdSm90INS1_25CollectiveMainloopFwdSm90ILi2EN4cute5tupleIJNS5_1CILi1EEES8_S8_EEENS6_IJNS7_ILi128EEESA_NS7_ILi192EEEEEELi128ENS_10bfloat16_tEfNS_4arch4Sm90ELb1ELb0ELb0ELb1ELb0ELb0ELb0ELb1ELb1ELb1ELb1ELb0EEENS1_21CollectiveEpilogueFwdINS6_IJSA_SA_SA_EEES9_SD_SF_Li256ELb1ELb1ELb1ELb0EEENS1_36VarlenDynamicPersistentTileSchedulerILi128ELi128ELi256ELi128ELb1ELb1ELb1ELb1ELb1ELb1EEEEEEEEEvNT_6ParamsE:
	.zero		3584


//--------------------- .nv.constant0._ZN7cutlass13device_kernelIN5flash11enable_sm90INS1_16FlashAttnFwdSm90INS1_25CollectiveMainloopFwdSm90ILi2EN4cute5tupleIJNS5_1CILi1EEES8_S8_EEENS6_IJNS7_ILi128EEESA_NS7_ILi192EEEEEELi128ENS_10bfloat16_tEfNS_4arch4Sm90ELb1ELb0ELb0ELb1ELb0ELb1ELb0ELb1ELb1ELb1ELb1ELb0EEENS1_21CollectiveEpilogueFwdINS6_IJSA_SA_SA_EEES9_SD_SF_Li256ELb1ELb1ELb1ELb0EEENS1_36VarlenDynamicPersistentTileSchedulerILi128ELi128ELi256ELi128ELb1ELb1ELb1ELb1ELb1ELb1EEEEEEEEEvNT_6ParamsE --------------------------
	.section	.nv.constant0._ZN7cutlass13device_kernelIN5flash11enable_sm90INS1_16FlashAttnFwdSm90INS1_25CollectiveMainloopFwdSm90ILi2EN4cute5tupleIJNS5_1CILi1EEES8_S8_EEENS6_IJNS7_ILi128EEESA_NS7_ILi192EEEEEELi128ENS_10bfloat16_tEfNS_4arch4Sm90ELb1ELb0ELb0ELb1ELb0ELb1ELb0ELb1ELb1ELb1ELb1ELb0EEENS1_21CollectiveEpilogueFwdINS6_IJSA_SA_SA_EEES9_SD_SF_Li256ELb1ELb1ELb1ELb0EEENS1_36VarlenDynamicPersistentTileSchedulerILi128ELi128ELi256ELi128ELb1ELb1ELb1ELb1ELb1ELb1EEEEEEEEEvNT_6ParamsE,"a",@progbits
	.sectionflags	@""
	.align	4
.nv.constant0._ZN7cutlass13device_kernelIN5flash11enable_sm90INS1_16FlashAttnFwdSm90INS1_25CollectiveMainloopFwdSm90ILi2EN4cute5tupleIJNS5_1CILi1EEES8_S8_EEENS6_IJNS7_ILi128EEESA_NS7_ILi192EEEEEELi128ENS_10bfloat16_tEfNS_4arch4Sm90ELb1ELb0ELb0ELb1ELb0ELb1ELb0ELb1ELb1ELb1ELb1ELb0EEENS1_21CollectiveEpilogueFwdINS6_IJSA_SA_SA_EEES9_SD_SF_Li256ELb1ELb1ELb1ELb0EEENS1_36VarlenDynamicPersistentTileSchedulerILi128ELi128ELi256ELi128ELb1ELb1ELb1ELb1ELb1ELb1EEEEEEEEEvNT_6ParamsE:
	.zero		3584


//--------------------- .nv.constant0._ZN7cutlass13device_kernelIN5flash11enable_sm90INS1_16FlashAttnFwdSm90INS1_25CollectiveMainloopFwdSm90ILi2EN4cute5tupleIJNS5_1CILi1EEES8_S8_EEENS6_IJNS7_ILi64EEESA_SA_EEELi512ENS_10bfloat16_tEfNS_4arch4Sm90ELb0ELb0ELb0ELb0ELb0ELb0ELb0ELb0ELb0ELb1ELb1ELb0EEENS1_21CollectiveEpilogueFwdINS6_IJSA_NS7_ILi512EEESA_EEES9_SC_SE_Li256ELb0ELb1ELb1ELb0EEENS1_19SingleTileSchedulerILb0ELb1ELb1ELi64EEEEEEEEEvNT_6ParamsE --------------------------
	.section	.nv.constant0._ZN7cutlass13device_kernelIN5flash11enable_sm90INS1_16FlashAttnFwdSm90INS1_25CollectiveMainloopFwdSm90ILi2EN4cute5tupleIJNS5_1CILi1EEES8_S8_EEENS6_IJNS7_ILi64EEESA_SA_EEELi512ENS_10bfloat16_tEfNS_4arch4Sm90ELb0ELb0ELb0ELb0ELb0ELb0ELb0ELb0ELb0ELb1ELb1ELb0EEENS1_21CollectiveEpilogueFwdINS6_IJSA_NS7_ILi512EEESA_EEES9_SC_SE_Li256ELb0ELb1ELb1ELb0EEENS1_19SingleTileSchedulerILb0ELb1ELb1ELi64EEEEEEEEEvNT_6ParamsE,"a",@progbits
	.sectionflags	@""
	.align	4
.nv.constant0._ZN7cutlass13device_kernelIN5flash11enable_sm90INS1_16FlashAttnFwdSm90INS1_25CollectiveMainloopFwdSm90ILi2EN4cute5tupleIJNS5_1CILi1EEES8_S8_EEENS6_IJNS7_ILi64EEESA_SA_EEELi512ENS_10bfloat16_tEfNS_4arch4Sm90ELb0ELb0ELb0ELb0ELb0ELb0ELb0ELb0ELb0ELb1ELb1ELb0EEENS1_21CollectiveEpilogueFwdINS6_IJSA_NS7_ILi512EEESA_EEES9_SC_SE_Li256ELb0ELb1ELb1ELb0EEENS1_19SingleTileSchedulerILb0ELb1ELb1ELi64EEEEEEEEEvNT_6ParamsE:
	.zero		3456


//--------------------- .nv.constant0._ZN7cutlass13device_kernelIN5flash11enable_sm90INS1_16FlashAttnFwdSm90INS1_25CollectiveMainloopFwdSm90ILi2EN4cute5tupleIJNS5_1CILi1EEES8_S8_EEENS6_IJNS7_ILi64EEESA_SA_EEELi512ENS_10bfloat16_tEfNS_4arch4Sm90ELb0ELb0ELb0ELb0ELb0ELb0ELb1ELb0ELb0ELb1ELb1ELb0EEENS1_21CollectiveEpilogueFwdINS6_IJSA_NS7_ILi512EEESA_EEES9_SC_SE_Li256ELb0ELb1ELb1ELb0EEENS1_19SingleTileSchedulerILb0ELb1ELb1ELi64EEEEEEEEEvNT_6ParamsE --------------------------
	.section	.nv.constant0._ZN7cutlass13device_kernelIN5flash11enable_sm90INS1_16FlashAttnFwdSm90INS1_25CollectiveMainloopFwdSm90ILi2EN4cute5tupleIJNS5_1CILi1EEES8_S8_EEENS6_IJNS7_ILi64EEESA_SA_EEELi512ENS_10bfloat16_tEfNS_4arch4Sm90ELb0ELb0ELb0ELb0ELb0ELb0ELb1ELb0ELb0ELb1ELb1ELb0EEENS1_21CollectiveEpilogueFwdINS6_IJSA_NS7_ILi512EEESA_EEES9_SC_SE_Li256ELb0ELb1ELb1ELb0EEENS1_19SingleTileSchedulerILb0ELb1ELb1ELi64EEEEEEEEEvNT_6ParamsE,"a",@progbits
	.sectionflags	@""
	.align	4
.nv.constant0._ZN7cutlass13device_kernelIN5flash11enable_sm90INS1_16FlashAttnFwdSm90INS1_25CollectiveMainloopFwdSm90ILi2EN4cute5tupleIJNS5_1CILi1EEES8_S8_EEENS6_IJNS7_ILi64EEESA_SA_EEELi512ENS_10bfloat16_tEfNS_4arch4Sm90ELb0ELb0ELb0ELb0ELb0ELb0ELb1ELb0ELb0ELb1ELb1ELb0EEENS1_21CollectiveEpilogueFwdINS6_IJSA_NS7_ILi512EEESA_EEES9_SC_SE_Li256ELb0ELb1ELb1ELb0EEENS1_19SingleTileSchedulerILb0ELb1ELb1ELi64EEEEEEEEEvNT_6ParamsE:
	.zero		3712


//--------------------- .nv.constant0._ZN7cutlass13device_kernelIN5flash11enable_sm90INS1_16FlashAttnFwdSm90INS1_25CollectiveMainloopFwdSm90ILi2EN4cute5tupleIJNS5_1CILi1EEES8_S8_EEENS6_IJNS7_ILi64EEESA_SA_EEELi512ENS_10bfloat16_tEfNS_4arch4Sm90ELb0ELb0ELb0ELb1ELb0ELb0ELb0ELb0ELb0ELb1ELb1ELb0EEENS1_21CollectiveEpilogueFwdINS6_IJSA_NS7_ILi512EEESA_EEES9_SC_SE_Li256ELb1ELb1ELb1ELb0EEENS1_36VarlenDynamicPersistentTileSchedulerILi64ELi64ELi256ELi128ELb1ELb1ELb1ELb0ELb1ELb1EEEEEEEEEvNT_6ParamsE --------------------------
	.section	.nv.constant0._ZN7cutlass13device_kernelIN5flash11enable_sm90INS1_16FlashAttnFwdSm90INS1_25CollectiveMainloopFwdSm90ILi2EN4cute5tupleIJNS5_1CILi1EEES8_S8_EEENS6_IJNS7_ILi64EEESA_SA_EEELi512ENS_10bfloat16_tEfNS_4arch4Sm90ELb0ELb0ELb0ELb1ELb0ELb0ELb0ELb0ELb0ELb1ELb1ELb0EEENS1_21CollectiveEpilogueFwdINS6_IJSA_NS7_ILi512EEESA_EEES9_SC_SE_Li256ELb1ELb1ELb1ELb0EEENS1_36VarlenDynamicPersistentTileSchedulerILi64ELi64ELi256ELi128ELb1ELb1ELb1ELb0ELb1ELb1EEEEEEEEEvNT_6ParamsE,"a",@progbits
	.sectionflags	@""
	.align	4
.nv.constant0._ZN7cutlass13device_kernelIN5flash11enable_sm90INS1_16FlashAttnFwdSm90INS1_25CollectiveMainloopFwdSm90ILi2EN4cute5tupleIJNS5_1CILi1EEES8_S8_EEENS6_IJNS7_ILi64EEESA_SA_EEELi512ENS_10bfloat16_tEfNS_4arch4Sm90ELb0ELb0ELb0ELb1ELb0ELb0ELb0ELb0ELb0ELb1ELb1ELb0EEENS1_21CollectiveEpilogueFwdINS6_IJSA_NS7_ILi512EEESA_EEES9_SC_SE_Li256ELb1ELb1ELb1ELb0EEENS1_36VarlenDynamicPersistentTileSchedulerILi64ELi64ELi256ELi128ELb1ELb1ELb1ELb0ELb1ELb1EEEEEEEEEvNT_6ParamsE:
	.zero		3584


//--------------------- .nv.constant0._ZN7cutlass13device_kernelIN5flash11enable_sm90INS1_16FlashAttnFwdSm90INS1_25CollectiveMainloopFwdSm90ILi2EN4cute5tupleIJNS5_1CILi1EEES8_S8_EEENS6_IJNS7_ILi64EEESA_SA_EEELi512ENS_10bfloat16_tEfNS_4arch4Sm90ELb0ELb0ELb0ELb1ELb0ELb1ELb0ELb0ELb0ELb1ELb1ELb0EEENS1_21CollectiveEpilogueFwdINS6_IJSA_NS7_ILi512EEESA_EEES9_SC_SE_Li256ELb1ELb1ELb1ELb0EEENS1_36VarlenDynamicPersistentTileSchedulerILi64ELi64ELi256ELi128ELb1ELb1ELb1ELb0ELb1ELb1EEEEEEEEEvNT_6ParamsE --------------------------
	.section	.nv.constant0._ZN7cutlass13device_kernelIN5flash11enable_sm90INS1_16FlashAttnFwdSm90INS1_25CollectiveMainloopFwdSm90ILi2EN4cute5tupleIJNS5_1CILi1EEES8_S8_EEENS6_IJNS7_ILi64EEESA_SA_EEELi512ENS_10bfloat16_tEfNS_4arch4Sm90ELb0ELb0ELb0ELb1ELb0ELb1ELb0ELb0ELb0ELb1ELb1ELb0EEENS1_21CollectiveEpilogueFwdINS6_IJSA_NS7_ILi512EEESA_EEES9_SC_SE_Li256ELb1ELb1ELb1ELb0EEENS1_36VarlenDynamicPersistentTileSchedulerILi64ELi64ELi256ELi128ELb1ELb1ELb1ELb0ELb1ELb1EEEEEEEEEvNT_6ParamsE,"a",@progbits
	.sectionflags	@""
	.align	4
.nv.constant0._ZN7cutlass13device_kernelIN5flash11enable_sm90INS1_16FlashAttnFwdSm90INS1_25CollectiveMainloopFwdSm90ILi2EN4cute5tupleIJNS5_1CILi1EEES8_S8_EEENS6_IJNS7_ILi64EEESA_SA_EEELi512ENS_10bfloat16_tEfNS_4arch4Sm90ELb0ELb0ELb0ELb1ELb0ELb1ELb0ELb0ELb0ELb1ELb1ELb0EEENS1_21CollectiveEpilogueFwdINS6_IJSA_NS7_ILi512EEESA_EEES9_SC_SE_Li256ELb1ELb1ELb1ELb0EEENS1_36VarlenDynamicPersistentTileSchedulerILi64ELi64ELi256ELi128ELb1ELb1ELb1ELb0ELb1ELb1EEEEEEEEEvNT_6ParamsE:
	.zero		3584


//--------------------- .nv.constant0._ZN7cutlass13device_kernelIN5flash11enable_sm90INS1_16FlashAttnFwdSm90INS1_25CollectiveMainloopFwdSm90ILi2EN4cute5tupleIJNS5_1CILi1EEES8_S8_EEENS6_IJNS7_ILi64EEESA_SA_EEELi512ENS_10bfloat16_tEfNS_4arch4Sm90ELb0ELb0ELb0ELb1ELb0ELb0ELb1ELb0ELb0ELb1ELb1ELb0EEENS1_21CollectiveEpilogueFwdINS6_IJSA_NS7_ILi512EEESA_EEES9_SC_SE_Li256ELb1ELb1ELb1ELb0EEENS1_36VarlenDynamicPersistentTileSchedulerILi64ELi64ELi256ELi128ELb1ELb1ELb1ELb0ELb1ELb1EEEEEEEEEvNT_6ParamsE --------------------------
	.section	.nv.constant0._ZN7cutlass13device_kernelIN5flash11enable_sm90INS1_16FlashAttnFwdSm90INS1_25CollectiveMainloopFwdSm90ILi2EN4cute5tupleIJNS5_1CILi1EEES8_S8_EEENS6_IJNS7_ILi64EEESA_SA_EEELi512ENS_10bfloat16_tEfNS_4arch4Sm90ELb0ELb0ELb0ELb1ELb0ELb0ELb1ELb0ELb0ELb1ELb1ELb0EEENS1_21CollectiveEpilogueFwdINS6_IJSA_NS7_ILi512EEESA_EEES9_SC_SE_Li256ELb1ELb1ELb1ELb0EEENS1_36VarlenDynamicPersistentTileSchedulerILi64ELi64ELi256ELi128ELb1ELb1ELb1ELb0ELb1ELb1EEEEEEEEEvNT_6ParamsE,"a",@progbits
	.sectionflags	@""
	.align	4
.nv.constant0._ZN7cutlass13device_kernelIN5flash11enable_sm90INS1_16FlashAttnFwdSm90INS1_25CollectiveMainloopFwdSm90ILi2EN4cute5tupleIJNS5_1CILi1EEES8_S8_EEENS6_IJNS7_ILi64EEESA_SA_EEELi512ENS_10bfloat16_tEfNS_4arch4Sm90ELb0ELb0ELb0ELb1ELb0ELb0ELb1ELb0ELb0ELb1ELb1ELb0EEENS1_21CollectiveEpilogueFwdINS6_IJSA_NS7_ILi512EEESA_EEES9_SC_SE_Li256ELb1ELb1ELb1ELb0EEENS1_36VarlenDynamicPersistentTileSchedulerILi64ELi64ELi256ELi128ELb1ELb1ELb1ELb0ELb1ELb1EEEEEEEEEvNT_6ParamsE:
	.zero		3840


//--------------------- .nv.constant0._ZN7cutlass13device_kernelIN5flash11enable_sm90INS1_16FlashAttnFwdSm90INS1_25CollectiveMainloopFwdSm90ILi2EN4cute5tupleIJNS5_1CILi1EEES8_S8_EEENS6_IJNS7_ILi64EEESA_SA_EEELi512ENS_10bfloat16_tEfNS_4arch4Sm90ELb0ELb0ELb0ELb1ELb0ELb1ELb1ELb0ELb0ELb1ELb1ELb0EEENS1_21CollectiveEpilogueFwdINS6_IJSA_NS7_ILi512EEESA_EEES9_SC_SE_Li256ELb1ELb1ELb1ELb0EEENS1_36VarlenDynamicPersistentTileSchedulerILi64ELi64ELi256ELi128ELb1ELb1ELb1ELb0ELb1ELb1EEEEEEEEEvNT_6ParamsE --------------------------
	.section	.nv.constant0._ZN7cutlass13device_kernelIN5flash11enable_sm90INS1_16FlashAttnFwdSm90INS1_25CollectiveMainloopFwdSm90ILi2EN4cute5tupleIJNS5_1CILi1EEES8_S8_EEENS6_IJNS7_ILi64EEESA_SA_EEELi512ENS_10bfloat16_tEfNS_4arch4Sm90ELb0ELb0ELb0ELb1ELb0ELb1ELb1ELb0ELb0ELb1ELb1ELb0EEENS1_21CollectiveEpilogueFwdINS6_IJSA_NS7_ILi512EEESA_EEES9_SC_SE_Li256ELb1ELb1ELb1ELb0EEENS1_36VarlenDynamicPersistentTileSchedulerILi64ELi64ELi256ELi128ELb1ELb1ELb1ELb0ELb1ELb1EEEEEEEEEvNT_6ParamsE,"a",@progbits
	.sectionflags	@""
	.align	4
.nv.constant0._ZN7cutlass13device_kernelIN5flash11enable_sm90INS1_16FlashAttnFwdSm90INS1_25CollectiveMainloopFwdSm90ILi2EN4cute5tupleIJNS5_1CILi1EEES8_S8_EEENS6_IJNS7_ILi64EEESA_SA_EEELi512ENS_10bfloat16_tEfNS_4arch4Sm90ELb0ELb0ELb0ELb1ELb0ELb1ELb1ELb0ELb0ELb1ELb1ELb0EEENS1_21CollectiveEpilogueFwdINS6_IJSA_NS7_ILi512EEESA_EEES9_SC_SE_Li256ELb1ELb1ELb1ELb0EEENS1_36VarlenDynamicPersistentTileSchedulerILi64ELi64ELi256ELi128ELb1ELb1ELb1ELb0ELb1ELb1EEEEEEEEEvNT_6ParamsE:
	.zero		3840


//--------------------- .nv.constant0._ZN7cutlass13device_kernelIN5flash11enable_sm90INS1_16FlashAttnFwdSm90INS1_25CollectiveMainloopFwdSm90ILi2EN4cute5tupleIJNS5_1CILi1EEES8_S8_EEENS6_IJNS7_ILi64EEESA_SA_EEELi512ENS_10bfloat16_tEfNS_4arch4Sm90ELb0ELb1ELb0ELb0ELb0ELb0ELb0ELb0ELb0ELb1ELb1ELb0EEENS1_21CollectiveEpilogueFwdINS6_IJSA_NS7_ILi512EEESA_EEES9_SC_SE_Li256ELb0ELb1ELb1ELb0EEENS1_19SingleTileSchedulerILb0ELb1ELb1ELi64EEEEEEEEEvNT_6ParamsE --------------------------
	.section	.nv.constant0._ZN7cutlass13device_kernelIN5flash11enable_sm90INS1_16FlashAttnFwdSm90INS1_25CollectiveMainloopFwdSm90ILi2EN4cute5tupleIJNS5_1CILi1EEES8_S8_EEENS6_IJNS7_ILi64EEESA_SA_EEELi512ENS_10bfloat16_tEfNS_4arch4Sm90ELb0ELb1ELb0ELb0ELb0ELb0ELb0ELb0ELb0ELb1ELb1ELb0EEENS1_21CollectiveEpilogueFwdINS6_IJSA_NS7_ILi512EEESA_EEES9_SC_SE_Li256ELb0ELb1ELb1ELb0EEENS1_19SingleTileSchedulerILb0ELb1ELb1ELi64EEEEEEEEEvNT_6ParamsE,"a",@progbits
	.sectionflags	@""
	.align	4
.nv.constant0._ZN7cutlass13device_kernelIN5flash11enable_sm90INS1_16FlashAttnFwdSm90INS1_25CollectiveMainloopFwdSm90ILi2EN4cute5tupleIJNS5_1CILi1EEES8_S8_EEENS6_IJNS7_ILi64EEESA_SA_EEELi512ENS_10bfloat16_tEfNS_4arch4Sm90ELb0ELb1ELb0ELb0ELb0ELb0ELb0ELb0ELb0ELb1ELb1ELb0EEENS1_21CollectiveEpilogueFwdINS6_IJSA_NS7_ILi512EEESA_EEES9_SC_SE_Li256ELb0ELb1ELb1ELb0EEENS1_19SingleTileSchedulerILb0ELb1ELb1ELi64EEEEEEEEEvNT_6ParamsE:
	.zero		3456


//--------------------- .nv.constant0._ZN7cutlass13device_kernelIN5flash11enable_sm90INS1_16FlashAttnFwdSm90INS1_25CollectiveMainloopFwdSm90ILi2EN4cute5tupleIJNS5_1CILi1EEES8_S8_EEENS6_IJNS7_ILi64EEESA_SA_EEELi512ENS_10bfloat16_tEfNS_4arch4Sm90ELb0ELb1ELb0ELb0ELb0ELb0ELb1ELb0ELb0ELb1ELb1ELb0EEENS1_21CollectiveEpilogueFwdINS6_IJSA_NS7_ILi512EEESA_EEES9_SC_SE_Li256ELb0ELb1ELb1ELb0EEENS1_19SingleTileSchedulerILb0ELb1ELb1ELi64EEEEEEEEEvNT_6ParamsE --------------------------
	.section	.nv.constant0._ZN7cutlass13device_kernelIN5flash11enable_sm90INS1_16FlashAttnFwdSm90INS1_25CollectiveMainloopFwdSm90ILi2EN4cute5tupleIJNS5_1CILi1EEES8_S8_EEENS6_IJNS7_ILi64EEESA_SA_EEELi512ENS_10bfloat16_tEfNS_4arch4Sm90ELb0ELb1ELb0ELb0ELb0ELb0ELb1ELb0ELb0ELb1ELb1ELb0EEENS1_21CollectiveEpilogueFwdINS6_IJSA_NS7_ILi512EEESA_EEES9_SC_SE_Li256ELb0ELb1ELb1ELb0EEENS1_19SingleTileSchedulerILb0ELb1ELb1ELi64EEEEEEEEEvNT_6ParamsE,"a",@progbits
	.sectionflags	@""
	.align	4
.nv.constant0._ZN7cutlass13device_kernelIN5flash11enable_sm90INS1_16FlashAttnFwdSm90INS1_25CollectiveMainloopFwdSm90ILi2EN4cute5tupleIJNS5_1CILi1EEES8_S8_EEENS6_IJNS7_ILi64EEESA_SA_EEELi512ENS_10bfloat16_tEfNS_4arch4Sm90ELb0ELb1ELb0ELb0ELb0ELb0ELb1ELb0ELb0ELb1ELb1ELb0EEENS1_21CollectiveEpilogueFwdINS6_IJSA_NS7_ILi512EEESA_EEES9_SC_SE_Li256ELb0ELb1ELb1ELb0EEENS1_19SingleTileSchedulerILb0ELb1ELb1ELi64EEEEEEEEEvNT_6ParamsE:
	.zero		3712


//--------------------- .nv.constant0._ZN7cutlass13device_kernelIN5flash11enable_sm90INS1_16FlashAttnFwdSm90INS1_25CollectiveMainloopFwdSm90ILi2EN4cute5tupleIJNS5_1CILi1EEES8_S8_EEENS6_IJNS7_ILi64EEESA_SA_EEELi512ENS_10bfloat16_tEfNS_4arch4Sm90ELb0ELb1ELb0ELb1ELb0ELb0ELb0ELb0ELb0ELb1ELb1ELb0EEENS1_21CollectiveEpilogueFwdINS6_IJSA_NS7_ILi512EEESA_EEES9_SC_SE_Li256ELb1ELb1ELb1ELb0EEENS1_36VarlenDynamicPersistentTileSchedulerILi64ELi64ELi256ELi128ELb1ELb1ELb1ELb1ELb0ELb1EEEEEEEEEvNT_6ParamsE --------------------------
	.section	.nv.constant0._ZN7cutlass13device_kernelIN5flash11enable_sm90INS1_16FlashAttnFwdSm90INS1_25CollectiveMainloopFwdSm90ILi2EN4cute5tupleIJNS5_1CILi1EEES8_S8_EEENS6_IJNS7_ILi64EEESA_SA_EEELi512ENS_10bfloat16_tEfNS_4arch4Sm90ELb0ELb1ELb0ELb1ELb0ELb0ELb0ELb0ELb0ELb1ELb1ELb0EEENS1_21CollectiveEpilogueFwdINS6_IJSA_NS7_ILi512EEESA_EEES9_SC_SE_Li256ELb1ELb1ELb1ELb0EEENS1_36VarlenDynamicPersistentTileSchedulerILi64ELi64ELi256ELi128ELb1ELb1ELb1ELb1ELb0ELb1EEEEEEEEEvNT_6ParamsE,"a",@progbits
	.sectionflags	@""
	.align	4
.nv.constant0._ZN7cutlass13device_kernelIN5flash11enable_sm90INS1_16FlashAttnFwdSm90INS1_25CollectiveMainloopFwdSm90ILi2EN4cute5tupleIJNS5_1CILi1EEES8_S8_EEENS6_IJNS7_ILi64EEESA_SA_EEELi512ENS_10bfloat16_tEfNS_4arch4Sm90ELb0ELb1ELb0ELb1ELb0ELb0ELb0ELb0ELb0ELb1ELb1ELb0EEENS1_21CollectiveEpilogueFwdINS6_IJSA_NS7_ILi512EEESA_EEES9_SC_SE_Li256ELb1ELb1ELb1ELb0EEENS1_36VarlenDynamicPersistentTileSchedulerILi64ELi64ELi256ELi128ELb1ELb1ELb1ELb1ELb0ELb1EEEEEEEEEvNT_6ParamsE:
	.zero		3584


//--------------------- .nv.constant0._ZN7cutlass13device_kernelIN5flash11enable_sm90INS1_16FlashAttnFwdSm90INS1_25CollectiveMainloopFwdSm90ILi2EN4cute5tupleIJNS5_1CILi1EEES8_S8_EEENS6_IJNS7_ILi64EEESA_SA_EEELi512ENS_10bfloat16_tEfNS_4arch4Sm90ELb0ELb1ELb0ELb1ELb0ELb1ELb0ELb0ELb0ELb1ELb1ELb0EEENS1_21CollectiveEpilogueFwdINS6_IJSA_NS7_ILi512EEESA_EEES9_SC_SE_Li256ELb1ELb1ELb1ELb0EEENS1_36VarlenDynamicPersistentTileSchedulerILi64ELi64ELi256ELi128ELb1ELb1ELb1ELb1ELb0ELb1EEEEEEEEEvNT_6ParamsE --------------------------
	.section	.nv.constant0._ZN7cutlass13device_kernelIN5flash11enable_sm90INS1_16FlashAttnFwdSm90INS1_25CollectiveMainloopFwdSm90ILi2EN4cute5tupleIJNS5_1CILi1EEES8_S8_EEENS6_IJNS7_ILi64EEESA_SA_EEELi512ENS_10bfloat16_tEfNS_4arch4Sm90ELb0ELb1ELb0ELb1ELb0ELb1ELb0ELb0ELb0ELb1ELb1ELb0EEENS1_21CollectiveEpilogueFwdINS6_IJSA_NS7_ILi512EEESA_EEES9_SC_SE_Li256ELb1ELb1ELb1ELb0EEENS1_36VarlenDynamicPersistentTileSchedulerILi64ELi64ELi256ELi128ELb1ELb1ELb1ELb1ELb0ELb1EEEEEEEEEvNT_6ParamsE,"a",@progbits
	.sectionflags	@""
	.align	4
.nv.constant0._ZN7cutlass13device_kernelIN5flash11enable_sm90INS1_16FlashAttnFwdSm90INS1_25CollectiveMainloopFwdSm90ILi2EN4cute5tupleIJNS5_1CILi1EEES8_S8_EEENS6_IJNS7_ILi64EEESA_SA_EEELi512ENS_10bfloat16_tEfNS_4arch4Sm90ELb0ELb1ELb0ELb1ELb0ELb1ELb0ELb0ELb0ELb1ELb1ELb0EEENS1_21CollectiveEpilogueFwdINS6_IJSA_NS7_ILi512EEESA_EEES9_SC_SE_Li256ELb1ELb1ELb1ELb0EEENS1_36VarlenDynamicPersistentTileSchedulerILi64ELi64ELi256ELi128ELb1ELb1ELb1ELb1ELb0ELb1EEEEEEEEEvNT_6ParamsE:
	.zero		3584


//--------------------- .nv.constant0._ZN7cutlass13device_kernelIN5flash11enable_sm90INS1_16FlashAttnFwdSm90INS1_25CollectiveMainloopFwdSm90ILi2EN4cute5tupleIJNS5_1CILi1EEES8_S8_EEENS6_IJNS7_ILi64EEESA_SA_EEELi512ENS_10bfloat16_tEfNS_4arch4Sm90ELb0ELb1ELb0ELb1ELb0ELb0ELb1ELb0ELb0ELb1ELb1ELb0EEENS1_21CollectiveEpilogueFwdINS6_IJSA_NS7_ILi512EEESA_EEES9_SC_SE_Li256ELb1ELb1ELb1ELb0EEENS1_36VarlenDynamicPersistentTileSchedulerILi64ELi64ELi256ELi128ELb1ELb1ELb1ELb1ELb0ELb1EEEEEEEEEvNT_6ParamsE --------------------------
	.section	.nv.constant0._ZN7cutlass13device_kernelIN5flash11enable_sm90INS1_16FlashAttnFwdSm90INS1_25CollectiveMainloopFwdSm90ILi2EN4cute5tupleIJNS5_1CILi1EEES8_S8_EEENS6_IJNS7_ILi64EEESA_SA_EEELi512ENS_10bfloat16_tEfNS_4arch4Sm90ELb0ELb1ELb0ELb1ELb0ELb0ELb1ELb0ELb0ELb1ELb1ELb0EEENS1_21CollectiveEpilogueFwdINS6_IJSA_NS7_ILi512EEESA_EEES9_SC_SE_Li256ELb1ELb1ELb1ELb0EEENS1_36VarlenDynamicPersistentTileSchedulerILi64ELi64ELi256ELi128ELb1ELb1ELb1ELb1ELb0ELb1EEEEEEEEEvNT_6ParamsE,"a",@progbits
	.sectionflags	@""
	.align	4
.nv.constant0._ZN7cutlass13device_kernelIN5flash11enable_sm90INS1_16FlashAttnFwdSm90INS1_25CollectiveMainloopFwdSm90ILi2EN4cute5tupleIJNS5_1CILi1EEES8_S8_EEENS6_IJNS7_ILi64EEESA_SA_EEELi512ENS_10bfloat16_tEfNS_4arch4Sm90ELb0ELb1ELb0ELb1ELb0ELb0ELb1ELb0ELb0ELb1ELb1ELb0EEENS1_21CollectiveEpilogueFwdINS6_IJSA_NS7_ILi512EEESA_EEES9_SC_SE_Li256ELb1ELb1ELb1ELb0EEENS1_36VarlenDynamicPersistentTileSchedulerILi64ELi64ELi256ELi128ELb1ELb1ELb1ELb1ELb0ELb1EEEEEEEEEvNT_6ParamsE:
	.zero		3840


//--------------------- .nv.constant0._ZN7cutlass13device_kernelIN5flash11enable_sm90INS1_16FlashAttnFwdSm90INS1_25CollectiveMainloopFwdSm90ILi2EN4cute5tupleIJNS5_1CILi1EEES8_S8_EEENS6_IJNS7_ILi64EEESA_SA_EEELi512ENS_10bfloat16_tEfNS_4arch4Sm90ELb0ELb1ELb0ELb1ELb0ELb1ELb1ELb0ELb0ELb1ELb1ELb0EEENS1_21CollectiveEpilogueFwdINS6_IJSA_NS7_ILi512EEESA_EEES9_SC_SE_Li256ELb1ELb1ELb1ELb0EEENS1_36VarlenDynamicPersistentTileSchedulerILi64ELi64ELi256ELi128ELb1ELb1ELb1ELb1ELb0ELb1EEEEEEEEEvNT_6ParamsE --------------------------
	.section	.nv.constant0._ZN7cutlass13device_kernelIN5flash11enable_sm90INS1_16FlashAttnFwdSm90INS1_25CollectiveMainloopFwdSm90ILi2EN4cute5tupleIJNS5_1CILi1EEES8_S8_EEENS6_IJNS7_ILi64EEESA_SA_EEELi512ENS_10bfloat16_tEfNS_4arch4Sm90ELb0ELb1ELb0ELb1ELb0ELb1ELb1ELb0ELb0ELb1ELb1ELb0EEENS1_21CollectiveEpilogueFwdINS6_IJSA_NS7_ILi512EEESA_EEES9_SC_SE_Li256ELb1ELb1ELb1ELb0EEENS1_36VarlenDynamicPersistentTileSchedulerILi64ELi64ELi256ELi128ELb1ELb1ELb1ELb1ELb0ELb1EEEEEEEEEvNT_6ParamsE,"a",@progbits
	.sectionflags	@""
	.align	4
.nv.constant0._ZN7cutlass13device_kernelIN5flash11enable_sm90INS1_16FlashAttnFwdSm90INS1_25CollectiveMainloopFwdSm90ILi2EN4cute5tupleIJNS5_1CILi1EEES8_S8_EEENS6_IJNS7_ILi64EEESA_SA_EEELi512ENS_10bfloat16_tEfNS_4arch4Sm90ELb0ELb1ELb0ELb1ELb0ELb1ELb1ELb0ELb0ELb1ELb1ELb0EEENS1_21CollectiveEpilogueFwdINS6_IJSA_NS7_ILi512EEESA_EEES9_SC_SE_Li256ELb1ELb1ELb1ELb0EEENS1_36VarlenDynamicPersistentTileSchedulerILi64ELi64ELi256ELi128ELb1ELb1ELb1ELb1ELb0ELb1EEEEEEEEEvNT_6ParamsE:
	.zero		3840


//--------------------- .nv.constant0._ZN7cutlass13device_kernelIN5flash11enable_sm90INS1_16FlashAttnFwdSm90INS1_25CollectiveMainloopFwdSm90ILi2EN4cute5tupleIJNS5_1CILi1EEES8_S8_EEENS6_IJNS7_ILi64EEESA_SA_EEELi512ENS_10bfloat16_tEfNS_4arch4Sm90ELb1ELb0ELb0ELb0ELb0ELb0ELb0ELb0ELb0ELb1ELb1ELb0EEENS1_21CollectiveEpilogueFwdINS6_IJSA_NS7_ILi512EEESA_EEES9_SC_SE_Li256ELb0ELb1ELb1ELb0EEENS1_19SingleTileSchedulerILb0ELb1ELb1ELi64EEEEEEEEEvNT_6ParamsE --------------------------
	.section	.nv.constant0._ZN7cutlass13device_kernelIN5flash11enable_sm90INS1_16FlashAttnFwdSm90INS1_25CollectiveMainloopFwdSm90ILi2EN4cute5tupleIJNS5_1CILi1EEES8_S8_EEENS6_IJNS7_ILi64EEESA_SA_EEELi512ENS_10bfloat16_tEfNS_4arch4Sm90ELb1ELb0ELb0ELb0ELb0ELb0ELb0ELb0ELb0ELb1ELb1ELb0EEENS1_21CollectiveEpilogueFwdINS6_IJSA_NS7_ILi512EEESA_EEES9_SC_SE_Li256ELb0ELb1ELb1ELb0EEENS1_19SingleTileSchedulerILb0ELb1ELb1ELi64EEEEEEEEEvNT_6ParamsE,"a",@progbits
	.sectionflags	@""
	.align	4
.nv.constant0._ZN7cutlass13device_kernelIN5flash11enable_sm90INS1_16FlashAttnFwdSm90INS1_25CollectiveMainloopFwdSm90ILi2EN4cute5tupleIJNS5_1CILi1EEES8_S8_EEENS6_IJNS7_ILi64EEESA_SA_EEELi512ENS_10bfloat16_tEfNS_4arch4Sm90ELb1ELb0ELb0ELb0ELb0ELb0ELb0ELb0ELb0ELb1ELb1ELb0EEENS1_21CollectiveEpilogueFwdINS6_IJSA_NS7_ILi512EEESA_EEES9_SC_SE_Li256ELb0ELb1ELb1ELb0EEENS1_19SingleTileSchedulerILb0ELb1ELb1ELi64EEEEEEEEEvNT_6ParamsE:
	.zero		3456


//--------------------- .nv.constant0._ZN7cutlass13device_kernelIN5flash11enable_sm90INS1_16FlashAttnFwdSm90INS1_25CollectiveMainloopFwdSm90ILi2EN4cute5tupleIJNS5_1CILi1EEES8_S8_EEENS6_IJNS7_ILi64EEESA_SA_EEELi512ENS_10bfloat16_tEfNS_4arch4Sm90ELb1ELb0ELb0ELb0ELb0ELb0ELb1ELb0ELb0ELb1ELb1ELb0EEENS1_21CollectiveEpilogueFwdINS6_IJSA_NS7_ILi512EEESA_EEES9_SC_SE_Li256ELb0ELb1ELb1ELb0EEENS1_19SingleTileSchedulerILb0ELb1ELb1ELi64EEEEEEEEEvNT_6ParamsE --------------------------
	.section	.nv.constant0._ZN7cutlass13device_kernelIN5flash11enable_sm90INS1_16FlashAttnFwdSm90INS1_25CollectiveMainloopFwdSm90ILi2EN4cute5tupleIJNS5_1CILi1EEES8_S8_EEENS6_IJNS7_ILi64EEESA_SA_EEELi512ENS_10bfloat16_tEfNS_4arch4Sm90ELb1ELb0ELb0ELb0ELb0ELb0ELb1ELb0ELb0ELb1ELb1ELb0EEENS1_21CollectiveEpilogueFwdINS6_IJSA_NS7_ILi512EEESA_EEES9_SC_SE_Li256ELb0ELb1ELb1ELb0EEENS1_19SingleTileSchedulerILb0ELb1ELb1ELi64EEEEEEEEEvNT_6ParamsE,"a",@progbits
	.sectionflags	@""
	.align	4
.nv.constant0._ZN7cutlass13device_kernelIN5flash11enable_sm90INS1_16FlashAttnFwdSm90INS1_25CollectiveMainloopFwdSm90ILi2EN4cute5tupleIJNS5_1CILi1EEES8_S8_EEENS6_IJNS7_ILi64EEESA_SA_EEELi512ENS_10bfloat16_tEfNS_4arch4Sm90ELb1ELb0ELb0ELb0ELb0ELb0ELb1ELb0ELb0ELb1ELb1ELb0EEENS1_21CollectiveEpilogueFwdINS6_IJSA_NS7_ILi512EEESA_EEES9_SC_SE_Li256ELb0ELb1ELb1ELb0EEENS1_19SingleTileSchedulerILb0ELb1ELb1ELi64EEEEEEEEEvNT_6ParamsE:
	.zero		3712


//--------------------- .nv.constant0._ZN7cutlass13device_kernelIN5flash11enable_sm90INS1_16FlashAttnFwdSm90INS1_25CollectiveMainloopFwdSm90ILi2EN4cute5tupleIJNS5_1CILi1EEES8_S8_EEENS6_IJNS7_ILi64EEESA_SA_EEELi512ENS_10bfloat16_tEfNS_4arch4Sm90ELb1ELb0ELb0ELb1ELb0ELb0ELb0ELb0ELb0ELb1ELb1ELb0EEENS1_21CollectiveEpilogueFwdINS6_IJSA_NS7_ILi512EEESA_EEES9_SC_SE_Li256ELb1ELb1ELb1ELb0EEENS1_36VarlenDynamicPersistentTileSchedulerILi64ELi64ELi256ELi128ELb1ELb1ELb1ELb1ELb1ELb1EEEEEEEEEvNT_6ParamsE --------------------------
	.section	.nv.constant0._ZN7cutlass13device_kernelIN5flash11enable_sm90INS1_16FlashAttnFwdSm90INS1_25CollectiveMainloopFwdSm90ILi2EN4cute5tupleIJNS5_1CILi1EEES8_S8_EEENS6_IJNS7_ILi64EEESA_SA_EEELi512ENS_10bfloat16_tEfNS_4arch4Sm90ELb1ELb0ELb0ELb1ELb0ELb0ELb0ELb0ELb0ELb1ELb1ELb0EEENS1_21CollectiveEpilogueFwdINS6_IJSA_NS7_ILi512EEESA_EEES9_SC_SE_Li256ELb1ELb1ELb1ELb0EEENS1_36VarlenDynamicPersistentTileSchedulerILi64ELi64ELi256ELi128ELb1ELb1ELb1ELb1ELb1ELb1EEEEEEEEEvNT_6ParamsE,"a",@progbits
	.sectionflags	@""
	.align	4
.nv.constant0._ZN7cutlass13device_kernelIN5flash11enable_sm90INS1_16FlashAttnFwdSm90INS1_25CollectiveMainloopFwdSm90ILi2EN4cute5tupleIJNS5_1CILi1EEES8_S8_EEENS6_IJNS7_ILi64EEESA_SA_EEELi512ENS_10bfloat16_tEfNS_4arch4Sm90ELb1ELb0ELb0ELb1ELb0ELb0ELb0ELb0ELb0ELb1ELb1ELb0EEENS1_21CollectiveEpilogueFwdINS6_IJSA_NS7_ILi512EEESA_EEES9_SC_SE_Li256ELb1ELb1ELb1ELb0EEENS1_36VarlenDynamicPersistentTileSchedulerILi64ELi64ELi256ELi128ELb1ELb1ELb1ELb1ELb1ELb1EEEEEEEEEvNT_6ParamsE:
	.zero		3584


//--------------------- .nv.constant0._ZN7cutlass13device_kernelIN5flash11enable_sm90INS1_16FlashAttnFwdSm90INS1_25CollectiveMainloopFwdSm90ILi2EN4cute5tupleIJNS5_1CILi1EEES8_S8_EEENS6_IJNS7_ILi64EEESA_SA_EEELi512ENS_10bfloat16_tEfNS_4arch4Sm90ELb1ELb0ELb0ELb1ELb0ELb1ELb0ELb0ELb0ELb1ELb1ELb0EEENS1_21CollectiveEpilogueFwdINS6_IJSA_NS7_ILi512EEESA_EEES9_SC_SE_Li256ELb1ELb1ELb1ELb0EEENS1_36VarlenDynamicPersistentTileSchedulerILi64ELi64ELi256ELi128ELb1ELb1ELb1ELb1ELb1ELb1EEEEEEEEEvNT_6ParamsE --------------------------
	.section	.nv.constant0._ZN7cutlass13device_kernelIN5flash11enable_sm90INS1_16FlashAttnFwdSm90INS1_25CollectiveMainloopFwdSm90ILi2EN4cute5tupleIJNS5_1CILi1EEES8_S8_EEENS6_IJNS7_ILi64EEESA_SA_EEELi512ENS_10bfloat16_tEfNS_4arch4Sm90ELb1ELb0ELb0ELb1ELb0ELb1ELb0ELb0ELb0ELb1ELb1ELb0EEENS1_21CollectiveEpilogueFwdINS6_IJSA_NS7_ILi512EEESA_EEES9_SC_SE_Li256ELb1ELb1ELb1ELb0EEENS1_36VarlenDynamicPersistentTileSchedulerILi64ELi64ELi256ELi128ELb1ELb1ELb1ELb1ELb1ELb1EEEEEEEEEvNT_6ParamsE,"a",@progbits
	.sectionflags	@""
	.align	4
.nv.constant0._ZN7cutlass13device_kernelIN5flash11enable_sm90INS1_16FlashAttnFwdSm90INS1_25CollectiveMainloopFwdSm90ILi2EN4cute5tupleIJNS5_1CILi1EEES8_S8_EEENS6_IJNS7_ILi64EEESA_SA_EEELi512ENS_10bfloat16_tEfNS_4arch4Sm90ELb1ELb0ELb0ELb1ELb0ELb1ELb0ELb0ELb0ELb1ELb1ELb0EEENS1_21CollectiveEpilogueFwdINS6_IJSA_NS7_ILi512EEESA_EEES9_SC_SE_Li256ELb1ELb1ELb1ELb0EEENS1_36VarlenDynamicPersistentTileSchedulerILi64ELi64ELi256ELi128ELb1ELb1ELb1ELb1ELb1ELb1EEEEEEEEEvNT_6ParamsE:
	.zero		3584


//--------------------- .nv.constant0._ZN7cutlass13device_kernelIN5flash11enable_sm90INS1_16FlashAttnFwdSm90INS1_25CollectiveMainloopFwdSm90ILi2EN4cute5tupleIJNS5_1CILi1EEES8_S8_EEENS6_IJNS7_ILi64EEESA_SA_EEELi512ENS_10bfloat16_tEfNS_4arch4Sm90ELb1ELb0ELb0ELb1ELb0ELb0ELb1ELb0ELb0ELb1ELb1ELb0EEENS1_21CollectiveEpilogueFwdINS6_IJSA_NS7_ILi512EEESA_EEES9_SC_SE_Li256ELb1ELb1ELb1ELb0EEENS1_36VarlenDynamicPersistentTileSchedulerILi64ELi64ELi256ELi128ELb1ELb1ELb1ELb1ELb1ELb1EEEEEEEEEvNT_6ParamsE --------------------------
	.section	.nv.constant0._ZN7cutlass13device_kernelIN5flash11enable_sm90INS1_16FlashAttnFwdSm90INS1_25CollectiveMainloopFwdSm90ILi2EN4cute5tupleIJNS5_1CILi1EEES8_S8_EEENS6_IJNS7_ILi64EEESA_SA_EEELi512ENS_10bfloat16_tEfNS_4arch4Sm90ELb1ELb0ELb0ELb1ELb0ELb0ELb1ELb0ELb0ELb1ELb1ELb0EEENS1_21CollectiveEpilogueFwdINS6_IJSA_NS7_ILi512EEESA_EEES9_SC_SE_Li256ELb1ELb1ELb1ELb0EEENS1_36VarlenDynamicPersistentTileSchedulerILi64ELi64ELi256ELi128ELb1ELb1ELb1ELb1ELb1ELb1EEEEEEEEEvNT_6ParamsE,"a",@progbits
	.sectionflags	@""
	.align	4
.nv.constant0._ZN7cutlass13device_kernelIN5flash11enable_sm90INS1_16FlashAttnFwdSm90INS1_25CollectiveMainloopFwdSm90ILi2EN4cute5tupleIJNS5_1CILi1EEES8_S8_EEENS6_IJNS7_ILi64EEESA_SA_EEELi512ENS_10bfloat16_tEfNS_4arch4Sm90ELb1ELb0ELb0ELb1ELb0ELb0ELb1ELb0ELb0ELb1ELb1ELb0EEENS1_21CollectiveEpilogueFwdINS6_IJSA_NS7_ILi512EEESA_EEES9_SC_SE_Li256ELb1ELb1ELb1ELb0EEENS1_36VarlenDynamicPersistentTileSchedulerILi64ELi64ELi256ELi128ELb1ELb1ELb1ELb1ELb1ELb1EEEEEEEEEvNT_6ParamsE:
	.zero		3840


//--------------------- .nv.constant0._ZN7cutlass13device_kernelIN5flash11enable_sm90INS1_16FlashAttnFwdSm90INS1_25CollectiveMainloopFwdSm90ILi2EN4cute5tupleIJNS5_1CILi1EEES8_S8_EEENS6_IJNS7_ILi64EEESA_SA_EEELi512ENS_10bfloat16_tEfNS_4arch4Sm90ELb1ELb0ELb0ELb1ELb0ELb1ELb1ELb0ELb0ELb1ELb1ELb0EEENS1_21CollectiveEpilogueFwdINS6_IJSA_NS7_ILi512EEESA_EEES9_SC_SE_Li256ELb1ELb1ELb1ELb0EEENS1_36VarlenDynamicPersistentTileSchedulerILi64ELi64ELi256ELi128ELb1ELb1ELb1ELb1ELb1ELb1EEEEEEEEEvNT_6ParamsE --------------------------
	.section	.nv.constant0._ZN7cutlass13device_kernelIN5flash11enable_sm90INS1_16FlashAttnFwdSm90INS1_25CollectiveMainloopFwdSm90ILi2EN4cute5tupleIJNS5_1CILi1EEES8_S8_EEENS6_IJNS7_ILi64EEESA_SA_EEELi512ENS_10bfloat16_tEfNS_4arch4Sm90ELb1ELb0ELb0ELb1ELb0ELb1ELb1ELb0ELb0ELb1ELb1ELb0EEENS1_21CollectiveEpilogueFwdINS6_IJSA_NS7_ILi512EEESA_EEES9_SC_SE_Li256ELb1ELb1ELb1ELb0EEENS1_36VarlenDynamicPersistentTileSchedulerILi64ELi64ELi256ELi128ELb1ELb1ELb1ELb1ELb1ELb1EEEEEEEEEvNT_6ParamsE,"a",@progbits
	.sectionflags	@""
	.align	4
.nv.constant0._ZN7cutlass13device_kernelIN5flash11enable_sm90INS1_16FlashAttnFwdSm90INS1_25CollectiveMainloopFwdSm90ILi2EN4cute5tupleIJNS5_1CILi1EEES8_S8_EEENS6_IJNS7_ILi64EEESA_SA_EEELi512ENS_10bfloat16_tEfNS_4arch4Sm90ELb1ELb0ELb0ELb1ELb0ELb1ELb1ELb0ELb0ELb1ELb1ELb0EEENS1_21CollectiveEpilogueFwdINS6_IJSA_NS7_ILi512EEESA_EEES9_SC_SE_Li256ELb1ELb1ELb1ELb0EEENS1_36VarlenDynamicPersistentTileSchedulerILi64ELi64ELi256ELi128ELb1ELb1ELb1ELb1ELb1ELb1EEEEEEEEEvNT_6ParamsE:
	.zero		3840


//--------------------- .nv.constant0._ZN7cutlass13device_kernelIN5flash11enable_sm90INS1_16FlashAttnFwdSm90INS1_25CollectiveMainloopFwdSm90ILi2EN4cute5tupleIJNS5_1CILi1EEES8_S8_EEENS6_IJNS7_ILi128EEENS7_ILi96EEENS7_ILi64EEEEEELi256ENS_10bfloat16_tEfNS_4arch4Sm90ELb0ELb0ELb0ELb0ELb0ELb0ELb0ELb1ELb0ELb1ELb1ELb0EEENS1_21CollectiveEpilogueFwdINS6_IJSA_NS7_ILi256EEESB_EEES9_SE_SG_Li256ELb0ELb1ELb1ELb0EEENS1_19SingleTileSchedulerILb0ELb1ELb1ELi128EEEEEEEEEvNT_6ParamsE --------------------------
	.section	.nv.constant0._ZN7cutlass13device_kernelIN5flash11enable_sm90INS1_16FlashAttnFwdSm90INS1_25CollectiveMainloopFwdSm90ILi2EN4cute5tupleIJNS5_1CILi1EEES8_S8_EEENS6_IJNS7_ILi128EEENS7_ILi96EEENS7_ILi64EEEEEELi256ENS_10bfloat16_tEfNS_4arch4Sm90ELb0ELb0ELb0ELb0ELb0ELb0ELb0ELb1ELb0ELb1ELb1ELb0EEENS1_21CollectiveEpilogueFwdINS6_IJSA_NS7_ILi256EEESB_EEES9_SE_SG_Li256ELb0ELb1ELb1ELb0EEENS1_19SingleTileSchedulerILb0ELb1ELb1ELi128EEEEEEEEEvNT_6ParamsE,"a",@progbits
	.sectionflags	@""
	.align	4
.nv.constant0._ZN7cutlass13device_kernelIN5flash11enable_sm90INS1_16FlashAttnFwdSm90INS1_25CollectiveMainloopFwdSm90ILi2EN4cute5tupleIJNS5_1CILi1EEES8_S8_EEENS6_IJNS7_ILi128EEENS7_ILi96EEENS7_ILi64EEEEEELi256ENS_10bfloat16_tEfNS_4arch4Sm90ELb0ELb0ELb0ELb0ELb0ELb0ELb0ELb1ELb0ELb1ELb1ELb0EEENS1_21CollectiveEpilogueFwdINS6_IJSA_NS7_ILi256EEESB_EEES9_SE_SG_Li256ELb0ELb1ELb1ELb0EEENS1_19SingleTileSchedulerILb0ELb1ELb1ELi128EEEEEEEEEvNT_6ParamsE:
	.zero		3456


//--------------------- .nv.constant0._ZN7cutlass13device_kernelIN5flash11enable_sm90INS1_16FlashAttnFwdSm90INS1_25CollectiveMainloopFwdSm90ILi2EN4cute5tupleIJNS5_1CILi1EEES8_S8_EEENS6_IJNS7_ILi128EEENS7_ILi96EEENS7_ILi64EEEEEELi256ENS_10bfloat16_tEfNS_4arch4Sm90ELb0ELb0ELb0ELb0ELb0ELb0ELb1ELb1ELb0ELb1ELb1ELb0EEENS1_21CollectiveEpilogueFwdINS6_IJSA_NS7_ILi256EEESB_EEES9_SE_SG_Li256ELb0ELb1ELb1ELb0EEENS1_19SingleTileSchedulerILb0ELb1ELb1ELi128EEEEEEEEEvNT_6ParamsE --------------------------
	.section	.nv.constant0._ZN7cutlass13device_kernelIN5flash11enable_sm90INS1_16FlashAttnFwdSm90INS1_25CollectiveMainloopFwdSm90ILi2EN4cute5tupleIJNS5_1CILi1EEES8_S8_EEENS6_IJNS7_ILi128EEENS7_ILi96EEENS7_ILi64EEEEEELi256ENS_10bfloat16_tEfNS_4arch4Sm90ELb0ELb0ELb0ELb0ELb0ELb0ELb1ELb1ELb0ELb1ELb1ELb0EEENS1_21CollectiveEpilogueFwdINS6_IJSA_NS7_ILi256EEESB_EEES9_SE_SG_Li256ELb0ELb1ELb1ELb0EEENS1_19SingleTileSchedulerILb0ELb1ELb1ELi128EEEEEEEEEvNT_6ParamsE,"a",@progbits
	.sectionflags	@""
	.align	4
.nv.constant0._ZN7cutlass13device_kernelIN5flash11enable_sm90INS1_16FlashAttnFwdSm90INS1_25CollectiveMainloopFwdSm90ILi2EN4cute5tupleIJNS5_1CILi1EEES8_S8_EEENS6_IJNS7_ILi128EEENS7_ILi96EEENS7_ILi64EEEEEELi256ENS_10bfloat16_tEfNS_4arch4Sm90ELb0ELb0ELb0ELb0ELb0ELb0ELb1ELb1ELb0ELb1ELb1ELb0EEENS1_21CollectiveEpilogueFwdINS6_IJSA_NS7_ILi256EEESB_EEES9_SE_SG_Li256ELb0ELb1ELb1ELb0EEENS1_19SingleTileSchedulerILb0ELb1ELb1ELi128EEEEEEEEEvNT_6ParamsE:
	.zero		3712


//--------------------- .nv.constant0._ZN7cutlass13device_kernelIN5flash11enable_sm90INS1_16FlashAttnFwdSm90INS1_25CollectiveMainloopFwdSm90ILi2EN4cute5tupleIJNS5_1CILi1EEES8_S8_EEENS6_IJNS7_ILi128EEENS7_ILi96EEENS7_ILi64EEEEEELi256ENS_10bfloat16_tEfNS_4arch4Sm90ELb0ELb0ELb0ELb1ELb0ELb0ELb0ELb1ELb0ELb1ELb1ELb0EEENS1_21CollectiveEpilogueFwdINS6_IJSA_NS7_ILi256EEESB_EEES9_SE_SG_Li256ELb1ELb1ELb1ELb0EEENS1_36VarlenDynamicPersistentTileSchedulerILi128ELi96ELi256ELi128ELb1ELb1ELb1ELb0ELb1ELb1EEEEEEEEEvNT_6ParamsE --------------------------
	.section	.nv.constant0._ZN7cutlass13device_kernelIN5flash11enable_sm90INS1_16FlashAttnFwdSm90INS1_25CollectiveMainloopFwdSm90ILi2EN4cute5tupleIJNS5_1CILi1EEES8_S8_EEENS6_IJNS7_ILi128EEENS7_ILi96EEENS7_ILi64EEEEEELi256ENS_10bfloat16_tEfNS_4arch4Sm90ELb0ELb0ELb0ELb1ELb0ELb0ELb0ELb1ELb0ELb1ELb1ELb0EEENS1_21CollectiveEpilogueFwdINS6_IJSA_NS7_ILi256EEESB_EEES9_SE_SG_Li256ELb1ELb1ELb1ELb0EEENS1_36VarlenDynamicPersistentTileSchedulerILi128ELi96ELi256ELi128ELb1ELb1ELb1ELb0ELb1ELb1EEEEEEEEEvNT_6ParamsE,"a",@progbits
	.sectionflags	@""
	.align	4
.nv.constant0._ZN7cutlass13device_kernelIN5flash11enable_sm90INS1_16FlashAttnFwdSm90INS1_25CollectiveMainloopFwdSm90ILi2EN4cute5tupleIJNS5_1CILi1EEES8_S8_EEENS6_IJNS7_ILi128EEENS7_ILi96EEENS7_ILi64EEEEEELi256ENS_10bfloat16_tEfNS_4arch4Sm90ELb0ELb0ELb0ELb1ELb0ELb0ELb0ELb1ELb0ELb1ELb1ELb0EEENS1_21CollectiveEpilogueFwdINS6_IJSA_NS7_ILi256EEESB_EEES9_SE_SG_Li256ELb1ELb1ELb1ELb0EEENS1_36VarlenDynamicPersistentTileSchedulerILi128ELi96ELi256ELi128ELb1ELb1ELb1ELb0ELb1ELb1EEEEEEEEEvNT_6ParamsE:
	.zero		3584


//--------------------- .nv.constant0._ZN7cutlass13device_kernelIN5flash11enable_sm90INS1_16FlashAttnFwdSm90INS1_25CollectiveMainloopFwdSm90ILi2EN4cute5tupleIJNS5_1CILi1EEES8_S8_EEENS6_IJNS7_ILi128EEENS7_ILi96EEENS7_ILi64EEEEEELi256ENS_10bfloat16_tEfNS_4arch4Sm90ELb0ELb0ELb0ELb1ELb0ELb1ELb0ELb1ELb0ELb1ELb1ELb0EEENS1_21CollectiveEpilogueFwdINS6_IJSA_NS7_ILi256EEESB_EEES9_SE_SG_Li256ELb1ELb1ELb1ELb0EEENS1_36VarlenDynamicPersistentTileSchedulerILi128ELi96ELi256ELi128ELb1ELb1ELb1ELb0ELb1ELb1EEEEEEEEEvNT_6ParamsE --------------------------
	.section	.nv.constant0._ZN7cutlass13device_kernelIN5flash11enable_sm90INS1_16FlashAttnFwdSm90INS1_25CollectiveMainloopFwdSm90ILi2EN4cute5tupleIJNS5_1CILi1EEES8_S8_EEENS6_IJNS7_ILi128EEENS7_ILi96EEENS7_ILi64EEEEEELi256ENS_10bfloat16_tEfNS_4arch4Sm90ELb0ELb0ELb0ELb1ELb0ELb1ELb0ELb1ELb0ELb1ELb1ELb0EEENS1_21CollectiveEpilogueFwdINS6_IJSA_NS7_ILi256EEESB_EEES9_SE_SG_Li256ELb1ELb1ELb1ELb0EEENS1_36VarlenDynamicPersistentTileSchedulerILi128ELi96ELi256ELi128ELb1ELb1ELb1ELb0ELb1ELb1EEEEEEEEEvNT_6ParamsE,"a",@progbits
	.sectionflags	@""
	.align	4
.nv.constant0._ZN7cutlass13device_kernelIN5flash11enable_sm90INS1_16FlashAttnFwdSm90INS1_25CollectiveMainloopFwdSm90ILi2EN4cute5tupleIJNS5_1CILi1EEES8_S8_EEENS6_IJNS7_ILi128EEENS7_ILi96EEENS7_ILi64EEEEEELi256ENS_10bfloat16_tEfNS_4arch4Sm90ELb0ELb0ELb0ELb1ELb0ELb1ELb0ELb1ELb0ELb1ELb1ELb0EEENS1_21CollectiveEpilogueFwdINS6_IJSA_NS7_ILi256EEESB_EEES9_SE_SG_Li256ELb1ELb1ELb1ELb0EEENS1_36VarlenDynamicPersistentTileSchedulerILi128ELi96ELi256ELi128ELb1ELb1ELb1ELb0ELb1ELb1EEEEEEEEEvNT_6ParamsE:
	.zero		3584


//--------------------- .nv.constant0._ZN7cutlass13device_kernelIN5flash11enable_sm90INS1_16FlashAttnFwdSm90INS1_25CollectiveMainloopFwdSm90ILi2EN4cute5tupleIJNS5_1CILi1EEES8_S8_EEENS6_IJNS7_ILi128EEENS7_ILi96EEENS7_ILi64EEEEEELi256ENS_10bfloat16_tEfNS_4arch4Sm90ELb0ELb0ELb0ELb1ELb0ELb0ELb1ELb1ELb0ELb1ELb1ELb0EEENS1_21CollectiveEpilogueFwdINS6_IJSA_NS7_ILi256EEESB_EEES9_SE_SG_Li256ELb1ELb1ELb1ELb0EEENS1_36VarlenDynamicPersistentTileSchedulerILi128ELi96ELi256ELi128ELb1ELb1ELb1ELb0ELb1ELb1EEEEEEEEEvNT_6ParamsE --------------------------
	.section	.nv.constant0._ZN7cutlass13device_kernelIN5flash11enable_sm90INS1_16FlashAttnFwdSm90INS1_25CollectiveMainloopFwdSm90ILi2EN4cute5tupleIJNS5_1CILi1EEES8_S8_EEENS6_IJNS7_ILi128EEENS7_ILi96EEENS7_ILi64EEEEEELi256ENS_10bfloat16_tEfNS_4arch4Sm90ELb0ELb0ELb0ELb1ELb0ELb0ELb1ELb1ELb0ELb1ELb1ELb0EEENS1_21CollectiveEpilogueFwdINS6_IJSA_NS7_ILi256EEESB_EEES9_SE_SG_Li256ELb1ELb1ELb1ELb0EEENS1_36VarlenDynamicPersistentTileSchedulerILi128ELi96ELi256ELi128ELb1ELb1ELb1ELb0ELb1ELb1EEEEEEEEEvNT_6ParamsE,"a",@progbits
	.sectionflags	@""
	.align	4
.nv.constant0._ZN7cutlass13device_kernelIN5flash11enable_sm90INS1_16FlashAttnFwdSm90INS1_25CollectiveMainloopFwdSm90ILi2EN4cute5tupleIJNS5_1CILi1EEES8_S8_EEENS6_IJNS7_ILi128EEENS7_ILi96EEENS7_ILi64EEEEEELi256ENS_10bfloat16_tEfNS_4arch4Sm90ELb0ELb0ELb0ELb1ELb0ELb0ELb1ELb1ELb0ELb1ELb1ELb0EEENS1_21CollectiveEpilogueFwdINS6_IJSA_NS7_ILi256EEESB_EEES9_SE_SG_Li256ELb1ELb1ELb1ELb0EEENS1_36VarlenDynamicPersistentTileSchedulerILi128ELi96ELi256ELi128ELb1ELb1ELb1ELb0ELb1ELb1EEEEEEEEEvNT_6ParamsE:
	.zero		3840


//--------------------- .nv.constant0._ZN7cutlass13device_kernelIN5flash11enable_sm90INS1_16FlashAttnFwdSm90INS1_25CollectiveMainloopFwdSm90ILi2EN4cute5tupleIJNS5_1CILi1EEES8_S8_EEENS6_IJNS7_ILi128EEENS7_ILi96EEENS7_ILi64EEEEEELi256ENS_10bfloat16_tEfNS_4arch4Sm90ELb0ELb0ELb0ELb1ELb0ELb1ELb1ELb1ELb0ELb1ELb1ELb0EEENS1_21CollectiveEpilogueFwdINS6_IJSA_NS7_ILi256EEESB_EEES9_SE_SG_Li256ELb1ELb1ELb1ELb0EEENS1_36VarlenDynamicPersistentTileSchedulerILi128ELi96ELi256ELi128ELb1ELb1ELb1ELb0ELb1ELb1EEEEEEEEEvNT_6ParamsE --------------------------
	.section	.nv.constant0._ZN7cutlass13device_kernelIN5flash11enable_sm90INS1_16FlashAttnFwdSm90INS1_25CollectiveMainloopFwdSm90ILi2EN4cute5tupleIJNS5_1CILi1EEES8_S8_EEENS6_IJNS7_ILi128EEENS7_ILi96EEENS7_ILi64EEEEEELi256ENS_10bfloat16_tEfNS_4arch4Sm90ELb0ELb0ELb0ELb1ELb0ELb1ELb1ELb1ELb0ELb1ELb1ELb0EEENS1_21CollectiveEpilogueFwdINS6_IJSA_NS7_ILi256EEESB_EEES9_SE_SG_Li256ELb1ELb1ELb1ELb0EEENS1_36VarlenDynamicPersistentTileSchedulerILi128ELi96ELi256ELi128ELb1ELb1ELb1ELb0ELb1ELb1EEEEEEEEEvNT_6ParamsE,"a",@progbits
	.sectionflags	@""
	.align	4
.nv.constant0._ZN7cutlass13device_kernelIN5flash11enable_sm90INS1_16FlashAttnFwdSm90INS1_25CollectiveMainloopFwdSm90ILi2EN4cute5tupleIJNS5_1CILi1EEES8_S8_EEENS6_IJNS7_ILi128EEENS7_ILi96EEENS7_ILi64EEEEEELi256ENS_10bfloat16_tEfNS_4arch4Sm90ELb0ELb0ELb0ELb1ELb0ELb1ELb1ELb1ELb0ELb1ELb1ELb0EEENS1_21CollectiveEpilogueFwdINS6_IJSA_NS7_ILi256EEESB_EEES9_SE_SG_Li256ELb1ELb1ELb1ELb0EEENS1_36VarlenDynamicPersistentTileSchedulerILi128ELi96ELi256ELi128ELb1ELb1ELb1ELb0ELb1ELb1EEEEEEEEEvNT_6ParamsE:
	.zero		3840


//--------------------- .nv.constant0._ZN7cutlass13device_kernelIN5flash11enable_sm90INS1_16FlashAttnFwdSm90INS1_25CollectiveMainloopFwdSm90ILi2EN4cute5tupleIJNS5_1CILi1EEES8_S8_EEENS6_IJNS7_ILi128EEENS7_ILi96EEENS7_ILi64EEEEEELi256ENS_10bfloat16_tEfNS_4arch4Sm90ELb0ELb1ELb0ELb0ELb0ELb0ELb0ELb1ELb0ELb1ELb1ELb0EEENS1_21CollectiveEpilogueFwdINS6_IJSA_NS7_ILi256EEESB_EEES9_SE_SG_Li256ELb0ELb1ELb1ELb0EEENS1_19SingleTileSchedulerILb0ELb1ELb1ELi128EEEEEEEEEvNT_6ParamsE --------------------------
	.section	.nv.constant0._ZN7cutlass13device_kernelIN5flash11enable_sm90INS1_16FlashAttnFwdSm90INS1_25CollectiveMainloopFwdSm90ILi2EN4cute5tupleIJNS5_1CILi1EEES8_S8_EEENS6_IJNS7_ILi128EEENS7_ILi96EEENS7_ILi64EEEEEELi256ENS_10bfloat16_tEfNS_4arch4Sm90ELb0ELb1ELb0ELb0ELb0ELb0ELb0ELb1ELb0ELb1ELb1ELb0EEENS1_21CollectiveEpilogueFwdINS6_IJSA_NS7_ILi256EEESB_EEES9_SE_SG_Li256ELb0ELb1ELb1ELb0EEENS1_19SingleTileSchedulerILb0ELb1ELb1ELi128EEEEEEEEEvNT_6ParamsE,"a",@progbits
	.sectionflags	@""
	.align	4
.nv.constant0._ZN7cutlass13device_kernelIN5flash11enable_sm90INS1_16FlashAttnFwdSm90INS1_25CollectiveMainloopFwdSm90ILi2EN4cute5tupleIJNS5_1CILi1EEES8_S8_EEENS6_IJNS7_ILi128EEENS7_ILi96EEENS7_ILi64EEEEEELi256ENS_10bfloat16_tEfNS_4arch4Sm90ELb0ELb1ELb0ELb0ELb0ELb0ELb0ELb1ELb0ELb1ELb1ELb0EEENS1_21CollectiveEpilogueFwdINS6_IJSA_NS7_ILi256EEESB_EEES9_SE_SG_Li256ELb0ELb1ELb1ELb0EEENS1_19SingleTileSchedulerILb0ELb1ELb1ELi128EEEEEEEEEvNT_6ParamsE:
	.zero		3456


//--------------------- .nv.constant0._ZN7cutlass13device_kernelIN5flash11enable_sm90INS1_16FlashAttnFwdSm90INS1_25CollectiveMainloopFwdSm90ILi2EN4cute5tupleIJNS5_1CILi1EEES8_S8_EEENS6_IJNS7_ILi128EEENS7_ILi96EEENS7_ILi64EEEEEELi256ENS_10bfloat16_tEfNS_4arch4Sm90ELb0ELb1ELb0ELb0ELb0ELb0ELb1ELb1ELb0ELb1ELb1ELb0EEENS1_21CollectiveEpilogueFwdINS6_IJSA_NS7_ILi256EEESB_EEES9_SE_SG_Li256ELb0ELb1ELb1ELb0EEENS1_19SingleTileSchedulerILb0ELb1ELb1ELi128EEEEEEEEEvNT_6ParamsE --------------------------
	.section	.nv.constant0._ZN7cutlass13device_kernelIN5flash11enable_sm90INS1_16FlashAttnFwdSm90INS1_25CollectiveMainloopFwdSm90ILi2EN4cute5tupleIJNS5_1CILi1EEES8_S8_EEENS6_IJNS7_ILi128EEENS7_ILi96EEENS7_ILi64EEEEEELi256ENS_10bfloat16_tEfNS_4arch4Sm90ELb0ELb1ELb0ELb0ELb0ELb0ELb1ELb1ELb0ELb1ELb1ELb0EEENS1_21CollectiveEpilogueFwdINS6_IJSA_NS7_ILi256EEESB_EEES9_SE_SG_Li256ELb0ELb1ELb1ELb0EEENS1_19SingleTileSchedulerILb0ELb1ELb1ELi128EEEEEEEEEvNT_6ParamsE,"a",@progbits
	.sectionflags	@""
	.align	4
.nv.constant0._ZN7cutlass13device_kernelIN5flash11enable_sm90INS1_16FlashAttnFwdSm90INS1_25CollectiveMainloopFwdSm90ILi2EN4cute5tupleIJNS5_1CILi1EEES8_S8_EEENS6_IJNS7_ILi128EEENS7_ILi96EEENS7_ILi64EEEEEELi256ENS_10bfloat16_tEfNS_4arch4Sm90ELb0ELb1ELb0ELb0ELb0ELb0ELb1ELb1ELb0ELb1ELb1ELb0EEENS1_21CollectiveEpilogueFwdINS6_IJSA_NS7_ILi256EEESB_EEES9_SE_SG_Li256ELb0ELb1ELb1ELb0EEENS1_19SingleTileSchedulerILb0ELb1ELb1ELi128EEEEEEEEEvNT_6ParamsE:
	.zero		3712


//--------------------- .nv.constant0._ZN7cutlass13device_kernelIN5flash11enable_sm90INS1_16FlashAttnFwdSm90INS1_25CollectiveMainloopFwdSm90ILi2EN4cute5tupleIJNS5_1CILi1EEES8_S8_EEENS6_IJNS7_ILi128EEENS7_ILi96EEENS7_ILi64EEEEEELi256ENS_10bfloat16_tEfNS_4arch4Sm90ELb0ELb1ELb0ELb1ELb0ELb0ELb0ELb1ELb0ELb1ELb1ELb0EEENS1_21CollectiveEpilogueFwdINS6_IJSA_NS7_ILi256EEESB_EEES9_SE_SG_Li256ELb1ELb1ELb1ELb0EEENS1_36VarlenDynamicPersistentTileSchedulerILi128ELi96ELi256ELi128ELb1ELb1ELb1ELb1ELb0ELb1EEEEEEEEEvNT_6ParamsE --------------------------
	.section	.nv.constant0._ZN7cutlass13device_kernelIN5flash11enable_sm90INS1_16FlashAttnFwdSm90INS1_25CollectiveMainloopFwdSm90ILi2EN4cute5tupleIJNS5_1CILi1EEES8_S8_EEENS6_IJNS7_ILi128EEENS7_ILi96EEENS7_ILi64EEEEEELi256ENS_10bfloat16_tEfNS_4arch4Sm90ELb0ELb1ELb0ELb1ELb0ELb0ELb0ELb1ELb0ELb1ELb1ELb0EEENS1_21CollectiveEpilogueFwdINS6_IJSA_NS7_ILi256EEESB_EEES9_SE_SG_Li256ELb1ELb1ELb1ELb0EEENS1_36VarlenDynamicPersistentTileSchedulerILi128ELi96ELi256ELi128ELb1ELb1ELb1ELb1ELb0ELb1EEEEEEEEEvNT_6ParamsE,"a",@progbits
	.sectionflags	@""
	.align	4
.nv.constant0._ZN7cutlass13device_kernelIN5flash11enable_sm90INS1_16FlashAttnFwdSm90INS1_25CollectiveMainloopFwdSm90ILi2EN4cute5tupleIJNS5_1CILi1EEES8_S8_EEENS6_IJNS7_ILi128EEENS7_ILi96EEENS7_ILi64EEEEEELi256ENS_10bfloat16_tEfNS_4arch4Sm90ELb0ELb1ELb0ELb1ELb0ELb0ELb0ELb1ELb0ELb1ELb1ELb0EEENS1_21CollectiveEpilogueFwdINS6_IJSA_NS7_ILi256EEESB_EEES9_SE_SG_Li256ELb1ELb1ELb1ELb0EEENS1_36VarlenDynamicPersistentTileSchedulerILi128ELi96ELi256ELi128ELb1ELb1ELb1ELb1ELb0ELb1EEEEEEEEEvNT_6ParamsE:
	.zero		3584


//--------------------- .nv.constant0._ZN7cutlass13device_kernelIN5flash11enable_sm90INS1_16FlashAttnFwdSm90INS1_25CollectiveMainloopFwdSm90ILi2EN4cute5tupleIJNS5_1CILi1EEES8_S8_EEENS6_IJNS7_ILi128EEENS7_ILi96EEENS7_ILi64EEEEEELi256ENS_10bfloat16_tEfNS_4arch4Sm90ELb0ELb1ELb0ELb1ELb0ELb1ELb0ELb1ELb0ELb1ELb1ELb0EEENS1_21CollectiveEpilogueFwdINS6_IJSA_NS7_ILi256EEESB_EEES9_SE_SG_Li256ELb1ELb1ELb1ELb0EEENS1_36VarlenDynamicPersistentTileSchedulerILi128ELi96ELi256ELi128ELb1ELb1ELb1ELb1ELb0ELb1EEEEEEEEEvNT_6ParamsE --------------------------
	.section	.nv.constant0._ZN7cutlass13device_kernelIN5flash11enable_sm90INS1_16FlashAttnFwdSm90INS1_25CollectiveMainloopFwdSm90ILi2EN4cute5tupleIJNS5_1CILi1EEES8_S8_EEENS6_IJNS7_ILi128EEENS7_ILi96EEENS7_ILi64EEEEEELi256ENS_10bfloat16_tEfNS_4arch4Sm90ELb0ELb1ELb0ELb1ELb0ELb1ELb0ELb1ELb0ELb1ELb1ELb0EEENS1_21CollectiveEpilogueFwdINS6_IJSA_NS7_ILi256EEESB_EEES9_SE_SG_Li256ELb1ELb1ELb1ELb0EEENS1_36VarlenDynamicPersistentTileSchedulerILi128ELi96ELi256ELi128ELb1ELb1ELb1ELb1ELb0ELb1EEEEEEEEEvNT_6ParamsE,"a",@progbits
	.sectionflags	@""
	.align	4
.nv.constant0._ZN7cutlass13device_kernelIN5flash11enable_sm90INS1_16FlashAttnFwdSm90INS1_25CollectiveMainloopFwdSm90ILi2EN4cute5tupleIJNS5_1CILi1EEES8_S8_EEENS6_IJNS7_ILi128EEENS7_ILi96EEENS7_ILi64EEEEEELi256ENS_10bfloat16_tEfNS_4arch4Sm90ELb0ELb1ELb0ELb1ELb0ELb1ELb0ELb1ELb0ELb1ELb1ELb0EEENS1_21CollectiveEpilogueFwdINS6_IJSA_NS7_ILi256EEESB_EEES9_SE_SG_Li256ELb1ELb1ELb1ELb0EEENS1_36VarlenDynamicPersistentTileSchedulerILi128ELi96ELi256ELi128ELb1ELb1ELb1ELb1ELb0ELb1EEEEEEEEEvNT_6ParamsE:
	.zero		3584


//--------------------- .nv.constant0._ZN7cutlass13device_kernelIN5flash11enable_sm90INS1_16FlashAttnFwdSm90INS1_25CollectiveMainloopFwdSm90ILi2EN4cute5tupleIJNS5_1CILi1EEES8_S8_EEENS6_IJNS7_ILi128EEENS7_ILi96EEENS7_ILi64EEEEEELi256ENS_10bfloat16_tEfNS_4arch4Sm90ELb0ELb1ELb0ELb1ELb0ELb0ELb1ELb1ELb0ELb1ELb1ELb0EEENS1_21CollectiveEpilogueFwdINS6_IJSA_NS7_ILi256EEESB_EEES9_SE_SG_Li256ELb1ELb1ELb1ELb0EEENS1_36VarlenDynamicPersistentTileSchedulerILi128ELi96ELi256ELi128ELb1ELb1ELb1ELb1ELb0ELb1EEEEEEEEEvNT_6ParamsE --------------------------
	.section	.nv.constant0._ZN7cutlass13device_kernelIN5flash11enable_sm90INS1_16FlashAttnFwdSm90INS1_25CollectiveMainloopFwdSm90ILi2EN4cute5tupleIJNS5_1CILi1EEES8_S8_EEENS6_IJNS7_ILi128EEENS7_ILi96EEENS7_ILi64EEEEEELi256ENS_10bfloat16_tEfNS_4arch4Sm90ELb0ELb1ELb0ELb1ELb0ELb0ELb1ELb1ELb0ELb1ELb1ELb0EEENS1_21CollectiveEpilogueFwdINS6_IJSA_NS7_ILi256EEESB_EEES9_SE_SG_Li256ELb1ELb1ELb1ELb0EEENS1_36VarlenDynamicPersistentTileSchedulerILi128ELi96ELi256ELi128ELb1ELb1ELb1ELb1ELb0ELb1EEEEEEEEEvNT_6ParamsE,"a",@progbits
	.sectionflags	@""
	.align	4
.nv.constant0._ZN7cutlass13device_kernelIN5flash11enable_sm90INS1_16FlashAttnFwdSm90INS1_25CollectiveMainloopFwdSm90ILi2EN4cute5tupleIJNS5_1CILi1EEES8_S8_EEENS6_IJNS7_ILi128EEENS7_ILi96EEENS7_ILi64EEEEEELi256ENS_10bfloat16_tEfNS_4arch4Sm90ELb0ELb1ELb0ELb1ELb0ELb0ELb1ELb1ELb0ELb1ELb1ELb0EEENS1_21CollectiveEpilogueFwdINS6_IJSA_NS7_ILi256EEESB_EEES9_SE_SG_Li256ELb1ELb1ELb1ELb0EEENS1_36VarlenDynamicPersistentTileSchedulerILi128ELi96ELi256ELi128ELb1ELb1ELb1ELb1ELb0ELb1EEEEEEEEEvNT_6ParamsE:
	.zero		3840


//--------------------- .nv.constant0._ZN7cutlass13device_kernelIN5flash11enable_sm90INS1_16FlashAttnFwdSm90INS1_25CollectiveMainloopFwdSm90ILi2EN4cute5tupleIJNS5_1CILi1EEES8_S8_EEENS6_IJNS7_ILi128EEENS7_ILi96EEENS7_ILi64EEEEEELi256ENS_10bfloat16_tEfNS_4arch4Sm90ELb0ELb1ELb0ELb1ELb0ELb1ELb1ELb1ELb0ELb1ELb1ELb0EEENS1_21CollectiveEpilogueFwdINS6_IJSA_NS7_ILi256EEESB_EEES9_SE_SG_Li256ELb1ELb1ELb1ELb0EEENS1_36VarlenDynamicPersistentTileSchedulerILi128ELi96ELi256ELi128ELb1ELb1ELb1ELb1ELb0ELb1EEEEEEEEEvNT_6ParamsE --------------------------
	.section	.nv.constant0._ZN7cutlass13device_kernelIN5flash11enable_sm90INS1_16FlashAttnFwdSm90INS1_25CollectiveMainloopFwdSm90ILi2EN4cute5tupleIJNS5_1CILi1EEES8_S8_EEENS6_IJNS7_ILi128EEENS7_ILi96EEENS7_ILi64EEEEEELi256ENS_10bfloat16_tEfNS_4arch4Sm90ELb0ELb1ELb0ELb1ELb0ELb1ELb1ELb1ELb0ELb1ELb1ELb0EEENS1_21CollectiveEpilogueFwdINS6_IJSA_NS7_ILi256EEESB_EEES9_SE_SG_Li256ELb1ELb1ELb1ELb0EEENS1_36VarlenDynamicPersistentTileSchedulerILi128ELi96ELi256ELi128ELb1ELb1ELb1ELb1ELb0ELb1EEEEEEEEEvNT_6ParamsE,"a",@progbits
	.sectionflags	@""
	.align	4
.nv.constant0._ZN7cutlass13device_kernelIN5flash11enable_sm90INS1_16FlashAttnFwdSm90INS1_25CollectiveMainloopFwdSm90ILi2EN4cute5tupleIJNS5_1CILi1EEES8_S8_EEENS6_IJNS7_ILi128EEENS7_ILi96EEENS7_ILi64EEEEEELi256ENS_10bfloat16_tEfNS_4arch4Sm90ELb0ELb1ELb0ELb1ELb0ELb1ELb1ELb1ELb0ELb1ELb1ELb0EEENS1_21CollectiveEpilogueFwdINS6_IJSA_NS7_ILi256EEESB_EEES9_SE_SG_Li256ELb1ELb1ELb1ELb0EEENS1_36VarlenDynamicPersistentTileSchedulerILi128ELi96ELi256ELi128ELb1ELb1ELb1ELb1ELb0ELb1EEEEEEEEEvNT_6ParamsE:
	.zero		3840


//--------------------- .nv.constant0._ZN7cutlass13device_kernelIN5flash11enable_sm90INS1_16FlashAttnFwdSm90INS1_25CollectiveMainloopFwdSm90ILi2EN4cute5tupleIJNS5_1CILi1EEES8_S8_EEENS6_IJNS7_ILi128EEENS7_ILi96EEENS7_ILi64EEEEEELi256ENS_10bfloat16_tEfNS_4arch4Sm90ELb1ELb0ELb0ELb0ELb0ELb0ELb0ELb1ELb0ELb1ELb1ELb0EEENS1_21CollectiveEpilogueFwdINS6_IJSA_NS7_ILi256EEESB_EEES9_SE_SG_Li256ELb0ELb1ELb1ELb0EEENS1_19SingleTileSchedulerILb0ELb1ELb1ELi128EEEEEEEEEvNT_6ParamsE --------------------------
	.section	.nv.constant0._ZN7cutlass13device_kernelIN5flash11enable_sm90INS1_16FlashAttnFwdSm90INS1_25CollectiveMainloopFwdSm90ILi2EN4cute5tupleIJNS5_1CILi1EEES8_S8_EEENS6_IJNS7_ILi128EEENS7_ILi96EEENS7_ILi64EEEEEELi256ENS_10bfloat16_tEfNS_4arch4Sm90ELb1ELb0ELb0ELb0ELb0ELb0ELb0ELb1ELb0ELb1ELb1ELb0EEENS1_21CollectiveEpilogueFwdINS6_IJSA_NS7_ILi256EEESB_EEES9_SE_SG_Li256ELb0ELb1ELb1ELb0EEENS1_19SingleTileSchedulerILb0ELb1ELb1ELi128EEEEEEEEEvNT_6ParamsE,"a",@progbits
	.sectionflags	@""
	.align	4
.nv.constant0._ZN7cutlass13device_kernelIN5flash11enable_sm90INS1_16FlashAttnFwdSm90INS1_25CollectiveMainloopFwdSm90ILi2EN4cute5tupleIJNS5_1CILi1EEES8_S8_EEENS6_IJNS7_ILi128EEENS7_ILi96EEENS7_ILi64EEEEEELi256ENS_10bfloat16_tEfNS_4arch4Sm90ELb1ELb0ELb0ELb0ELb0ELb0ELb0ELb1ELb0ELb1ELb1ELb0EEENS1_21CollectiveEpilogueFwdINS6_IJSA_NS7_ILi256EEESB_EEES9_SE_SG_Li256ELb0ELb1ELb1ELb0EEENS1_19SingleTileSchedulerILb0ELb1ELb1ELi128EEEEEEEEEvNT_6ParamsE:
	.zero		3456


//--------------------- .nv.constant0._ZN7cutlass13device_kernelIN5flash11enable_sm90INS1_16FlashAttnFwdSm90INS1_25CollectiveMainloopFwdSm90ILi2EN4cute5tupleIJNS5_1CILi1EEES8_S8_EEENS6_IJNS7_ILi128EEENS7_ILi96EEENS7_ILi64EEEEEELi256ENS_10bfloat16_tEfNS_4arch4Sm90ELb1ELb0ELb0ELb0ELb0ELb0ELb1ELb1ELb0ELb1ELb1ELb0EEENS1_21CollectiveEpilogueFwdINS6_IJSA_NS7_ILi256EEESB_EEES9_SE_SG_Li256ELb0ELb1ELb1ELb0EEENS1_19SingleTileSchedulerILb0ELb1ELb1ELi128EEEEEEEEEvNT_6ParamsE --------------------------
	.section	.nv.constant0._ZN7cutlass13device_kernelIN5flash11enable_sm90INS1_16FlashAttnFwdSm90INS1_25CollectiveMainloopFwdSm90ILi2EN4cute5tupleIJNS5_1CILi1EEES8_S8_EEENS6_IJNS7_ILi128EEENS7_ILi96EEENS7_ILi64EEEEEELi256ENS_10bfloat16_tEfNS_4arch4Sm90ELb1ELb0ELb0ELb0ELb0ELb0ELb1ELb1ELb0ELb1ELb1ELb0EEENS1_21CollectiveEpilogueFwdINS6_IJSA_NS7_ILi256EEESB_EEES9_SE_SG_Li256ELb0ELb1ELb1ELb0EEENS1_19SingleTileSchedulerILb0ELb1ELb1ELi128EEEEEEEEEvNT_6ParamsE,"a",@progbits
	.sectionflags	@""
	.align	4
.nv.constant0._ZN7cutlass13device_kernelIN5flash11enable_sm90INS1_16FlashAttnFwdSm90INS1_25CollectiveMainloopFwdSm90ILi2EN4cute5tupleIJNS5_1CILi1EEES8_S8_EEENS6_IJNS7_ILi128EEENS7_ILi96EEENS7_ILi64EEEEEELi256ENS_10bfloat16_tEfNS_4arch4Sm90ELb1ELb0ELb0ELb0ELb0ELb0ELb1ELb1ELb0ELb1ELb1ELb0EEENS1_21CollectiveEpilogueFwdINS6_IJSA_NS7_ILi256EEESB_EEES9_SE_SG_Li256ELb0ELb1ELb1ELb0EEENS1_19SingleTileSchedulerILb0ELb1ELb1ELi128EEEEEEEEEvNT_6ParamsE:
	.zero		3712


//--------------------- .nv.constant0._ZN7cutlass13device_kernelIN5flash11enable_sm90INS1_16FlashAttnFwdSm90INS1_25CollectiveMainloopFwdSm90ILi2EN4cute5tupleIJNS5_1CILi1EEES8_S8_EEENS6_IJNS7_ILi128EEENS7_ILi96EEENS7_ILi64EEEEEELi256ENS_10bfloat16_tEfNS_4arch4Sm90ELb1ELb0ELb0ELb1ELb0ELb0ELb0ELb1ELb0ELb1ELb1ELb0EEENS1_21CollectiveEpilogueFwdINS6_IJSA_NS7_ILi256EEESB_EEES9_SE_SG_Li256ELb1ELb1ELb1ELb0EEENS1_36VarlenDynamicPersistentTileSchedulerILi128ELi96ELi256ELi128ELb1ELb1ELb1ELb1ELb1ELb1EEEEEEEEEvNT_6ParamsE --------------------------
	.section	.nv.constant0._ZN7cutlass13device_kernelIN5flash11enable_sm90INS1_16FlashAttnFwdSm90INS1_25CollectiveMainloopFwdSm90ILi2EN4cute5tupleIJNS5_1CILi1EEES8_S8_EEENS6_IJNS7_ILi128EEENS7_ILi96EEENS7_ILi64EEEEEELi256ENS_10bfloat16_tEfNS_4arch4Sm90ELb1ELb0ELb0ELb1ELb0ELb0ELb0ELb1ELb0ELb1ELb1ELb0EEENS1_21CollectiveEpilogueFwdINS6_IJSA_NS7_ILi256EEESB_EEES9_SE_SG_Li256ELb1ELb1ELb1ELb0EEENS1_36VarlenDynamicPersistentTileSchedulerILi128ELi96ELi256ELi128ELb1ELb1ELb1ELb1ELb1ELb1EEEEEEEEEvNT_6ParamsE,"a",@progbits
	.sectionflags	@""
	.align	4
.nv.constant0._ZN7cutlass13device_kernelIN5flash11enable_sm90INS1_16FlashAttnFwdSm90INS1_25CollectiveMainloopFwdSm90ILi2EN4cute5tupleIJNS5_1CILi1EEES8_S8_EEENS6_IJNS7_ILi128EEENS7_ILi96EEENS7_ILi64EEEEEELi256ENS_10bfloat16_tEfNS_4arch4Sm90ELb1ELb0ELb0ELb1ELb0ELb0ELb0ELb1ELb0ELb1ELb1ELb0EEENS1_21CollectiveEpilogueFwdINS6_IJSA_NS7_ILi256EEESB_EEES9_SE_SG_Li256ELb1ELb1ELb1ELb0EEENS1_36VarlenDynamicPersistentTileSchedulerILi128ELi96ELi256ELi128ELb1ELb1ELb1ELb1ELb1ELb1EEEEEEEEEvNT_6ParamsE:
	.zero		3584


//--------------------- .nv.constant0._ZN7cutlass13device_kernelIN5flash11enable_sm90INS1_16FlashAttnFwdSm90INS1_25CollectiveMainloopFwdSm90ILi2EN4cute5tupleIJNS5_1CILi1EEES8_S8_EEENS6_IJNS7_ILi128EEENS7_ILi96EEENS7_ILi64EEEEEELi256ENS_10bfloat16_tEfNS_4arch4Sm90ELb1ELb0ELb0ELb1ELb0ELb1ELb0ELb1ELb0ELb1ELb1ELb0EEENS1_21CollectiveEpilogueFwdINS6_IJSA_NS7_ILi256EEESB_EEES9_SE_SG_Li256ELb1ELb1ELb1ELb0EEENS1_36VarlenDynamicPersistentTileSchedulerILi128ELi96ELi256ELi128ELb1ELb1ELb1ELb1ELb1ELb1EEEEEEEEEvNT_6ParamsE --------------------------
	.section	.nv.constant0._ZN7cutlass13device_kernelIN5flash11enable_sm90INS1_16FlashAttnFwdSm90INS1_25CollectiveMainloopFwdSm90ILi2EN4cute5tupleIJNS5_1CILi1EEES8_S8_EEENS6_IJNS7_ILi128EEENS7_ILi96EEENS7_ILi64EEEEEELi256ENS_10bfloat16_tEfNS_4arch4Sm90ELb1ELb0ELb0ELb1ELb0ELb1ELb0ELb1ELb0ELb1ELb1ELb0EEENS1_21CollectiveEpilogueFwdINS6_IJSA_NS7_ILi256EEESB_EEES9_SE_SG_Li256ELb1ELb1ELb1ELb0EEENS1_36VarlenDynamicPersistentTileSchedulerILi128ELi96ELi256ELi128ELb1ELb1ELb1ELb1ELb1ELb1EEEEEEEEEvNT_6ParamsE,"a",@progbits
	.sectionflags	@""
	.align	4
.nv.constant0._ZN7cutlass13device_kernelIN5flash11enable_sm90INS1_16FlashAttnFwdSm90INS1_25CollectiveMainloopFwdSm90ILi2EN4cute5tupleIJNS5_1CILi1EEES8_S8_EEENS6_IJNS7_ILi128EEENS7_ILi96EEENS7_ILi64EEEEEELi256ENS_10bfloat16_tEfNS_4arch4Sm90ELb1ELb0ELb0ELb1ELb0ELb1ELb0ELb1ELb0ELb1ELb1ELb0EEENS1_21CollectiveEpilogueFwdINS6_IJSA_NS7_ILi256EEESB_EEES9_SE_SG_Li256ELb1ELb1ELb1ELb0EEENS1_36VarlenDynamicPersistentTileSchedulerILi128ELi96ELi256ELi128ELb1ELb1ELb1ELb1ELb1ELb1EEEEEEEEEvNT_6ParamsE:
	.zero		3584


//--------------------- .nv.constant0._ZN7cutlass13device_kernelIN5flash11enable_sm90INS1_16FlashAttnFwdSm90INS1_25CollectiveMainloopFwdSm90ILi2EN4cute5tupleIJNS5_1CILi1EEES8_S8_EEENS6_IJNS7_ILi128EEENS7_ILi96EEENS7_ILi64EEEEEELi256ENS_10bfloat16_tEfNS_4arch4Sm90ELb1ELb0ELb0ELb1ELb0ELb0ELb1ELb1ELb0ELb1ELb1ELb0EEENS1_21CollectiveEpilogueFwdINS6_IJSA_NS7_ILi256EEESB_EEES9_SE_SG_Li256ELb1ELb1ELb1ELb0EEENS1_36VarlenDynamicPersistentTileSchedulerILi128ELi96ELi256ELi128ELb1ELb1ELb1ELb1ELb1ELb1EEEEEEEEEvNT_6ParamsE --------------------------
	.section	.nv.constant0._ZN7cutlass13device_kernelIN5flash11enable_sm90INS1_16FlashAttnFwdSm90INS1_25CollectiveMainloopFwdSm90ILi2EN4cute5tupleIJNS5_1CILi1EEES8_S8_EEENS6_IJNS7_ILi128EEENS7_ILi96EEENS7_ILi64EEEEEELi256ENS_10bfloat16_tEfNS_4arch4Sm90ELb1ELb0ELb0ELb1ELb0ELb0ELb1ELb1ELb0ELb1ELb1ELb0EEENS1_21CollectiveEpilogueFwdINS6_IJSA_NS7_ILi256EEESB_EEES9_SE_SG_Li256ELb1ELb1ELb1ELb0EEENS1_36VarlenDynamicPersistentTileSchedulerILi128ELi96ELi256ELi128ELb1ELb1ELb1ELb1ELb1ELb1EEEEEEEEEvNT_6ParamsE,"a",@progbits
	.sectionflags	@""
	.align	4
.nv.constant0._ZN7cutlass13device_kernelIN5flash11enable_sm90INS1_16FlashAttnFwdSm90INS1_25CollectiveMainloopFwdSm90ILi2EN4cute5tupleIJNS5_1CILi1EEES8_S8_EEENS6_IJNS7_ILi128EEENS7_ILi96EEENS7_ILi64EEEEEELi256ENS_10bfloat16_tEfNS_4arch4Sm90ELb1ELb0ELb0ELb1ELb0ELb0ELb1ELb1ELb0ELb1ELb1ELb0EEENS1_21CollectiveEpilogueFwdINS6_IJSA_NS7_ILi256EEESB_EEES9_SE_SG_Li256ELb1ELb1ELb1ELb0EEENS1_36VarlenDynamicPersistentTileSchedulerILi128ELi96ELi256ELi128ELb1ELb1ELb1ELb1ELb1ELb1EEEEEEEEEvNT_6ParamsE:
	.zero		3840


//--------------------- .nv.constant0._ZN7cutlass13device_kernelIN5flash11enable_sm90INS1_16FlashAttnFwdSm90INS1_25CollectiveMainloopFwdSm90ILi2EN4cute5tupleIJNS5_1CILi1EEES8_S8_EEENS6_IJNS7_ILi128EEENS7_ILi96EEENS7_ILi64EEEEEELi256ENS_10bfloat16_tEfNS_4arch4Sm90ELb1ELb0ELb0ELb1ELb0ELb1ELb1ELb1ELb0ELb1ELb1ELb0EEENS1_21CollectiveEpilogueFwdINS6_IJSA_NS7_ILi256EEESB_EEES9_SE_SG_Li256ELb1ELb1ELb1ELb0EEENS1_36VarlenDynamicPersistentTileSchedulerILi128ELi96ELi256ELi128ELb1ELb1ELb1ELb1ELb1ELb1EEEEEEEEEvNT_6ParamsE --------------------------
	.section	.nv.constant0._ZN7cutlass13device_kernelIN5flash11enable_sm90INS1_16FlashAttnFwdSm90INS1_25CollectiveMainloopFwdSm90ILi2EN4cute5tupleIJNS5_1CILi1EEES8_S8_EEENS6_IJNS7_ILi128EEENS7_ILi96EEENS7_ILi64EEEEEELi256ENS_10bfloat16_tEfNS_4arch4Sm90ELb1ELb0ELb0ELb1ELb0ELb1ELb1ELb1ELb0ELb1ELb1ELb0EEENS1_21CollectiveEpilogueFwdINS6_IJSA_NS7_ILi256EEESB_EEES9_SE_SG_Li256ELb1ELb1ELb1ELb0EEENS1_36VarlenDynamicPersistentTileSchedulerILi128ELi96ELi256ELi128ELb1ELb1ELb1ELb1ELb1ELb1EEEEEEEEEvNT_6ParamsE,"a",@progbits
	.sectionflags	@""
	.align	4
.nv.constant0._ZN7cutlass13device_kernelIN5flash11enable_sm90INS1_16FlashAttnFwdSm90INS1_25CollectiveMainloopFwdSm90ILi2EN4cute5tupleIJNS5_1CILi1EEES8_S8_EEENS6_IJNS7_ILi128EEENS7_ILi96EEENS7_ILi64EEEEEELi256ENS_10bfloat16_tEfNS_4arch4Sm90ELb1ELb0ELb0ELb1ELb0ELb1ELb1ELb1ELb0ELb1ELb1ELb0EEENS1_21CollectiveEpilogueFwdINS6_IJSA_NS7_ILi256EEESB_EEES9_SE_SG_Li256ELb1ELb1ELb1ELb0EEENS1_36VarlenDynamicPersistentTileSchedulerILi128ELi96ELi256ELi128ELb1ELb1ELb1ELb1ELb1ELb1EEEEEEEEEvNT_6ParamsE:
	.zero		3840


//--------------------- SYMBOLS --------------------------

	.type		.nv.reservedSmem.offset0,@object
	.size		.nv.reservedSmem.offset0,0x4
